def matmul_kernel(
    a_ptr,
    b_ptr,
    c_ptr,
    M,
    N,
    K,
    stride_am,
    stride_ak,
    stride_bk,
    stride_bn,
    stride_cm,
    stride_cn,
    BLOCK_M: tl.constexpr,
    BLOCK_N: tl.constexpr,
    BLOCK_K: tl.constexpr,
    GROUP_M: tl.constexpr,
):
    pid = tl.program_id(axis=0)
    num_pid_m = tl.cdiv(M, BLOCK_M)
    num_pid_n = tl.cdiv(N, BLOCK_N)
    num_pid_in_group = GROUP_M * num_pid_n
    group_id = pid // num_pid_in_group
    first_pid_m = group_id * GROUP_M
    group_size_m = min(num_pid_m - first_pid_m, GROUP_M)
    pid_m = first_pid_m + ((pid % num_pid_in_group) % group_size_m)
    pid_n = (pid % num_pid_in_group) // group_size_m

    offs_am = (pid_m * BLOCK_M + tl.arange(0, BLOCK_M)) % M
    offs_bn = (pid_n * BLOCK_N + tl.arange(0, BLOCK_N)) % N
    offs_k = tl.arange(0, BLOCK_K)
    a_ptrs = a_ptr + offs_am[:, None] * stride_am + offs_k[None, :] * stride_ak
    b_ptrs = b_ptr + offs_k[:, None] * stride_bk + offs_bn[None, :] * stride_bn

    acc = tl.zeros((BLOCK_M, BLOCK_N), dtype=tl.float32)
    for kk in range(0, tl.cdiv(K, BLOCK_K)):
        a = tl.load(a_ptrs, mask=offs_k[None, :] < K - kk * BLOCK_K, other=0.0)
        b = tl.load(b_ptrs, mask=offs_k[:, None] < K - kk * BLOCK_K, other=0.0)
        acc = tl.dot(a, b, acc)
        a_ptrs += BLOCK_K * stride_ak
        b_ptrs += BLOCK_K * stride_bk

    c = acc.to(c_ptr.dtype.element_ty)
    offs_cm = pid_m * BLOCK_M + tl.arange(0, BLOCK_M)
    offs_cn = pid_n * BLOCK_N + tl.arange(0, BLOCK_N)
    c_ptrs = c_ptr + offs_cm[:, None] * stride_cm + offs_cn[None, :] * stride_cn
    mask = (offs_cm[:, None] < M) & (offs_cn[None, :] < N)
    tl.store(c_ptrs, c, mask=mask)

# config = {"BLOCK_K": 128, "BLOCK_M": 128, "BLOCK_N": 64, "GROUP_M": 1, "arch": "sm_80", "dtype": "bf16", "num_ctas": 1, "num_stages": 3, "num_warps": 4}
# arch = sm_80


// ===== COMPILED SASS (sm_80) =====

	.target	sm_80

	.elftype	@"ET_EXEC"


//--------------------- .note.nv.tkinfo           --------------------------
	.section	.note.nv.tkinfo,"",@"SHT_NOTE"
	.sectionflags	@"SHF_NOTE_NV_TKINFO"
	.tkinfo
        /*0018*/ 	.word	0x00000002
        /*0030*/ 	.string	""
        /*0030*/ 	.string	"ptxas"
        /*0030*/ 	.string	"Cuda compilation tools, release 13.0, V13.0.88"
        /*0030*/ 	.string	"Build cuda_13.0.r13.0/compiler.36424714_0"
        /*0030*/ 	.string	"-v  -suppress-debug-info  -lineinfo  -arch sm_80 "



//--------------------- .note.nv.cuinfo           --------------------------
	.section	.note.nv.cuinfo,"",@"SHT_NOTE"
	.sectionflags	@"SHF_NOTE_NV_CUINFO"
        /*0018*/ 	.short	0x0002
        /*001a*/ 	.short	0x0050
        /*001c*/ 	.short	0x0082
	.zero		2


//--------------------- .nv.info                  --------------------------
	.section	.nv.info,"",@"SHT_CUDA_INFO"
	.align	4


	//----- nvinfo : EIATTR_REGCOUNT
	.align		4
        /*0000*/ 	.byte	0x04, 0x2f
        /*0002*/ 	.short	(.L_1 - .L_0)
	.align		4
.L_0:
        /*0004*/ 	.word	index@(matmul_kernel)
        /*0008*/ 	.word	0x00000020


	//----- nvinfo : EIATTR_FRAME_SIZE
	.align		4
.L_1:
        /*000c*/ 	.byte	0x04, 0x11
        /*000e*/ 	.short	(.L_3 - .L_2)
	.align		4
.L_2:
        /*0010*/ 	.word	index@(matmul_kernel)
        /*0014*/ 	.word	0x00001640


	//----- nvinfo : EIATTR_MIN_STACK_SIZE
	.align		4
.L_3:
        /*0018*/ 	.byte	0x04, 0x12
        /*001a*/ 	.short	(.L_5 - .L_4)
	.align		4
.L_4:
        /*001c*/ 	.word	index@(matmul_kernel)
        /*0020*/ 	.word	0x00001640
.L_5:


//--------------------- .nv.info.matmul_kernel    --------------------------
	.section	.nv.info.matmul_kernel,"",@"SHT_CUDA_INFO"
	.sectionflags	@""
	.align	4


	//----- nvinfo : EIATTR_CUDA_API_VERSION
	.align		4
        /*0000*/ 	.byte	0x04, 0x37
        /*0002*/ 	.short	(.L_7 - .L_6)
.L_6:
        /*0004*/ 	.word	0x00000082


	//----- nvinfo : EIATTR_SW2861232_WAR
	.align		4
.L_7:
        /*0008*/ 	.byte	0x01, 0x35
	.zero		2


	//----- nvinfo : EIATTR_PARAM_CBANK
	.align		4
        /*000c*/ 	.byte	0x04, 0x0a
        /*000e*/ 	.short	(.L_9 - .L_8)
	.align		4
.L_8:
        /*0010*/ 	.word	index@(.nv.constant0.matmul_kernel)
        /*0014*/ 	.short	0x0160
        /*0016*/ 	.short	0x0050


	//----- nvinfo : EIATTR_CBANK_PARAM_SIZE
	.align		4
.L_9:
        /*0018*/ 	.byte	0x03, 0x19
        /*001a*/ 	.short	0x0050


	//----- nvinfo : EIATTR_KPARAM_INFO
	.align		4
        /*001c*/ 	.byte	0x04, 0x17
        /*001e*/ 	.short	(.L_11 - .L_10)
.L_10:
        /*0020*/ 	.word	0x00000000
        /*0024*/ 	.short	0x000d
        /*0026*/ 	.short	0x0048
        /*0028*/ 	.byte	0x00, 0xf4, 0x21, 0x00


	//----- nvinfo : EIATTR_KPARAM_INFO
	.align		4
.L_11:
        /*002c*/ 	.byte	0x04, 0x17
        /*002e*/ 	.short	(.L_13 - .L_12)
.L_12:
        /*0030*/ 	.word	0x00000000
        /*0034*/ 	.short	0x000c
        /*0036*/ 	.short	0x0040
        /*0038*/ 	.byte	0x00, 0xf4, 0x21, 0x00


	//----- nvinfo : EIATTR_KPARAM_INFO
	.align		4
.L_13:
        /*003c*/ 	.byte	0x04, 0x17
        /*003e*/ 	.short	(.L_15 - .L_14)
.L_14:
        /*0040*/ 	.word	0x00000000
        /*0044*/ 	.short	0x000b
        /*0046*/ 	.short	0x0038
        /*0048*/ 	.byte	0x00, 0xf0, 0x11, 0x00


	//----- nvinfo : EIATTR_KPARAM_INFO
	.align		4
.L_15:
        /*004c*/ 	.byte	0x04, 0x17
        /*004e*/ 	.short	(.L_17 - .L_16)
.L_16:
        /*0050*/ 	.word	0x00000000
        /*0054*/ 	.short	0x000a
        /*0056*/ 	.short	0x0034
        /*0058*/ 	.byte	0x00, 0xf0, 0x11, 0x00


	//----- nvinfo : EIATTR_KPARAM_INFO
	.align		4
.L_17:
        /*005c*/ 	.byte	0x04, 0x17
        /*005e*/ 	.short	(.L_19 - .L_18)
.L_18:
        /*0060*/ 	.word	0x00000000
        /*0064*/ 	.short	0x0009
        /*0066*/ 	.short	0x0030
        /*0068*/ 	.byte	0x00, 0xf0, 0x11, 0x00


	//----- nvinfo : EIATTR_KPARAM_INFO
	.align		4
.L_19:
        /*006c*/ 	.byte	0x04, 0x17
        /*006e*/ 	.short	(.L_21 - .L_20)
.L_20:
        /*0070*/ 	.word	0x00000000
        /*0074*/ 	.short	0x0008
        /*0076*/ 	.short	0x002c
        /*0078*/ 	.byte	0x00, 0xf0, 0x11, 0x00


	//----- nvinfo : EIATTR_KPARAM_INFO
	.align		4
.L_21:
        /*007c*/ 	.byte	0x04, 0x17
        /*007e*/ 	.short	(.L_23 - .L_22)
.L_22:
        /*0080*/ 	.word	0x00000000
        /*0084*/ 	.short	0x0007
        /*0086*/ 	.short	0x0028
        /*0088*/ 	.byte	0x00, 0xf0, 0x11, 0x00


	//----- nvinfo : EIATTR_KPARAM_INFO
	.align		4
.L_23:
        /*008c*/ 	.byte	0x04, 0x17
        /*008e*/ 	.short	(.L_25 - .L_24)
.L_24:
        /*0090*/ 	.word	0x00000000
        /*0094*/ 	.short	0x0006
        /*0096*/ 	.short	0x0024
        /*0098*/ 	.byte	0x00, 0xf0, 0x11, 0x00


	//----- nvinfo : EIATTR_KPARAM_INFO
	.align		4
.L_25:
        /*009c*/ 	.byte	0x04, 0x17
        /*009e*/ 	.short	(.L_27 - .L_26)
.L_26:
        /*00a0*/ 	.word	0x00000000
        /*00a4*/ 	.short	0x0005
        /*00a6*/ 	.short	0x0020
        /*00a8*/ 	.byte	0x00, 0xf0, 0x11, 0x00


	//----- nvinfo : EIATTR_KPARAM_INFO
	.align		4
.L_27:
        /*00ac*/ 	.byte	0x04, 0x17
        /*00ae*/ 	.short	(.L_29 - .L_28)
.L_28:
        /*00b0*/ 	.word	0x00000000
        /*00b4*/ 	.short	0x0004
        /*00b6*/ 	.short	0x001c
        /*00b8*/ 	.byte	0x00, 0xf0, 0x11, 0x00


	//----- nvinfo : EIATTR_KPARAM_INFO
	.align		4
.L_29:
        /*00bc*/ 	.byte	0x04, 0x17
        /*00be*/ 	.short	(.L_31 - .L_30)
.L_30:
        /*00c0*/ 	.word	0x00000000
        /*00c4*/ 	.short	0x0003
        /*00c6*/ 	.short	0x0018
        /*00c8*/ 	.byte	0x00, 0xf0, 0x11, 0x00


	//----- nvinfo : EIATTR_KPARAM_INFO
	.align		4
.L_31:
        /*00cc*/ 	.byte	0x04, 0x17
        /*00ce*/ 	.short	(.L_33 - .L_32)
.L_32:
        /*00d0*/ 	.word	0x00000000
        /*00d4*/ 	.short	0x0002
        /*00d6*/ 	.short	0x0010
        /*00d8*/ 	.byte	0x00, 0xf4, 0x21, 0x00


	//----- nvinfo : EIATTR_KPARAM_INFO
	.align		4
.L_33:
        /*00dc*/ 	.byte	0x04, 0x17
        /*00de*/ 	.short	(.L_35 - .L_34)
.L_34:
        /*00e0*/ 	.word	0x00000000
        /*00e4*/ 	.short	0x0001
        /*00e6*/ 	.short	0x0008
        /*00e8*/ 	.byte	0x00, 0xf4, 0x21, 0x00


	//----- nvinfo : EIATTR_KPARAM_INFO
	.align		4
.L_35:
        /*00ec*/ 	.byte	0x04, 0x17
        /*00ee*/ 	.short	(.L_37 - .L_36)
.L_36:
        /*00f0*/ 	.word	0x00000000
        /*00f4*/ 	.short	0x0000
        /*00f6*/ 	.short	0x0000
        /*00f8*/ 	.byte	0x00, 0xf4, 0x21, 0x00


	//----- nvinfo : EIATTR_MAXREG_COUNT
	.align		4
.L_37:
        /*00fc*/ 	.byte	0x03, 0x1b
        /*00fe*/ 	.short	0x00ff


	//----- nvinfo : EIATTR_NUM_BARRIERS
	.align		4
        /*0100*/ 	.byte	0x02, 0x4c
        /*0102*/ 	.byte	0x01
	.zero		1


	//----- nvinfo : EIATTR_ANNOTATIONS
	.align		4
        /*0104*/ 	.byte	0x04, 0x55
        /*0106*/ 	.short	(.L_39 - .L_38)


	//   ....[0]....
.L_38:
        /*0108*/ 	.word	0x00000001
        /*010c*/ 	.byte	0xc0, 0x04, 0x00, 0x00, 0x01, 0x00, 0x00, 0x00, 0x20, 0x05, 0x00, 0x00, 0x01, 0x00, 0x00, 0x00
        /* <DEDUP_REMOVED lines=2298> */
        /*90bc*/ 	.byte	0x50, 0x31, 0x02, 0x00, 0x01, 0x00, 0x00, 0x00, 0x60, 0x31, 0x02, 0x00


	//----- nvinfo : EIATTR_MERCURY_ISA_VERSION
	.align		4
.L_39:
        /*90c8*/ 	.byte	0x03, 0x5f
        /*90ca*/ 	.short	0x0000


	//----- nvinfo : EIATTR_EXIT_INSTR_OFFSETS
	.align		4
        /*90cc*/ 	.byte	0x04, 0x1c
        /*90ce*/ 	.short	(.L_41 - .L_40)


	//   ....[0]....
.L_40:
        /*90d0*/ 	.word	0x00023460


	//   ....[1]....
        /*90d4*/ 	.word	0x00023490


	//----- nvinfo : EIATTR_REQNTID
	.align		4
.L_41:
        /*90d8*/ 	.byte	0x04, 0x10
        /*90da*/ 	.short	(.L_43 - .L_42)
.L_42:
        /*90dc*/ 	.word	0x00000080
        /*90e0*/ 	.word	0x00000001
        /*90e4*/ 	.word	0x00000001
.L_43:


//--------------------- .nv.callgraph             --------------------------
	.section	.nv.callgraph,"",@"SHT_CUDA_CALLGRAPH"
	.align	4
	.sectionentsize	8
	.align		4
        /*0000*/ 	.word	0x00000000
	.align		4
        /*0004*/ 	.word	0xffffffff
	.align		4
        /*0008*/ 	.word	0x00000000
	.align		4
        /*000c*/ 	.word	0xfffffffe
	.align		4
        /*0010*/ 	.word	0x00000000
	.align		4
        /*0014*/ 	.word	0xfffffffd
	.align		4
        /*0018*/ 	.word	0x00000000
	.align		4
        /*001c*/ 	.word	0xfffffffc


//--------------------- .nv.rel.action            --------------------------
	.section	.nv.rel.action,"",@"SHT_CUDA_RELOCINFO"
	.align	8
	.sectionentsize	8
        /*0000*/ 	.byte	0x73, 0x00, 0x00, 0x00, 0x00, 0x00, 0x00, 0x00, 0x00, 0x00, 0x00, 0x11, 0x25, 0x00, 0x05, 0x36


//--------------------- .nv.constant0.matmul_kernel --------------------------
	.section	.nv.constant0.matmul_kernel,"a",@progbits
	.sectionflags	@""
	.align	4
.nv.constant0.matmul_kernel:
	.zero		432


//--------------------- .text.matmul_kernel       --------------------------
	.section	.text.matmul_kernel,"ax",@progbits
	.sectioninfo	@"SHI_REGISTERS=32"
	.align	128
        .global         matmul_kernel
        .type           matmul_kernel,@function
        .size           matmul_kernel,(.L_x_5 - matmul_kernel)
        .other          matmul_kernel,@"STO_CUDA_ENTRY STV_DEFAULT"
matmul_kernel:
.text.matmul_kernel:
[----:B------:R-:W-:-:S04]  /*0000*/  IMAD.MOV.U32 R1, RZ, RZ, c[0x0][0x28] ;  /* 0x00000a00ff017624 */ /* 0x000fc800078e00ff */
[----:B------:R-:W-:Y:S01]  /*0010*/  IMAD.MOV.U32 R0, RZ, RZ, c[0x0][0x17c] ;  /* 0x00005f00ff007624 */ /* 0x000fe200078e00ff */
[----:B------:R-:W-:Y:S01]  /*0020*/  IADD3 R1, R1, -0x1640, RZ ;  /* 0xffffe9c001017810 */ /* 0x000fe20007ffe0ff */
[----:B------:R-:W0:Y:S01]  /*0030*/  S2R R12, SR_TID.X ;  /* 0x00000000000c7919 */ /* 0x000e220000002100 */
[----:B------:R-:W-:Y:S02]  /*0040*/  ULDC.64 UR6, c[0x0][0x118] ;  /* 0x0000460000067ab9 */ /* 0x000fe40000000a00 */
[----:B------:R-:W-:-:S04]  /*0050*/  IADD3 R0, R0, 0x3f, RZ ;  /* 0x0000003f00007810 */ /* 0x000fc80007ffe0ff */
[----:B------:R-:W-:-:S04]  /*0060*/  SHF.R.S32.HI R3, RZ, 0x1f, R0 ;  /* 0x0000001fff037819 */ /* 0x000fc80000011400 */
[----:B------:R-:W-:Y:S02]  /*0070*/  LEA.HI R0, R3, R0, RZ, 0x6 ;  /* 0x0000000003007211 */ /* 0x000fe400078f30ff */
[----:B------:R-:W1:Y:S02]  /*0080*/  S2R R3, SR_CTAID.X ;  /* 0x0000000000037919 */ /* 0x000e640000002500 */
[----:B------:R-:W-:-:S04]  /*0090*/  SHF.R.S32.HI R0, RZ, 0x6, R0 ;  /* 0x00000006ff007819 */ /* 0x000fc80000011400 */
[-C--:B------:R-:W-:Y:S02]  /*00a0*/  IABS R7, R0.reuse ;  /* 0x0000000000077213 */ /* 0x080fe40000000000 */
[----:B------:R-:W-:Y:S02]  /*00b0*/  IABS R10, R0 ;  /* 0x00000000000a7213 */ /* 0x000fe40000000000 */
[----:B------:R-:W2:Y:S01]  /*00c0*/  I2F.RP R2, R7 ;  /* 0x0000000700027306 */ /* 0x000ea20000209400 */
[----:B0-----:R-:W-:Y:S02]  /*00d0*/  LOP3.LUT R13, R12, 0x7f, RZ, 0xc0, !PT ;  /* 0x0000007f0c0d7812 */ /* 0x001fe400078ec0ff */
[----:B-1----:R-:W-:-:S05]  /*00e0*/  IABS R8, R3 ;  /* 0x0000000300087213 */ /* 0x002fca0000000000 */
[----:B--2---:R-:W0:Y:S02]  /*00f0*/  MUFU.RCP R2, R2 ;  /* 0x0000000200027308 */ /* 0x004e240000001000 */
[----:B0-----:R-:W-:-:S06]  /*0100*/  IADD3 R4, R2, 0xffffffe, RZ ;  /* 0x0ffffffe02047810 */ /* 0x001fcc0007ffe0ff */
[----:B------:R0:W1:Y:S02]  /*0110*/  F2I.FTZ.U32.TRUNC.NTZ R5, R4 ;  /* 0x0000000400057305 */ /* 0x000064000021f000 */
[----:B0-----:R-:W-:Y:S02]  /*0120*/  IMAD.MOV.U32 R4, RZ, RZ, RZ ;  /* 0x000000ffff047224 */ /* 0x001fe400078e00ff */
[----:B-1----:R-:W-:-:S04]  /*0130*/  IMAD.MOV R6, RZ, RZ, -R5 ;  /* 0x000000ffff067224 */ /* 0x002fc800078e0a05 */
[----:B------:R-:W-:Y:S02]  /*0140*/  IMAD R9, R6, R7, RZ ;  /* 0x0000000706097224 */ /* 0x000fe400078e02ff */
[----:B------:R-:W-:Y:S02]  /*0150*/  IMAD.MOV.U32 R6, RZ, RZ, R8 ;  /* 0x000000ffff067224 */ /* 0x000fe400078e0008 */
[----:B------:R-:W-:-:S04]  /*0160*/  IMAD.HI.U32 R5, R5, R9, R4 ;  /* 0x0000000905057227 */ /* 0x000fc800078e0004 */
[----:B------:R-:W-:Y:S02]  /*0170*/  IMAD.MOV R9, RZ, RZ, -R10 ;  /* 0x000000ffff097224 */ /* 0x000fe400078e0a0a */
[----:B------:R-:W-:-:S04]  /*0180*/  IMAD.HI.U32 R2, R5, R6, RZ ;  /* 0x0000000605027227 */ /* 0x000fc800078e00ff */
[----:B------:R-:W-:-:S05]  /*0190*/  IMAD R4, R2, R9, R6 ;  /* 0x0000000902047224 */ /* 0x000fca00078e0206 */
[----:B------:R-:W-:-:S13]  /*01a0*/  ISETP.GT.U32.AND P1, PT, R7, R4, PT ;  /* 0x000000040700720c */ /* 0x000fda0003f24070 */
[----:B------:R-:W-:Y:S01]  /*01b0*/  @!P1 IMAD.IADD R4, R4, 0x1, -R7 ;  /* 0x0000000104049824 */ /* 0x000fe200078e0a07 */
[----:B------:R-:W-:Y:S02]  /*01c0*/  @!P1 IADD3 R2, R2, 0x1, RZ ;  /* 0x0000000102029810 */ /* 0x000fe40007ffe0ff */
[----:B------:R-:W-:Y:S02]  /*01d0*/  ISETP.NE.AND P1, PT, R0, RZ, PT ;  /* 0x000000ff0000720c */ /* 0x000fe40003f25270 */
[----:B------:R-:W-:Y:S02]  /*01e0*/  ISETP.GE.U32.AND P0, PT, R4, R7, PT ;  /* 0x000000070400720c */ /* 0x000fe40003f06070 */
[----:B------:R-:W-:-:S04]  /*01f0*/  LOP3.LUT R4, R3, R0, RZ, 0x3c, !PT ;  /* 0x0000000003047212 */ /* 0x000fc800078e3cff */
[----:B------:R-:W-:Y:S01]  /*0200*/  ISETP.GE.AND P2, PT, R4, RZ, PT ;  /* 0x000000ff0400720c */ /* 0x000fe20003f46270 */
[----:B------:R-:W-:-:S05]  /*0210*/  IMAD.MOV.U32 R4, RZ, RZ, c[0x0][0x178] ;  /* 0x00005e00ff047624 */ /* 0x000fca00078e00ff */
[----:B------:R-:W-:Y:S02]  /*0220*/  IADD3 R4, R4, 0x7f, RZ ;  /* 0x0000007f04047810 */ /* 0x000fe40007ffe0ff */
[----:B------:R-:W-:Y:S02]  /*0230*/  @P0 IADD3 R2, R2, 0x1, RZ ;  /* 0x0000000102020810 */ /* 0x000fe40007ffe0ff */
[----:B------:R-:W-:-:S03]  /*0240*/  SHF.R.S32.HI R5, RZ, 0x1f, R4 ;  /* 0x0000001fff057819 */ /* 0x000fc60000011404 */
[----:B------:R-:W-:Y:S01]  /*0250*/  @!P2 IMAD.MOV R2, RZ, RZ, -R2 ;  /* 0x000000ffff02a224 */ /* 0x000fe200078e0a02 */
[----:B------:R-:W-:Y:S02]  /*0260*/  LEA.HI R5, R5, R4, RZ, 0x7 ;  /* 0x0000000405057211 */ /* 0x000fe400078f38ff */
[----:B------:R-:W-:-:S04]  /*0270*/  @!P1 LOP3.LUT R2, RZ, R0, RZ, 0x33, !PT ;  /* 0x00000000ff029212 */ /* 0x000fc800078e33ff */
[----:B------:R-:W-:Y:S01]  /*0280*/  LEA.HI.SX32 R5, R5, -R2, 0x19 ;  /* 0x8000000205057211 */ /* 0x000fe200078fcaff */
[----:B------:R-:W-:-:S03]  /*0290*/  IMAD.MOV R7, RZ, RZ, -R2 ;  /* 0x000000ffff077224 */ /* 0x000fc600078e0a02 */
[----:B------:R-:W-:Y:S01]  /*02a0*/  IMNMX R8, R5, 0x1, PT ;  /* 0x0000000105087817 */ /* 0x000fe20003800200 */
[----:B------:R-:W-:-:S03]  /*02b0*/  IMAD R7, R0, R7, R3 ;  /* 0x0000000700077224 */ /* 0x000fc600078e0203 */
[-C--:B------:R-:W-:Y:S02]  /*02c0*/  IABS R9, R8.reuse ;  /* 0x0000000800097213 */ /* 0x080fe40000000000 */
[----:B------:R-:W-:Y:S02]  /*02d0*/  IABS R11, R8 ;  /* 0x00000008000b7213 */ /* 0x000fe40000000000 */
[----:B------:R-:W0:Y:S08]  /*02e0*/  I2F.RP R6, R9 ;  /* 0x0000000900067306 */ /* 0x000e300000209400 */
[----:B0-----:R-:W0:Y:S02]  /*02f0*/  MUFU.RCP R6, R6 ;  /* 0x0000000600067308 */ /* 0x001e240000001000 */
[----:B0-----:R-:W-:-:S06]  /*0300*/  IADD3 R4, R6, 0xffffffe, RZ ;  /* 0x0ffffffe06047810 */ /* 0x001fcc0007ffe0ff */
[----:B------:R0:W1:Y:S02]  /*0310*/  F2I.FTZ.U32.TRUNC.NTZ R5, R4 ;  /* 0x0000000400057305 */ /* 0x000064000021f000 */
[----:B0-----:R-:W-:Y:S02]  /*0320*/  IMAD.MOV.U32 R4, RZ, RZ, RZ ;  /* 0x000000ffff047224 */ /* 0x001fe400078e00ff */
[----:B-1----:R-:W-:-:S04]  /*0330*/  IMAD.MOV R10, RZ, RZ, -R5 ;  /* 0x000000ffff0a7224 */ /* 0x002fc800078e0a05 */
[----:B------:R-:W-:Y:S01]  /*0340*/  IMAD.MOV.U32 R0, RZ, RZ, R10 ;  /* 0x000000ffff007224 */ /* 0x000fe200078e000a */
[----:B------:R-:W-:-:S03]  /*0350*/  IABS R10, R7 ;  /* 0x00000007000a7213 */ /* 0x000fc60000000000 */
        /* <DEDUP_REMOVED lines=13> */
[----:B------:R-:W-:-:S05]  /*0430*/  IMAD.MOV.U32 R0, RZ, RZ, 0x7f ;  /* 0x0000007fff007424 */ /* 0x000fca00078e00ff */
[----:B------:R-:W-:Y:S02]  /*0440*/  IADD3 R15, R0, c[0x0][0x180], RZ ;  /* 0x00006000000f7a10 */ /* 0x000fe40007ffe0ff */
[----:B------:R-:W-:Y:S02]  /*0450*/  @P0 IADD3 R5, R5, 0x1, RZ ;  /* 0x0000000105050810 */ /* 0x000fe40007ffe0ff */
[----:B------:R-:W-:-:S03]  /*0460*/  ISETP.GT.AND P0, PT, R15, 0x7f, PT ;  /* 0x0000007f0f00780c */ /* 0x000fc60003f04270 */
[----:B------:R-:W-:Y:S01]  /*0470*/  @!P2 IMAD.MOV R5, RZ, RZ, -R5 ;  /* 0x000000ffff05a224 */ /* 0x000fe200078e0a05 */
[----:B------:R-:W-:-:S05]  /*0480*/  @!P1 LOP3.LUT R5, RZ, R8, RZ, 0x33, !PT ;  /* 0x00000008ff059212 */ /* 0x000fca00078e33ff */
[----:B------:R-:W-:Y:S02]  /*0490*/  IMAD.MOV R3, RZ, RZ, -R5 ;  /* 0x000000ffff037224 */ /* 0x000fe400078e0a05 */
[----:B------:R-:W-:Y:S02]  /*04a0*/  IMAD.SHL.U32 R14, R5, 0x40, RZ ;  /* 0x00000040050e7824 */ /* 0x000fe400078e00ff */
[----:B------:R-:W-:-:S03]  /*04b0*/  IMAD R3, R8, R3, R7 ;  /* 0x0000000308037224 */ /* 0x000fc600078e0207 */
[----:B------:R-:W-:Y:S01]  /*04c0*/  STL [R1+0x338], R14 ;  /* 0x0003380e01007387 */ /* 0x000fe20000100800 */
[----:B------:R-:W-:Y:S01]  /*04d0*/  IMAD.IADD R0, R2, 0x1, R3 ;  /* 0x0000000102007824 */ /* 0x000fe200078e0203 */
[C---:B------:R-:W-:Y:S02]  /*04e0*/  IADD3 R3, R14.reuse, 0x1, RZ ;  /* 0x000000010e037810 */ /* 0x040fe40007ffe0ff */
[----:B------:R-:W-:Y:S01]  /*04f0*/  IADD3 R2, R14, 0x2, RZ ;  /* 0x000000020e027810 */ /* 0x000fe20007ffe0ff */
[----:B------:R-:W-:Y:S01]  /*0500*/  IMAD R0, R0, 0x80, R13 ;  /* 0x0000008000007824 */ /* 0x000fe200078e020d */
[C---:B------:R-:W-:Y:S01]  /*0510*/  IADD3 R4, R14.reuse, 0x3, RZ ;  /* 0x000000030e047810 */ /* 0x040fe20007ffe0ff */
[----:B------:R0:W-:Y:S01]  /*0520*/  STL [R1+0x96c], R3 ;  /* 0x00096c0301007387 */ /* 0x0001e20000100800 */
[C---:B------:R-:W-:Y:S02]  /*0530*/  IADD3 R28, R14.reuse, 0x1b, RZ ;  /* 0x0000001b0e1c7810 */ /* 0x040fe40007ffe0ff */
[C---:B------:R-:W-:Y:S01]  /*0540*/  IADD3 R5, R14.reuse, 0x37, RZ ;  /* 0x000000370e057810 */ /* 0x040fe20007ffe0ff */
[----:B------:R1:W-:Y:S01]  /*0550*/  STL [R1+0x968], R2 ;  /* 0x0009680201007387 */ /* 0x0003e20000100800 */
[----:B------:R-:W-:-:S03]  /*0560*/  IADD3 R29, R14, 0x3a, RZ ;  /* 0x0000003a0e1d7810 */ /* 0x000fc60007ffe0ff */
[----:B------:R2:W-:Y:S01]  /*0570*/  STL [R1+0x964], R4 ;  /* 0x0009640401007387 */ /* 0x0005e20000100800 */
[C---:B0-----:R-:W-:Y:S02]  /*0580*/  IADD3 R3, R14.reuse, 0x4, RZ ;  /* 0x000000040e037810 */ /* 0x041fe40007ffe0ff */
[----:B-1----:R-:W-:-:S03]  /*0590*/  IADD3 R2, R14, 0x5, RZ ;  /* 0x000000050e027810 */ /* 0x002fc60007ffe0ff */
[----:B------:R0:W-:Y:S01]  /*05a0*/  STL [R1+0x960], R3 ;  /* 0x0009600301007387 */ /* 0x0001e20000100800 */
[----:B--2---:R-:W-:-:S03]  /*05b0*/  IADD3 R4, R14, 0x6, RZ ;  /* 0x000000060e047810 */ /* 0x004fc60007ffe0ff */
[----:B------:R1:W-:Y:S04]  /*05c0*/  STL [R1+0x970], R2 ;  /* 0x0009700201007387 */ /* 0x0003e80000100800 */
        /* <DEDUP_REMOVED lines=43> */
[----:B0-----:R-:W-:-:S03]  /*0880*/  IADD3 R3, R14, 0x1d, RZ ;  /* 0x0000001d0e037810 */ /* 0x001fc60007ffe0ff */
[----:B------:R-:W-:Y:S01]  /*0890*/  STL [R1+0x9c8], R28 ;  /* 0x0009c81c01007387 */ /* 0x000fe20000100800 */
[----:B-1----:R-:W-:-:S03]  /*08a0*/  IADD3 R2, R14, 0x1e, RZ ;  /* 0x0000001e0e027810 */ /* 0x002fc60007ffe0ff */
[----:B------:R0:W-:Y:S01]  /*08b0*/  STL [R1+0x9d0], R3 ;  /* 0x0009d00301007387 */ /* 0x0001e20000100800 */
[----:B--2---:R-:W-:-:S03]  /*08c0*/  IADD3 R4, R14, 0x1f, RZ ;  /* 0x0000001f0e047810 */ /* 0x004fc60007ffe0ff */
[----:B------:R1:W-:Y:S04]  /*08d0*/  STL [R1+0x9d4], R2 ;  /* 0x0009d40201007387 */ /* 0x0003e80000100800 */
[----:B------:R2:W-:Y:S01]  /*08e0*/  STL [R1+0x9dc], R4 ;  /* 0x0009dc0401007387 */ /* 0x0005e20000100800 */
[C---:B0-----:R-:W-:Y:S02]  /*08f0*/  IADD3 R3, R14.reuse, 0x21, RZ ;  /* 0x000000210e037810 */ /* 0x041fe40007ffe0ff */
[C---:B-1----:R-:W-:Y:S02]  /*0900*/  IADD3 R2, R14.reuse, 0x20, RZ ;  /* 0x000000200e027810 */ /* 0x042fe40007ffe0ff */
[----:B--2---:R-:W-:-:S03]  /*0910*/  IADD3 R4, R14, 0x22, RZ ;  /* 0x000000220e047810 */ /* 0x004fc60007ffe0ff */
[----:B------:R0:W-:Y:S04]  /*0920*/  STL [R1+0x9d8], R2 ;  /* 0x0009d80201007387 */ /* 0x0001e80000100800 */
        /* <DEDUP_REMOVED lines=43> */
[----:B------:R-:W-:Y:S01]  /*0be0*/  STL [R1+0xa40], R3 ;  /* 0x000a400301007387 */ /* 0x000fe20000100800 */
[----:B0-----:R-:W-:-:S03]  /*0bf0*/  IADD3 R2, R14, 0x39, RZ ;  /* 0x000000390e027810 */ /* 0x001fc60007ffe0ff */
[----:B------:R0:W-:Y:S01]  /*0c00*/  STL [R1+0xa4c], R4 ;  /* 0x000a4c0401007387 */ /* 0x0001e20000100800 */
[----:B-1----:R-:W-:-:S03]  /*0c10*/  IADD3 R5, R14, 0x3c, RZ ;  /* 0x0000003c0e057810 */ /* 0x002fc60007ffe0ff */
[----:B------:R1:W-:Y:S04]  /*0c20*/  STL [R1+0xa54], R2 ;  /* 0x000a540201007387 */ /* 0x0003e80000100800 */
[----:B------:R-:W-:Y:S01]  /*0c30*/  STL [R1+0xa58], R29 ;  /* 0x000a581d01007387 */ /* 0x000fe20000100800 */
[----:B0-----:R-:W-:-:S03]  /*0c40*/  IADD3 R4, R14, 0x3d, RZ ;  /* 0x0000003d0e047810 */ /* 0x001fc60007ffe0ff */
[----:B------:R0:W-:Y:S01]  /*0c50*/  STL [R1+0xa44], R5 ;  /* 0x000a440501007387 */ /* 0x0001e20000100800 */
[----:B-1----:R-:W-:-:S03]  /*0c60*/  IADD3 R2, R14, 0x3b, RZ ;  /* 0x0000003b0e027810 */ /* 0x002fc60007ffe0ff */
[----:B------:R1:W-:Y:S04]  /*0c70*/  STL [R1+0xa38], R4 ;  /* 0x000a380401007387 */ /* 0x0003e80000100800 */
[----:B------:R2:W-:Y:S01]  /*0c80*/  STL [R1+0xa50], R2 ;  /* 0x000a500201007387 */ /* 0x0005e20000100800 */
[C---:B0-----:R-:W-:Y:S02]  /*0c90*/  IADD3 R5, R14.reuse, 0x3e, RZ ;  /* 0x0000003e0e057810 */ /* 0x041fe40007ffe0ff */
[----:B-1----:R-:W-:-:S03]  /*0ca0*/  IADD3 R4, R14, 0x3f, RZ ;  /* 0x0000003f0e047810 */ /* 0x002fc60007ffe0ff */
[----:B------:R2:W-:Y:S04]  /*0cb0*/  STL [R1+0x9ec], R5 ;  /* 0x0009ec0501007387 */ /* 0x0005e80000100800 */
[----:B------:R2:W-:Y:S04]  /*0cc0*/  STL [R1+0x9e0], R4 ;  /* 0x0009e00401007387 */ /* 0x0005e80000100800 */
[----:B------:R2:W-:Y:S01]  /*0cd0*/  STL [R1+0x958], R0 ;  /* 0x0009580001007387 */ /* 0x0005e20000100800 */
[----:B------:R-:W-:Y:S05]  /*0ce0*/  @P0 BRA `(.L_x_0) ;  /* 0x0000018000000947 */ /* 0x000fea0003800000 */
[----:B--2---:R-:W-:Y:S01]  /*0cf0*/  IMAD.SHL.U32 R0, R12, 0x40, RZ ;  /* 0x000000400c007824 */ /* 0x004fe200078e00ff */
[----:B------:R0:W-:Y:S01]  /*0d00*/  STL [R1], RZ ;  /* 0x000000ff01007387 */ /* 0x0001e20000100800 */
[----:B------:R-:W-:Y:S01]  /*0d10*/  CS2R R24, SRZ ;  /* 0x0000000000187805 */ /* 0x000fe2000001ff00 */
[----:B------:R-:W-:Y:S01]  /*0d20*/  CS2R R26, SRZ ;  /* 0x00000000001a7805 */ /* 0x000fe2000001ff00 */
[----:B------:R-:W-:Y:S01]  /*0d30*/  CS2R R20, SRZ ;  /* 0x0000000000147805 */ /* 0x000fe2000001ff00 */
[----:B------:R0:W-:Y:S01]  /*0d40*/  STL [R1+0x4], RZ ;  /* 0x000004ff01007387 */ /* 0x0001e20000100800 */
[----:B------:R-:W-:Y:S01]  /*0d50*/  LOP3.LUT R0, R0, 0x800, RZ, 0xc0, !PT ;  /* 0x0000080000007812 */ /* 0x000fe200078ec0ff */
[----:B------:R-:W-:Y:S01]  /*0d60*/  CS2R R22, SRZ ;  /* 0x0000000000167805 */ /* 0x000fe2000001ff00 */
[----:B------:R-:W-:Y:S01]  /*0d70*/  CS2R R16, SRZ ;  /* 0x0000000000107805 */ /* 0x000fe2000001ff00 */
[----:B------:R0:W-:Y:S01]  /*0d80*/  STL [R1+0x8], RZ ;  /* 0x000008ff01007387 */ /* 0x0001e20000100800 */
[----:B------:R-:W-:Y:S01]  /*0d90*/  CS2R R18, SRZ ;  /* 0x0000000000127805 */ /* 0x000fe2000001ff00 */
[----:B------:R-:W-:Y:S01]  /*0da0*/  CS2R R12, SRZ ;  /* 0x00000000000c7805 */ /* 0x000fe2000001ff00 */
[----:B------:R-:W-:Y:S01]  /*0db0*/  CS2R R14, SRZ ;  /* 0x00000000000e7805 */ /* 0x000fe2000001ff00 */
[----:B------:R0:W-:Y:S01]  /*0dc0*/  STL [R1+0xc], RZ ;  /* 0x00000cff01007387 */ /* 0x0001e20000100800 */
[----:B------:R-:W-:Y:S01]  /*0dd0*/  CS2R R8, SRZ ;  /* 0x0000000000087805 */ /* 0x000fe2000001ff00 */
[----:B------:R-:W-:Y:S01]  /*0de0*/  CS2R R10, SRZ ;  /* 0x00000000000a7805 */ /* 0x000fe2000001ff00 */
[----:B------:R-:W-:Y:S01]  /*0df0*/  CS2R R4, SRZ ;  /* 0x0000000000047805 */ /* 0x000fe2000001ff00 */
[----:B------:R0:W-:Y:S01]  /*0e00*/  STL [R1+0x10], RZ ;  /* 0x000010ff01007387 */ /* 0x0001e20000100800 */
[----:B------:R-:W-:-:S03]  /*0e10*/  CS2R R6, SRZ ;  /* 0x0000000000067805 */ /* 0x000fc6000001ff00 */
[----:B------:R0:W-:Y:S04]  /*0e20*/  STL [R1+0x14], RZ ;  /* 0x000014ff01007387 */ /* 0x0001e80000100800 */
[----:B------:R0:W-:Y:S04]  /*0e30*/  STL [R1+0x18], RZ ;  /* 0x000018ff01007387 */ /* 0x0001e80000100800 */
[----:B------:R0:W-:Y:S04]  /*0e40*/  STL [R1+0x1c], RZ ;  /* 0x00001cff01007387 */ /* 0x0001e80000100800 */
[----:B------:R0:W-:Y:S01]  /*0e50*/  STL [R1+0x95c], R0 ;  /* 0x00095c0001007387 */ /* 0x0001e20000100800 */
[----:B------:R-:W-:Y:S05]  /*0e60*/  BRA `(.L_x_1) ;  /* 0x0002079000007947 */ /* 0x000fea0003800000 */
.L_x_0:
[----:B------:R-:W3:Y:S01]  /*0e70*/  LDL R20, [R1+0x9e0] ;  /* 0x0009e00001147983 */ /* 0x000ee20000100800 */
[----:B------:R-:W-:Y:S01]  /*0e80*/  IMAD.MOV.U32 R27, RZ, RZ, R29 ;  /* 0x000000ffff1b7224 */ /* 0x000fe200078e001d */
[----:B------:R-:W-:Y:S01]  /*0e90*/  IABS R29, c[0x0][0x17c] ;  /* 0x00005f00001d7a13 */ /* 0x000fe20000000000 */
[----:B------:R-:W-:Y:S01]  /*0ea0*/  IMAD.MOV.U32 R26, RZ, RZ, R2 ;  /* 0x000000ffff1a7224 */ /* 0x000fe200078e0002 */
[----:B------:R-:W4:Y:S02]  /*0eb0*/  LDL R21, [R1+0xa54] ;  /* 0x000a540001157983 */ /* 0x000f240000100800 */
[----:B--2---:R-:W0:Y:S01]  /*0ec0*/  I2F.RP R2, R29 ;  /* 0x0000001d00027306 */ /* 0x004e220000209400 */
[----:B------:R-:W-:Y:S01]  /*0ed0*/  IABS R0, c[0x0][0x178] ;  /* 0x00005e0000007a13 */ /* 0x000fe20000000000 */
[----:B------:R-:W2:Y:S04]  /*0ee0*/  LDL R22, [R1+0xa4c] ;  /* 0x000a4c0001167983 */ /* 0x000ea80000100800 */
[----:B------:R-:W-:Y:S01]  /*0ef0*/  IMAD.MOV.U32 R24, RZ, RZ, R0 ;  /* 0x000000ffff187224 */ /* 0x000fe200078e0000 */
[----:B------:R-:W1:Y:S03]  /*0f00*/  S2R R7, SR_TID.X ;  /* 0x0000000000077919 */ /* 0x000e660000002100 */
[----:B------:R-:W5:Y:S01]  /*0f10*/  I2F.RP R0, R24 ;  /* 0x0000001800007306 */ /* 0x000f620000209400 */
[----:B------:R-:W2:Y:S04]  /*0f20*/  LDL R17, [R1+0xa48] ;  /* 0x000a480001117983 */ /* 0x000ea80000100800 */
[----:B------:R-:W2:Y:S03]  /*0f30*/  LDL R8, [R1+0xa34] ;  /* 0x000a340001087983 */ /* 0x000ea60000100800 */
[----:B0-----:R-:W0:Y:S01]  /*0f40*/  MUFU.RCP R2, R2 ;  /* 0x0000000200027308 */ /* 0x001e220000001000 */
[----:B------:R-:W2:Y:S04]  /*0f50*/  LDL R16, [R1+0xa3c] ;  /* 0x000a3c0001107983 */ /* 0x000ea80000100800 */
[----:B------:R-:W2:Y:S03]  /*0f60*/  LDL R18, [R1+0xa30] ;  /* 0x000a300001127983 */ /* 0x000ea60000100800 */
[----:B-----5:R-:W5:Y:S01]  /*0f70*/  MUFU.RCP R0, R0 ;  /* 0x0000000000007308 */ /* 0x020f620000001000 */
[----:B------:R-:W2:Y:S04]  /*0f80*/  LDL R19, [R1+0xa28] ;  /* 0x000a280001137983 */ /* 0x000ea80000100800 */
[----:B------:R-:W2:Y:S01]  /*0f90*/  LDL R13, [R1+0xa20] ;  /* 0x000a2000010d7983 */ /* 0x000ea20000100800 */
[----:B0-----:R-:W-:-:S03]  /*0fa0*/  IADD3 R2, R2, 0xffffffe, RZ ;  /* 0x0ffffffe02027810 */ /* 0x001fc60007ffe0ff */
[----:B------:R-:W2:Y:S01]  /*0fb0*/  LDL R15, [R1+0xa24] ;  /* 0x000a2400010f7983 */ /* 0x000ea20000100800 */
[----:B------:R-:W0:Y:S01]  /*0fc0*/  F2I.FTZ.U32.TRUNC.NTZ R5, R2 ;  /* 0x0000000200057305 */ /* 0x000e22000021f000 */
[----:B-1----:R-:W-:Y:S01]  /*0fd0*/  IMAD.SHL.U32 R6, R7, 0x2, RZ ;  /* 0x0000000207067824 */ /* 0x002fe200078e00ff */
[----:B------:R-:W-:Y:S01]  /*0fe0*/  SHF.R.U32.HI R7, RZ, 0x1, R7 ;  /* 0x00000001ff077819 */ /* 0x000fe20000011607 */
[----:B------:R-:W2:Y:S01]  /*0ff0*/  LDL R12, [R1+0xa2c] ;  /* 0x000a2c00010c7983 */ /* 0x000ea20000100800 */
[----:B-----5:R-:W-:Y:S02]  /*1000*/  IADD3 R0, R0, 0xffffffe, RZ ;  /* 0x0ffffffe00007810 */ /* 0x020fe40007ffe0ff */
[----:B------:R-:W-:Y:S01]  /*1010*/  LOP3.LUT R6, R6, 0x10, RZ, 0xc0, !PT ;  /* 0x0000001006067812 */ /* 0x000fe200078ec0ff */
[----:B------:R-:W-:Y:S01]  /*1020*/  IMAD.MOV.U32 R23, RZ, RZ, R3 ;  /* 0x000000ffff177224 */ /* 0x000fe200078e0003 */
[----:B------:R-:W5:Y:S01]  /*1030*/  LDL R14, [R1+0xa14] ;  /* 0x000a1400010e7983 */ /* 0x000f620000100800 */
[----:B------:R3:W1:Y:S01]  /*1040*/  F2I.FTZ.U32.TRUNC.NTZ R3, R0 ;  /* 0x0000000000037305 */ /* 0x000662000021f000 */
[----:B------:R-:W-:Y:S01]  /*1050*/  IMAD.MOV.U32 R4, RZ, RZ, RZ ;  /* 0x000000ffff047224 */ /* 0x000fe200078e00ff */
[----:B------:R-:W-:Y:S01]  /*1060*/  LOP3.LUT R6, R6, 0x20, R7, 0xf8, !PT ;  /* 0x0000002006067812 */ /* 0x000fe200078ef807 */
[----:B------:R-:W5:Y:S01]  /*1070*/  LDL R11, [R1+0xa10] ;  /* 0x000a1000010b7983 */ /* 0x000f620000100800 */
[----:B0-----:R-:W-:-:S03]  /*1080*/  IMAD.MOV R2, RZ, RZ, -R5 ;  /* 0x000000ffff027224 */ /* 0x001fc600078e0a05 */
[----:B------:R-:W5:Y:S01]  /*1090*/  LDL R7, [R1+0x9ec] ;  /* 0x0009ec0001077983 */ /* 0x000f620000100800 */
[----:B------:R-:W-:-:S03]  /*10a0*/  IMAD R2, R2, R29, RZ ;  /* 0x0000001d02027224 */ /* 0x000fc600078e02ff */
[----:B------:R-:W5:Y:S01]  /*10b0*/  LDL R9, [R1+0xa1c] ;  /* 0x000a1c0001097983 */ /* 0x000f620000100800 */
[----:B------:R-:W-:-:S03]  /*10c0*/  IMAD.HI.U32 R25, R5, R2, R4 ;  /* 0x0000000205197227 */ /* 0x000fc600078e0004 */
[----:B------:R-:W5:Y:S04]  /*10d0*/  LDL R10, [R1+0xa18] ;  /* 0x000a1800010a7983 */ /* 0x000f680000100800 */
[----:B------:R-:W5:Y:S01]  /*10e0*/  LDL R4, [R1+0xa38] ;  /* 0x000a380001047983 */ /* 0x000f620000100800 */
[----:B---3--:R-:W-:-:S05]  /*10f0*/  IABS R0, R20 ;  /* 0x0000001400007213 */ /* 0x008fca0000000000 */
[----:B------:R-:W-:Y:S02]  /*1100*/  IMAD.MOV.U32 R5, RZ, RZ, R0 ;  /* 0x000000ffff057224 */ /* 0x000fe400078e0000 */
[----:B------:R-:W3:Y:S01]  /*1110*/  LDL R0, [R1+0xa44] ;  /* 0x000a440001007983 */ /* 0x000ee20000100800 */
[----:B----4-:R-:W-:Y:S02]  /*1120*/  IMAD.MOV.U32 R20, RZ, RZ, R21 ;  /* 0x000000ffff147224 */ /* 0x010fe400078e0015 */
[----:B--2---:R-:W-:Y:S01]  /*1130*/  IMAD.MOV.U32 R21, RZ, RZ, R22 ;  /* 0x000000ffff157224 */ /* 0x004fe200078e0016 */
[----:B------:R5:W-:Y:S01]  /*1140*/  STL [R1+0xa4], R6 ;  /* 0x0000a40601007387 */ /* 0x000be20000100800 */
[----:B------:R-:W-:Y:S02]  /*1150*/  IMAD.MOV.U32 R22, RZ, RZ, R17 ;  /* 0x000000ffff167224 */ /* 0x000fe400078e0011 */
[----:B------:R-:W-:Y:S02]  /*1160*/  IMAD.MOV.U32 R17, RZ, RZ, R8 ;  /* 0x000000ffff117224 */ /* 0x000fe400078e0008 */
[----:B-1----:R-:W-:-:S02]  /*1170*/  IMAD.MOV R8, RZ, RZ, -R3 ;  /* 0x000000ffff087224 */ /* 0x002fc400078e0a03 */
[----:B------:R-:W-:Y:S02]  /*1180*/  IMAD.MOV.U32 R2, RZ, RZ, RZ ;  /* 0x000000ffff027224 */ /* 0x000fe400078e00ff */
[----:B------:R-:W-:-:S04]  /*1190*/  IMAD R8, R8, R24, RZ ;  /* 0x0000001808087224 */ /* 0x000fc800078e02ff */
[----:B------:R-:W-:-:S05]  /*11a0*/  IMAD.HI.U32 R2, R3, R8, R2 ;  /* 0x0000000803027227 */ /* 0x000fca00078e0002 */
[----:B------:R0:W-:Y:S01]  /*11b0*/  STL [R1+0xa0], R2 ;  /* 0x0000a00201007387 */ /* 0x0001e20000100800 */
[----:B-----5:R-:W-:Y:S01]  /*11c0*/  IABS R6, R7 ;  /* 0x0000000700067213 */ /* 0x020fe20000000000 */
[----:B------:R-:W-:-:S04]  /*11d0*/  IMAD.HI.U32 R7, R25, R5, RZ ;  /* 0x0000000519077227 */ /* 0x000fc800078e00ff */
[----:B------:R-:W-:Y:S02]  /*11e0*/  IMAD.MOV R7, RZ, RZ, -R7 ;  /* 0x000000ffff077224 */ /* 0x000fe400078e0a07 */
[----:B------:R-:W-:Y:S01]  /*11f0*/  IMAD.HI.U32 R8, R25, R6, RZ ;  /* 0x0000000619087227 */ /* 0x000fe200078e00ff */
[----:B------:R-:W-:-:S03]  /*1200*/  IABS R4, R4 ;  /* 0x0000000400047213 */ /* 0x000fc60000000000 */
[----:B0-----:R-:W-:Y:S02]  /*1210*/  IMAD R2, R29, R7, R5 ;  /* 0x000000071d027224 */ /* 0x001fe400078e0205 */
[----:B------:R-:W-:Y:S02]  /*1220*/  IMAD.MOV R8, RZ, RZ, -R8 ;  /* 0x000000ffff087224 */ /* 0x000fe400078e0a08 */
[----:B------:R-:W-:Y:S01]  /*1230*/  IMAD.HI.U32 R7, R25, R4, RZ ;  /* 0x0000000419077227 */ /* 0x000fe200078e00ff */
[----:B------:R0:W-:Y:S01]  /*1240*/  STL [R1+0x8c], R2 ;  /* 0x00008c0201007387 */ /* 0x0001e20000100800 */
[----:B------:R-:W-:Y:S02]  /*1250*/  IABS R5, R26 ;  /* 0x0000001a00057213 */ /* 0x000fe40000000000 */
[----:B------:R-:W-:Y:S02]  /*1260*/  IMAD.MOV R7, RZ, RZ, -R7 ;  /* 0x000000ffff077224 */ /* 0x000fe400078e0a07 */
[----:B------:R-:W-:-:S02]  /*1270*/  IMAD R6, R29, R8, R6 ;  /* 0x000000081d067224 */ /* 0x000fc400078e0206 */
[----:B------:R-:W-:Y:S01]  /*1280*/  IMAD R4, R29, R7, R4 ;  /* 0x000000071d047224 */ /* 0x000fe200078e0204 */
[----:B0-----:R-:W-:Y:S02]  /*1290*/  IABS R2, R27 ;  /* 0x0000001b00027213 */ /* 0x001fe40000000000 */
[----:B------:R0:W-:Y:S01]  /*12a0*/  STL [R1+0x88], R6 ;  /* 0x0000880601007387 */ /* 0x0001e20000100800 */
[----:B------:R-:W-:-:S03]  /*12b0*/  IABS R7, R20 ;  /* 0x0000001400077213 */ /* 0x000fc60000000000 */
[----:B------:R1:W-:Y:S01]  /*12c0*/  STL [R1+0x84], R4 ;  /* 0x0000840401007387 */ /* 0x0003e20000100800 */
[----:B0-----:R-:W-:Y:S01]  /*12d0*/  IMAD.HI.U32 R6, R25, R5, RZ ;  /* 0x0000000519067227 */ /* 0x001fe200078e00ff */
[----:B-1----:R-:W-:-:S03]  /*12e0*/  IABS R4, R21 ;  /* 0x0000001500047213 */ /* 0x002fc60000000000 */
[----:B------:R-:W-:Y:S02]  /*12f0*/  IMAD.MOV R6, RZ, RZ, -R6 ;  /* 0x000000ffff067224 */ /* 0x000fe400078e0a06 */
[----:B------:R-:W-:-:S04]  /*1300*/  IMAD.HI.U32 R8, R25, R7, RZ ;  /* 0x0000000719087227 */ /* 0x000fc800078e00ff */
[----:B------:R-:W-:Y:S02]  /*1310*/  IMAD R5, R29, R6, R5 ;  /* 0x000000061d057224 */ /* 0x000fe400078e0205 */
[----:B------:R-:W-:-:S04]  /*1320*/  IMAD.HI.U32 R6, R25, R4, RZ ;  /* 0x0000000419067227 */ /* 0x000fc800078e00ff */
[----:B------:R-:W-:Y:S02]  /*1330*/  IMAD.MOV R8, RZ, RZ, -R8 ;  /* 0x000000ffff087224 */ /* 0x000fe400078e0a08 */
[----:B------:R-:W-:Y:S02]  /*1340*/  IMAD.MOV R6, RZ, RZ, -R6 ;  /* 0x000000ffff067224 */ /* 0x000fe400078e0a06 */
[C---:B------:R-:W-:Y:S02]  /*1350*/  IMAD R7, R29.reuse, R8, R7 ;  /* 0x000000081d077224 */ /* 0x040fe400078e0207 */
[----:B------:R-:W-:Y:S01]  /*1360*/  IMAD R4, R29, R6, R4 ;  /* 0x000000061d047224 */ /* 0x000fe200078e0204 */
[----:B---3--:R-:W-:-:S05]  /*1370*/  IABS R0, R0 ;  /* 0x0000000000007213 */ /* 0x008fca0000000000 */
[----:B------:R-:W-:-:S04]  /*1380*/  IMAD.HI.U32 R3, R25, R0, RZ ;  /* 0x0000000019037227 */ /* 0x000fc800078e00ff */
[----:B------:R-:W-:-:S04]  /*1390*/  IMAD.MOV R3, RZ, RZ, -R3 ;  /* 0x000000ffff037224 */ /* 0x000fc800078e0a03 */
[----:B------:R-:W-:Y:S02]  /*13a0*/  IMAD R0, R29, R3, R0 ;  /* 0x000000031d007224 */ /* 0x000fe400078e0200 */
[----:B------:R-:W-:-:S03]  /*13b0*/  IMAD.HI.U32 R3, R25, R2, RZ ;  /* 0x0000000219037227 */ /* 0x000fc600078e00ff */
[----:B------:R0:W-:Y:S01]  /*13c0*/  STL [R1+0x80], R0 ;  /* 0x0000800001007387 */ /* 0x0001e20000100800 */
[----:B------:R-:W-:-:S04]  /*13d0*/  IMAD.MOV R3, RZ, RZ, -R3 ;  /* 0x000000ffff037224 */ /* 0x000fc800078e0a03 */
[----:B------:R-:W-:Y:S01]  /*13e0*/  IMAD R2, R29, R3, R2 ;  /* 0x000000031d027224 */ /* 0x000fe200078e0202 */
[----:B0-----:R-:W-:Y:S01]  /*13f0*/  IABS R0, R22 ;  /* 0x0000001600007213 */ /* 0x001fe20000000000 */
[----:B------:R0:W-:Y:S04]  /*1400*/  STL [R1+0x7c], R5 ;  /* 0x00007c0501007387 */ /* 0x0001e80000100800 */
[----:B------:R-:W-:Y:S01]  /*1410*/  IMAD.HI.U32 R3, R25, R0, RZ ;  /* 0x0000000019037227 */ /* 0x000fe200078e00ff */
[----:B------:R1:W-:Y:S03]  /*1420*/  STL [R1+0x78], R2 ;  /* 0x0000780201007387 */ /* 0x0003e60000100800 */
[----:B------:R-:W-:Y:S01]  /*1430*/  IMAD.MOV R3, RZ, RZ, -R3 ;  /* 0x000000ffff037224 */ /* 0x000fe200078e0a03 */
[----:B0-----:R-:W-:-:S03]  /*1440*/  IABS R5, R23 ;  /* 0x0000001700057213 */ /* 0x001fc60000000000 */
[----:B------:R-:W-:Y:S01]  /*1450*/  IMAD R0, R29, R3, R0 ;  /* 0x000000031d007224 */ /* 0x000fe200078e0200 */
[----:B-1----:R-:W-:Y:S01]  /*1460*/  IABS R2, R16 ;  /* 0x0000001000027213 */ /* 0x002fe20000000000 */
[C---:B------:R-:W-:Y:S01]  /*1470*/  IMAD.HI.U32 R6, R25.reuse, R5, RZ ;  /* 0x0000000519067227 */ /* 0x040fe200078e00ff */
[----:B------:R0:W-:Y:S03]  /*1480*/  STL [R1+0x74], R7 ;  /* 0x0000740701007387 */ /* 0x0001e60000100800 */
[----:B------:R-:W-:Y:S01]  /*1490*/  IMAD.HI.U32 R3, R25, R2, RZ ;  /* 0x0000000219037227 */ /* 0x000fe200078e00ff */
[----:B------:R1:W-:Y:S03]  /*14a0*/  STL [R1+0x70], R4 ;  /* 0x0000700401007387 */ /* 0x0003e60000100800 */
[----:B------:R-:W-:Y:S01]  /*14b0*/  IMAD.MOV R6, RZ, RZ, -R6 ;  /* 0x000000ffff067224 */ /* 0x000fe200078e0a06 */
[----:B------:R2:W-:Y:S01]  /*14c0*/  STL [R1+0x6c], R0 ;  /* 0x00006c0001007387 */ /* 0x0005e20000100800 */
[----:B0-----:R-:W-:Y:S01]  /*14d0*/  IABS R7, R17 ;  /* 0x0000001100077213 */ /* 0x001fe20000000000 */
[----:B------:R-:W-:Y:S01]  /*14e0*/  IMAD.MOV R3, RZ, RZ, -R3 ;  /* 0x000000ffff037224 */ /* 0x000fe200078e0a03 */
[----:B-1----:R-:W-:-:S03]  /*14f0*/  IABS R4, R18 ;  /* 0x0000001200047213 */ /* 0x002fc60000000000 */
[----:B------:R-:W-:Y:S01]  /*1500*/  IMAD.HI.U32 R8, R25, R7, RZ ;  /* 0x0000000719087227 */ /* 0x000fe200078e00ff */
[----:B--2---:R-:W-:-:S03]  /*1510*/  IABS R0, R19 ;  /* 0x0000001300007213 */ /* 0x004fc60000000000 */
[C---:B------:R-:W-:Y:S02]  /*1520*/  IMAD R5, R29.reuse, R6, R5 ;  /* 0x000000061d057224 */ /* 0x040fe400078e0205 */
[----:B------:R-:W-:Y:S02]  /*1530*/  IMAD R2, R29, R3, R2 ;  /* 0x000000031d027224 */ /* 0x000fe400078e0202 */
[----:B------:R-:W-:-:S04]  /*1540*/  IMAD.HI.U32 R6, R25, R4, RZ ;  /* 0x0000000419067227 */ /* 0x000fc800078e00ff */
[----:B------:R-:W-:-:S04]  /*1550*/  IMAD.HI.U32 R3, R25, R0, RZ ;  /* 0x0000000019037227 */ /* 0x000fc800078e00ff */
[----:B------:R-:W-:Y:S02]  /*1560*/  IMAD.MOV R8, RZ, RZ, -R8 ;  /* 0x000000ffff087224 */ /* 0x000fe400078e0a08 */
[----:B------:R-:W-:Y:S02]  /*1570*/  IMAD.MOV R6, RZ, RZ, -R6 ;  /* 0x000000ffff067224 */ /* 0x000fe400078e0a06 */
[----:B------:R-:W-:Y:S02]  /*1580*/  IMAD.MOV R3, RZ, RZ, -R3 ;  /* 0x000000ffff037224 */ /* 0x000fe400078e0a03 */
[C---:B------:R-:W-:Y:S01]  /*1590*/  IMAD R7, R29.reuse, R8, R7 ;  /* 0x000000081d077224 */ /* 0x040fe200078e0207 */
[----:B------:R-:W-:Y:S01]  /*15a0*/  STL [R1+0x68], R5 ;  /* 0x0000680501007387 */ /* 0x000fe20000100800 */
[C---:B------:R-:W-:Y:S02]  /*15b0*/  IMAD R4, R29.reuse, R6, R4 ;  /* 0x000000061d047224 */ /* 0x040fe400078e0204 */
[----:B------:R-:W-:Y:S01]  /*15c0*/  IMAD R0, R29, R3, R0 ;  /* 0x000000031d007224 */ /* 0x000fe200078e0200 */
[----:B------:R0:W-:Y:S04]  /*15d0*/  STL [R1+0x64], R2 ;  /* 0x0000640201007387 */ /* 0x0001e80000100800 */
[----:B------:R1:W-:Y:S01]  /*15e0*/  STL [R1+0x60], R7 ;  /* 0x0000600701007387 */ /* 0x0003e20000100800 */
[----:B0-----:R-:W-:-:S03]  /*15f0*/  IABS R2, R13 ;  /* 0x0000000d00027213 */ /* 0x001fc60000000000 */
[----:B------:R-:W2:Y:S01]  /*1600*/  LDL R13, [R1+0xa08] ;  /* 0x000a0800010d7983 */ /* 0x000ea20000100800 */
[----:B-1----:R-:W-:-:S03]  /*1610*/  IABS R7, R15 ;  /* 0x0000000f00077213 */ /* 0x002fc60000000000 */
[----:B------:R0:W-:Y:S04]  /*1620*/  STL [R1+0x5c], R4 ;  /* 0x00005c0401007387 */ /* 0x0001e80000100800 */
[----:B------:R1:W-:Y:S04]  /*1630*/  STL [R1+0x58], R0 ;  /* 0x0000580001007387 */ /* 0x0003e80000100800 */
[----:B------:R-:W3:Y:S01]  /*1640*/  LDL R15, [R1+0xa0c] ;  /* 0x000a0c00010f7983 */ /* 0x000ee20000100800 */
[----:B------:R-:W-:-:S05]  /*1650*/  IABS R5, R12 ;  /* 0x0000000c00057213 */ /* 0x000fca0000000000 */
[C---:B------:R-:W-:Y:S01]  /*1660*/  IMAD.HI.U32 R6, R25.reuse, R5, RZ ;  /* 0x0000000519067227 */ /* 0x040fe200078e00ff */
[----:B0-----:R-:W-:Y:S02]  /*1670*/  IABS R4, R10 ;  /* 0x0000000a00047213 */ /* 0x001fe40000000000 */
[----:B------:R-:W4:Y:S01]  /*1680*/  LDL R10, [R1+0xa00] ;  /* 0x000a0000010a7983 */ /* 0x000f220000100800 */
[----:B------:R-:W-:Y:S02]  /*1690*/  IMAD.MOV R6, RZ, RZ, -R6 ;  /* 0x000000ffff067224 */ /* 0x000fe400078e0a06 */
[----:B------:R-:W-:-:S04]  /*16a0*/  IMAD.HI.U32 R3, R25, R2, RZ ;  /* 0x0000000219037227 */ /* 0x000fc800078e00ff */
[----:B------:R-:W-:Y:S01]  /*16b0*/  IMAD R5, R29, R6, R5 ;  /* 0x000000061d057224 */ /* 0x000fe200078e0205 */
[----:B-1----:R-:W-:Y:S01]  /*16c0*/  IABS R0, R9 ;  /* 0x0000000900007213 */ /* 0x002fe20000000000 */
[----:B------:R-:W-:Y:S02]  /*16d0*/  IMAD.MOV R3, RZ, RZ, -R3 ;  /* 0x000000ffff037224 */ /* 0x000fe400078e0a03 */
[----:B------:R-:W-:Y:S01]  /*16e0*/  IMAD.HI.U32 R8, R25, R7, RZ ;  /* 0x0000000719087227 */ /* 0x000fe200078e00ff */
[----:B------:R0:W-:Y:S04]  /*16f0*/  STL [R1+0x54], R5 ;  /* 0x0000540501007387 */ /* 0x0001e80000100800 */
[----:B------:R-:W5:Y:S01]  /*1700*/  LDL R9, [R1+0xa04] ;  /* 0x000a040001097983 */ /* 0x000f620000100800 */
[----:B------:R-:W-:-:S02]  /*1710*/  IMAD R2, R29, R3, R2 ;  /* 0x000000031d027224 */ /* 0x000fc400078e0202 */
[----:B------:R-:W-:-:S03]  /*1720*/  IMAD.MOV R8, RZ, RZ, -R8 ;  /* 0x000000ffff087224 */ /* 0x000fc600078e0a08 */
[----:B------:R1:W-:Y:S01]  /*1730*/  STL [R1+0x50], R2 ;  /* 0x0000500201007387 */ /* 0x0003e20000100800 */
[----:B------:R-:W-:Y:S01]  /*1740*/  IMAD R7, R29, R8, R7 ;  /* 0x000000081d077224 */ /* 0x000fe200078e0207 */
[----:B0-----:R-:W-:Y:S02]  /*1750*/  IABS R5, R11 ;  /* 0x0000000b00057213 */ /* 0x001fe40000000000 */
[----:B------:R-:W5:Y:S01]  /*1760*/  LDL R11, [R1+0x9f8] ;  /* 0x0009f800010b7983 */ /* 0x000f620000100800 */
[----:B------:R-:W-:-:S03]  /*1770*/  IABS R3, R14 ;  /* 0x0000000e00037213 */ /* 0x000fc60000000000 */
[----:B------:R0:W-:Y:S04]  /*1780*/  STL [R1+0x4c], R7 ;  /* 0x00004c0701007387 */ /* 0x0001e80000100800 */
[----:B------:R-:W5:Y:S01]  /*1790*/  LDL R14, [R1+0x9fc] ;  /* 0x0009fc00010e7983 */ /* 0x000f620000100800 */
[----:B------:R-:W-:-:S04]  /*17a0*/  IMAD.HI.U32 R6, R25, R4, RZ ;  /* 0x0000000419067227 */ /* 0x000fc800078e00ff */
[----:B-1----:R-:W-:-:S04]  /*17b0*/  IMAD.HI.U32 R2, R25, R0, RZ ;  /* 0x0000000019027227 */ /* 0x002fc800078e00ff */
[----:B------:R-:W-:Y:S02]  /*17c0*/  IMAD.MOV R6, RZ, RZ, -R6 ;  /* 0x000000ffff067224 */ /* 0x000fe400078e0a06 */
[----:B------:R-:W-:Y:S02]  /*17d0*/  IMAD.MOV R2, RZ, RZ, -R2 ;  /* 0x000000ffff027224 */ /* 0x000fe400078e0a02 */
[C---:B------:R-:W-:Y:S02]  /*17e0*/  IMAD R4, R29.reuse, R6, R4 ;  /* 0x000000061d047224 */ /* 0x040fe400078e0204 */
[----:B------:R-:W-:-:S03]  /*17f0*/  IMAD R0, R29, R2, R0 ;  /* 0x000000021d007224 */ /* 0x000fc600078e0200 */
[----:B------:R3:W-:Y:S04]  /*1800*/  STL [R1+0x48], R4 ;  /* 0x0000480401007387 */ /* 0x0007e80000100800 */
[----:B------:R4:W-:Y:S01]  /*1810*/  STL [R1+0x44], R0 ;  /* 0x0000440001007387 */ /* 0x0009e20000100800 */
[----:B0-----:R-:W-:-:S03]  /*1820*/  IMAD.HI.U32 R7, R25, R5, RZ ;  /* 0x0000000519077227 */ /* 0x001fc600078e00ff */
[----:B------:R-:W5:Y:S01]  /*1830*/  LDL R19, [R1+0x9f0] ;  /* 0x0009f00001137983 */ /* 0x000f620000100800 */
[----:B---3--:R-:W-:-:S03]  /*1840*/  IABS R4, R15 ;  /* 0x0000000f00047213 */ /* 0x008fc60000000000 */
[----:B------:R-:W3:Y:S01]  /*1850*/  LDL R15, [R1+0x9f4] ;  /* 0x0009f400010f7983 */ /* 0x000ee20000100800 */
[----:B------:R-:W-:-:S04]  /*1860*/  IMAD.HI.U32 R6, R25, R3, RZ ;  /* 0x0000000319067227 */ /* 0x000fc800078e00ff */
[----:B------:R-:W-:Y:S02]  /*1870*/  IMAD.MOV R7, RZ, RZ, -R7 ;  /* 0x000000ffff077224 */ /* 0x000fe400078e0a07 */
[----:B------:R-:W-:Y:S01]  /*1880*/  IMAD.MOV R6, RZ, RZ, -R6 ;  /* 0x000000ffff067224 */ /* 0x000fe200078e0a06 */
[----:B--2---:R-:W-:Y:S01]  /*1890*/  IABS R2, R13 ;  /* 0x0000000d00027213 */ /* 0x004fe20000000000 */
[C---:B------:R-:W-:Y:S01]  /*18a0*/  IMAD R7, R29.reuse, R7, R5 ;  /* 0x000000071d077224 */ /* 0x040fe200078e0205 */
[----:B----4-:R-:W-:Y:S01]  /*18b0*/  IABS R0, R10 ;  /* 0x0000000a00007213 */ /* 0x010fe20000000000 */
[----:B------:R-:W-:Y:S02]  /*18c0*/  IMAD R3, R29, R6, R3 ;  /* 0x000000061d037224 */ /* 0x000fe400078e0203 */
[----:B------:R-:W-:Y:S01]  /*18d0*/  IMAD.HI.U32 R5, R25, R2, RZ ;  /* 0x0000000219057227 */ /* 0x000fe200078e00ff */
[----:B------:R0:W-:Y:S04]  /*18e0*/  STL [R1+0x40], R7 ;  /* 0x0000400701007387 */ /* 0x0001e80000100800 */
[----:B------:R-:W2:Y:S01]  /*18f0*/  LDL R10, [R1+0x9e4] ;  /* 0x0009e400010a7983 */ /* 0x000ea20000100800 */
[----:B------:R-:W-:-:S03]  /*1900*/  IMAD.MOV R5, RZ, RZ, -R5 ;  /* 0x000000ffff057224 */ /* 0x000fc600078e0a05 */
[----:B------:R1:W-:Y:S01]  /*1910*/  STL [R1+0x3c], R3 ;  /* 0x00003c0301007387 */ /* 0x0003e20000100800 */
[C---:B0-----:R-:W-:Y:S01]  /*1920*/  IMAD.HI.U32 R7, R25.reuse, R4, RZ ;  /* 0x0000000419077227 */ /* 0x041fe200078e00ff */
[----:B-----5:R-:W-:Y:S02]  /*1930*/  IABS R6, R9 ;  /* 0x0000000900067213 */ /* 0x020fe40000000000 */
[----:B------:R-:W4:Y:S01]  /*1940*/  LDL R12, [R1+0x9e8] ;  /* 0x0009e800010c7983 */ /* 0x000f220000100800 */
[----:B------:R-:W-:Y:S02]  /*1950*/  IMAD.MOV R9, RZ, RZ, -R7 ;  /* 0x000000ffff097224 */ /* 0x000fe400078e0a07 */
[----:B-1----:R-:W-:-:S04]  /*1960*/  IMAD.HI.U32 R3, R25, R0, RZ ;  /* 0x0000000019037227 */ /* 0x002fc800078e00ff */
[----:B------:R-:W-:Y:S02]  /*1970*/  IMAD.MOV R7, RZ, RZ, -R3 ;  /* 0x000000ffff077224 */ /* 0x000fe400078e0a03 */
[C---:B------:R-:W-:Y:S02]  /*1980*/  IMAD R5, R29.reuse, R5, R2 ;  /* 0x000000051d057224 */ /* 0x040fe400078e0202 */
[C---:B------:R-:W-:Y:S02]  /*1990*/  IMAD R4, R29.reuse, R9, R4 ;  /* 0x000000091d047224 */ /* 0x040fe400078e0204 */
[----:B------:R-:W-:Y:S01]  /*19a0*/  IMAD R0, R29, R7, R0 ;  /* 0x000000071d007224 */ /* 0x000fe200078e0200 */
[----:B------:R-:W-:Y:S01]  /*19b0*/  IABS R8, R11 ;  /* 0x0000000b00087213 */ /* 0x000fe20000000000 */
[----:B------:R-:W-:Y:S04]  /*19c0*/  STL [R1+0x38], R5 ;  /* 0x0000380501007387 */ /* 0x000fe80000100800 */
[----:B------:R-:W5:Y:S04]  /*19d0*/  LDL R11, [R1+0x9d8] ;  /* 0x0009d800010b7983 */ /* 0x000f680000100800 */
[----:B------:R-:W-:Y:S04]  /*19e0*/  STL [R1+0x34], R4 ;  /* 0x0000340401007387 */ /* 0x000fe80000100800 */
[----:B------:R0:W-:Y:S04]  /*19f0*/  STL [R1+0x30], R0 ;  /* 0x0000300001007387 */ /* 0x0001e80000100800 */
[----:B------:R-:W5:Y:S01]  /*1a00*/  LDL R13, [R1+0x9dc] ;  /* 0x0009dc00010d7983 */ /* 0x000f620000100800 */
[----:B------:R-:W-:Y:S01]  /*1a10*/  IMAD.MOV.U32 R3, RZ, RZ, R6 ;  /* 0x000000ffff037224 */ /* 0x000fe200078e0006 */
[----:B0-----:R-:W-:-:S02]  /*1a20*/  IABS R0, R14 ;  /* 0x0000000e00007213 */ /* 0x001fc40000000000 */
[----:B------:R-:W5:Y:S01]  /*1a30*/  LDL R14, [R1+0x9d4] ;  /* 0x0009d400010e7983 */ /* 0x000f620000100800 */
[----:B------:R-:W-:-:S04]  /*1a40*/  IMAD.HI.U32 R4, R25, R3, RZ ;  /* 0x0000000319047227 */ /* 0x000fc800078e00ff */
[----:B------:R-:W-:Y:S02]  /*1a50*/  IMAD.MOV.U32 R2, RZ, RZ, R8 ;  /* 0x000000ffff027224 */ /* 0x000fe400078e0008 */
[----:B------:R-:W-:-:S04]  /*1a60*/  IMAD.MOV R8, RZ, RZ, -R4 ;  /* 0x000000ffff087224 */ /* 0x000fc800078e0a04 */
[----:B------:R-:W-:-:S05]  /*1a70*/  IMAD R3, R29, R8, R3 ;  /* 0x000000081d037224 */ /* 0x000fca00078e0203 */
[----:B------:R0:W-:Y:S01]  /*1a80*/  STL [R1+0x2c], R3 ;  /* 0x00002c0301007387 */ /* 0x0001e20000100800 */
[----:B---3--:R-:W-:-:S03]  /*1a90*/  IABS R7, R15 ;  /* 0x0000000f00077213 */ /* 0x008fc60000000000 */
[----:B------:R-:W3:Y:S01]  /*1aa0*/  LDL R15, [R1+0x9d0] ;  /* 0x0009d000010f7983 */ /* 0x000ee20000100800 */
[----:B------:R-:W-:Y:S01]  /*1ab0*/  IMAD.HI.U32 R6, R25, R2, RZ ;  /* 0x0000000219067227 */ /* 0x000fe200078e00ff */
[----:B------:R-:W-:-:S03]  /*1ac0*/  IABS R5, R19 ;  /* 0x0000001300057213 */ /* 0x000fc60000000000 */
[----:B------:R-:W-:Y:S02]  /*1ad0*/  IMAD.MOV R6, RZ, RZ, -R6 ;  /* 0x000000ffff067224 */ /* 0x000fe400078e0a06 */
[----:B------:R-:W-:Y:S02]  /*1ae0*/  IMAD.MOV.U32 R4, RZ, RZ, R5 ;  /* 0x000000ffff047224 */ /* 0x000fe400078e0005 */
[----:B------:R-:W-:Y:S02]  /*1af0*/  IMAD R2, R29, R6, R2 ;  /* 0x000000061d027224 */ /* 0x000fe400078e0202 */
[----:B------:R-:W-:Y:S02]  /*1b00*/  IMAD.MOV.U32 R5, RZ, RZ, R7 ;  /* 0x000000ffff057224 */ /* 0x000fe400078e0007 */
[C---:B------:R-:W-:Y:S01]  /*1b10*/  IMAD.HI.U32 R7, R25.reuse, R0, RZ ;  /* 0x0000000019077227 */ /* 0x040fe200078e00ff */
[----:B------:R1:W-:Y:S03]  /*1b20*/  STL [R1+0x28], R2 ;  /* 0x0000280201007387 */ /* 0x0003e60000100800 */
[----:B0-----:R-:W-:Y:S01]  /*1b30*/  IMAD.HI.U32 R3, R25, R4, RZ ;  /* 0x0000000419037227 */ /* 0x001fe200078e00ff */
[----:B--2---:R-:W-:-:S02]  /*1b40*/  IABS R6, R10 ;  /* 0x0000000a00067213 */ /* 0x004fc40000000000 */
[----:B------:R-:W2:Y:S01]  /*1b50*/  LDL R10, [R1+0x9cc] ;  /* 0x0009cc00010a7983 */ /* 0x000ea20000100800 */
[----:B------:R-:W-:Y:S02]  /*1b60*/  IMAD.MOV R7, RZ, RZ, -R7 ;  /* 0x000000ffff077224 */ /* 0x000fe400078e0a07 */
[----:B-1----:R-:W-:Y:S01]  /*1b70*/  IMAD.HI.U32 R2, R25, R5, RZ ;  /* 0x0000000519027227 */ /* 0x002fe200078e00ff */
[----:B----4-:R-:W-:-:S03]  /*1b80*/  IABS R8, R12 ;  /* 0x0000000c00087213 */ /* 0x010fc60000000000 */
[----:B------:R-:W-:Y:S02]  /*1b90*/  IMAD.MOV R9, RZ, RZ, -R3 ;  /* 0x000000ffff097224 */ /* 0x000fe400078e0a03 */
[----:B------:R-:W-:Y:S02]  /*1ba0*/  IMAD.MOV R2, RZ, RZ, -R2 ;  /* 0x000000ffff027224 */ /* 0x000fe400078e0a02 */
[C---:B------:R-:W-:Y:S02]  /*1bb0*/  IMAD R7, R29.reuse, R7, R0 ;  /* 0x000000071d077224 */ /* 0x040fe400078e0200 */
[----:B------:R-:W-:Y:S02]  /*1bc0*/  IMAD.MOV.U32 R3, RZ, RZ, R8 ;  /* 0x000000ffff037224 */ /* 0x000fe400078e0008 */
[C---:B------:R-:W-:Y:S02]  /*1bd0*/  IMAD R0, R29.reuse, R9, R4 ;  /* 0x000000091d007224 */ /* 0x040fe400078e0204 */
[----:B------:R-:W-:-:S02]  /*1be0*/  IMAD R4, R29, R2, R5 ;  /* 0x000000021d047224 */ /* 0x000fc400078e0205 */
[C---:B------:R-:W-:Y:S01]  /*1bf0*/  IMAD.HI.U32 R2, R25.reuse, R6, RZ ;  /* 0x0000000619027227 */ /* 0x040fe200078e00ff */
[----:B------:R-:W-:Y:S03]  /*1c00*/  STL [R1+0x24], R7 ;  /* 0x0000240701007387 */ /* 0x000fe60000100800 */
[----:B------:R-:W-:Y:S01]  /*1c10*/  IMAD.HI.U32 R5, R25, R3, RZ ;  /* 0x0000000319057227 */ /* 0x000fe200078e00ff */
[----:B------:R5:W-:Y:S03]  /*1c20*/  STL [R1+0x20], R0 ;  /* 0x0000200001007387 */ /* 0x000be60000100800 */
[----:B------:R-:W-:Y:S01]  /*1c30*/  IMAD.MOV R8, RZ, RZ, -R2 ;  /* 0x000000ffff087224 */ /* 0x000fe200078e0a02 */
[----:B------:R0:W-:Y:S01]  /*1c40*/  STL [R1+0x1c], R4 ;  /* 0x00001c0401007387 */ /* 0x0001e20000100800 */
[----:B------:R-:W-:-:S02]  /*1c50*/  IMAD.MOV R5, RZ, RZ, -R5 ;  /* 0x000000ffff057224 */ /* 0x000fc400078e0a05 */
[----:B------:R-:W-:Y:S01]  /*1c60*/  IMAD R6, R29, R8, R6 ;  /* 0x000000081d067224 */ /* 0x000fe200078e0206 */
[----:B------:R-:W4:Y:S01]  /*1c70*/  LDL R12, [R1+0x9c0] ;  /* 0x0009c000010c7983 */ /* 0x000f220000100800 */
[----:B-----5:R-:W-:-:S03]  /*1c80*/  IABS R0, R11 ;  /* 0x0000000b00007213 */ /* 0x020fc60000000000 */
[----:B------:R-:W5:Y:S01]  /*1c90*/  LDL R11, [R1+0x9c4] ;  /* 0x0009c400010b7983 */ /* 0x000f620000100800 */
[----:B0-----:R-:W-:Y:S01]  /*1ca0*/  IABS R4, R13 ;  /* 0x0000000d00047213 */ /* 0x001fe20000000000 */
[----:B------:R-:W-:Y:S01]  /*1cb0*/  IMAD R3, R29, R5, R3 ;  /* 0x000000051d037224 */ /* 0x000fe200078e0203 */
[----:B------:R-:W-:-:S03]  /*1cc0*/  IABS R7, R14 ;  /* 0x0000000e00077213 */ /* 0x000fc60000000000 */
[----:B------:R-:W-:Y:S01]  /*1cd0*/  IMAD.MOV.U32 R2, RZ, RZ, R4 ;  /* 0x000000ffff027224 */ /* 0x000fe200078e0004 */
[----:B------:R0:W-:Y:S01]  /*1ce0*/  STL [R1+0x18], R6 ;  /* 0x0000180601007387 */ /* 0x0001e20000100800 */
[----:B------:R-:W-:-:S03]  /*1cf0*/  IMAD.MOV.U32 R4, RZ, RZ, R7 ;  /* 0x000000ffff047224 */ /* 0x000fc600078e0007 */
[----:B------:R-:W5:Y:S01]  /*1d00*/  LDL R13, [R1+0x9bc] ;  /* 0x0009bc00010d7983 */ /* 0x000f620000100800 */
[----:B------:R-:W-:-:S03]  /*1d10*/  IMAD.HI.U32 R7, R25, R0, RZ ;  /* 0x0000000019077227 */ /* 0x000fc600078e00ff */
[----:B------:R-:W5:Y:S01]  /*1d20*/  LDL R14, [R1+0x9b8] ;  /* 0x0009b800010e7983 */ /* 0x000f620000100800 */
[----:B0-----:R-:W-:-:S03]  /*1d30*/  IMAD.HI.U32 R6, R25, R2, RZ ;  /* 0x0000000219067227 */ /* 0x001fc600078e00ff */
[----:B------:R0:W-:Y:S01]  /*1d40*/  STL [R1+0x14], R3 ;  /* 0x0000140301007387 */ /* 0x0001e20000100800 */
[----:B------:R-:W-:Y:S02]  /*1d50*/  IMAD.MOV R7, RZ, RZ, -R7 ;  /* 0x000000ffff077224 */ /* 0x000fe400078e0a07 */
[----:B------:R-:W-:Y:S02]  /*1d60*/  IMAD.MOV R9, RZ, RZ, -R6 ;  /* 0x000000ffff097224 */ /* 0x000fe400078e0a06 */
[----:B0-----:R-:W-:-:S04]  /*1d70*/  IMAD.HI.U32 R3, R25, R4, RZ ;  /* 0x0000000419037227 */ /* 0x001fc800078e00ff */
[----:B------:R-:W-:Y:S02]  /*1d80*/  IMAD.MOV R6, RZ, RZ, -R3 ;  /* 0x000000ffff067224 */ /* 0x000fe400078e0a03 */
[C---:B------:R-:W-:Y:S02]  /*1d90*/  IMAD R0, R29.reuse, R7, R0 ;  /* 0x000000071d007224 */ /* 0x040fe400078e0200 */
[C---:B------:R-:W-:Y:S02]  /*1da0*/  IMAD R7, R29.reuse, R9, R2 ;  /* 0x000000091d077224 */ /* 0x040fe400078e0202 */
[----:B------:R-:W-:Y:S01]  /*1db0*/  IMAD R2, R29, R6, R4 ;  /* 0x000000061d027224 */ /* 0x000fe200078e0204 */
[----:B------:R0:W-:Y:S04]  /*1dc0*/  STL [R1+0x10], R0 ;  /* 0x0000100001007387 */ /* 0x0001e80000100800 */
[----:B------:R1:W-:Y:S04]  /*1dd0*/  STL [R1+0xc], R7 ;  /* 0x00000c0701007387 */ /* 0x0003e80000100800 */
[----:B------:R5:W-:Y:S01]  /*1de0*/  STL [R1+0x8], R2 ;  /* 0x0000080201007387 */ /* 0x000be20000100800 */
[----:B---3--:R-:W-:-:S03]  /*1df0*/  IABS R5, R15 ;  /* 0x0000000f00057213 */ /* 0x008fc60000000000 */
[----:B------:R-:W3:Y:S02]  /*1e00*/  LDL R15, [R1+0x9b4] ;  /* 0x0009b400010f7983 */ /* 0x000ee40000100800 */
[----:B0-----:R-:W-:-:S04]  /*1e10*/  IMAD.HI.U32 R0, R25, R5, RZ ;  /* 0x0000000519007227 */ /* 0x001fc800078e00ff */
[----:B-1----:R-:W-:Y:S01]  /*1e20*/  IMAD.MOV R7, RZ, RZ, -R0 ;  /* 0x000000ffff077224 */ /* 0x002fe200078e0a00 */
[----:B--2---:R-:W-:Y:S02]  /*1e30*/  IABS R8, R10 ;  /* 0x0000000a00087213 */ /* 0x004fe40000000000 */
[----:B------:R-:W2:Y:S03]  /*1e40*/  LDL R10, [R1+0x9b0] ;  /* 0x0009b000010a7983 */ /* 0x000ea60000100800 */
[----:B------:R-:W-:-:S04]  /*1e50*/  IMAD.MOV.U32 R3, RZ, RZ, R8 ;  /* 0x000000ffff037224 */ /* 0x000fc800078e0008 */
[----:B------:R-:W-:Y:S01]  /*1e60*/  IMAD.HI.U32 R4, R25, R3, RZ ;  /* 0x0000000319047227 */ /* 0x000fe200078e00ff */
[----:B------:R-:W-:-:S03]  /*1e70*/  IABS R28, R28 ;  /* 0x0000001c001c7213 */ /* 0x000fc60000000000 */
[----:B------:R-:W-:Y:S02]  /*1e80*/  IMAD.MOV R4, RZ, RZ, -R4 ;  /* 0x000000ffff047224 */ /* 0x000fe400078e0a04 */
[C---:B------:R-:W-:Y:S02]  /*1e90*/  IMAD R5, R29.reuse, R7, R5 ;  /* 0x000000071d057224 */ /* 0x040fe400078e0205 */
[----:B------:R-:W-:Y:S01]  /*1ea0*/  IMAD R3, R29, R4, R3 ;  /* 0x000000041d037224 */ /* 0x000fe200078e0203 */
[----:B----4-:R-:W-:Y:S02]  /*1eb0*/  IABS R6, R12 ;  /* 0x0000000c00067213 */ /* 0x010fe40000000000 */
[----:B-----5:R-:W-:Y:S02]  /*1ec0*/  IABS R2, R11 ;  /* 0x0000000b00027213 */ /* 0x020fe40000000000 */
[----:B------:R-:W4:Y:S03]  /*1ed0*/  LDL R11, [R1+0x9ac] ;  /* 0x0009ac00010b7983 */ /* 0x000f260000100800 */
[----:B------:R-:W-:-:S02]  /*1ee0*/  IMAD.MOV.U32 R0, RZ, RZ, R2 ;  /* 0x000000ffff007224 */ /* 0x000fc400078e0002 */
[----:B------:R-:W-:Y:S01]  /*1ef0*/  IMAD.MOV.U32 R2, RZ, RZ, R6 ;  /* 0x000000ffff027224 */ /* 0x000fe200078e0006 */
[----:B------:R0:W-:Y:S01]  /*1f00*/  STL [R1+0x4], R5 ;  /* 0x0000040501007387 */ /* 0x0001e20000100800 */
[----:B------:R-:W-:-:S04]  /*1f10*/  IMAD.HI.U32 R6, R25, R28, RZ ;  /* 0x0000001c19067227 */ /* 0x000fc800078e00ff */
[C---:B------:R-:W-:Y:S01]  /*1f20*/  IMAD.HI.U32 R4, R25.reuse, R2, RZ ;  /* 0x0000000219047227 */ /* 0x040fe200078e00ff */
[----:B------:R1:W-:Y:S03]  /*1f30*/  STL [R1], R3 ;  /* 0x0000000301007387 */ /* 0x0003e60000100800 */
[----:B0-----:R-:W-:Y:S01]  /*1f40*/  IMAD.HI.U32 R5, R25, R0, RZ ;  /* 0x0000000019057227 */ /* 0x001fe200078e00ff */
[----:B------:R-:W5:Y:S03]  /*1f50*/  LDL R12, [R1+0x9a8] ;  /* 0x0009a800010c7983 */ /* 0x000f660000100800 */
[----:B------:R-:W-:Y:S01]  /*1f60*/  IMAD.MOV R6, RZ, RZ, -R6 ;  /* 0x000000ffff067224 */ /* 0x000fe200078e0a06 */
[----:B-1----:R-:W-:Y:S01]  /*1f70*/  IABS R3, R13 ;  /* 0x0000000d00037213 */ /* 0x002fe20000000000 */
[----:B------:R-:W-:Y:S01]  /*1f80*/  IMAD.MOV R8, RZ, RZ, -R5 ;  /* 0x000000ffff087224 */ /* 0x000fe200078e0a05 */
[----:B------:R-:W5:Y:S01]  /*1f90*/  LDL R13, [R1+0x9a4] ;  /* 0x0009a400010d7983 */ /* 0x000f620000100800 */
[----:B------:R-:W-:-:S02]  /*1fa0*/  IMAD.MOV R5, RZ, RZ, -R4 ;  /* 0x000000ffff057224 */ /* 0x000fc400078e0a04 */
[C---:B------:R-:W-:Y:S02]  /*1fb0*/  IMAD R28, R29.reuse, R6, R28 ;  /* 0x000000061d1c7224 */ /* 0x040fe400078e021c */
[C---:B------:R-:W-:Y:S02]  /*1fc0*/  IMAD R0, R29.reuse, R8, R0 ;  /* 0x000000081d007224 */ /* 0x040fe400078e0200 */
[----:B------:R-:W-:Y:S01]  /*1fd0*/  IMAD R2, R29, R5, R2 ;  /* 0x000000051d027224 */ /* 0x000fe200078e0202 */
[----:B------:R-:W-:Y:S01]  /*1fe0*/  STL [R1+0xc1c], R28 ;  /* 0x000c1c1c01007387 */ /* 0x000fe20000100800 */
[----:B------:R-:W-:-:S03]  /*1ff0*/  IABS R7, R14 ;  /* 0x0000000e00077213 */ /* 0x000fc60000000000 */
[----:B------:R-:W-:Y:S04]  /*2000*/  STL [R1+0xc20], R0 ;  /* 0x000c200001007387 */ /* 0x000fe80000100800 */
[----:B------:R-:W-:Y:S04]  /*2010*/  STL [R1+0xbfc], R2 ;  /* 0x000bfc0201007387 */ /* 0x000fe80000100800 */
[----:B------:R-:W5:Y:S04]  /*2020*/  LDL R14, [R1+0x99c] ;  /* 0x00099c00010e7983 */ /* 0x000f680000100800 */
[----:B------:R-:W5:Y:S01]  /*2030*/  LDL R19, [R1+0x9a0] ;  /* 0x0009a00001137983 */ /* 0x000f620000100800 */
[----:B---3--:R-:W-:-:S03]  /*2040*/  IABS R5, R15 ;  /* 0x0000000f00057213 */ /* 0x008fc60000000000 */
[----:B------:R-:W3:Y:S01]  /*2050*/  LDL R15, [R1+0x998] ;  /* 0x00099800010f7983 */ /* 0x000ee20000100800 */
[----:B------:R-:W-:Y:S02]  /*2060*/  IMAD.MOV.U32 R4, RZ, RZ, R7 ;  /* 0x000000ffff047224 */ /* 0x000fe400078e0007 */
[----:B------:R-:W-:-:S04]  /*2070*/  IMAD.HI.U32 R6, R25, R3, RZ ;  /* 0x0000000319067227 */ /* 0x000fc800078e00ff */
[----:B------:R-:W-:-:S04]  /*2080*/  IMAD.HI.U32 R8, R25, R4, RZ ;  /* 0x0000000419087227 */ /* 0x000fc800078e00ff */
[----:B------:R-:W-:Y:S01]  /*2090*/  IMAD.MOV R8, RZ, RZ, -R8 ;  /* 0x000000ffff087224 */ /* 0x000fe200078e0a08 */
[----:B--2---:R-:W-:Y:S01]  /*20a0*/  IABS R7, R10 ;  /* 0x0000000a00077213 */ /* 0x004fe20000000000 */
[----:B------:R-:W-:Y:S02]  /*20b0*/  IMAD.MOV R10, RZ, RZ, -R6 ;  /* 0x000000ffff0a7224 */ /* 0x000fe400078e0a06 */
[C---:B------:R-:W-:Y:S02]  /*20c0*/  IMAD R4, R29.reuse, R8, R4 ;  /* 0x000000081d047224 */ /* 0x040fe400078e0204 */
[----:B------:R-:W-:Y:S02]  /*20d0*/  IMAD R3, R29, R10, R3 ;  /* 0x0000000a1d037224 */ /* 0x000fe400078e0203 */
[----:B------:R-:W-:-:S03]  /*20e0*/  IMAD.MOV.U32 R6, RZ, RZ, R7 ;  /* 0x000000ffff067224 */ /* 0x000fc600078e0007 */
[----:B------:R-:W-:Y:S01]  /*20f0*/  STL [R1+0xbf8], R3 ;  /* 0x000bf80301007387 */ /* 0x000fe20000100800 */
[----:B------:R-:W-:-:S03]  /*2100*/  IMAD.HI.U32 R10, R25, R6, RZ ;  /* 0x00000006190a7227 */ /* 0x000fc600078e00ff */
[----:B------:R0:W-:Y:S04]  /*2110*/  STL [R1+0xbf4], R4 ;  /* 0x000bf40401007387 */ /* 0x0001e80000100800 */
[----:B------:R-:W2:Y:S04]  /*2120*/  LDL R17, [R1+0x994] ;  /* 0x0009940001117983 */ /* 0x000ea80000100800 */
[----:B------:R-:W2:Y:S01]  /*2130*/  LDL R18, [R1+0x990] ;  /* 0x0009900001127983 */ /* 0x000ea20000100800 */
[----:B----4-:R-:W-:Y:S01]  /*2140*/  IABS R9, R11 ;  /* 0x0000000b00097213 */ /* 0x010fe20000000000 */
[----:B------:R-:W-:-:S04]  /*2150*/  IMAD.HI.U32 R11, R25, R5, RZ ;  /* 0x00000005190b7227 */ /* 0x000fc800078e00ff */
[----:B------:R-:W-:Y:S02]  /*2160*/  IMAD.MOV.U32 R7, RZ, RZ, R9 ;  /* 0x000000ffff077224 */ /* 0x000fe400078e0009 */
[----:B------:R-:W-:Y:S02]  /*2170*/  IMAD.MOV R11, RZ, RZ, -R11 ;  /* 0x000000ffff0b7224 */ /* 0x000fe400078e0a0b */
[----:B------:R-:W-:Y:S01]  /*2180*/  IMAD.HI.U32 R9, R25, R7, RZ ;  /* 0x0000000719097227 */ /* 0x000fe200078e00ff */
[----:B-----5:R-:W-:-:S03]  /*2190*/  IABS R8, R12 ;  /* 0x0000000c00087213 */ /* 0x020fc60000000000 */
[C---:B------:R-:W-:Y:S01]  /*21a0*/  IMAD R5, R29.reuse, R11, R5 ;  /* 0x0000000b1d057224 */ /* 0x040fe200078e0205 */
[----:B------:R-:W-:Y:S01]  /*21b0*/  IABS R12, R13 ;  /* 0x0000000d000c7213 */ /* 0x000fe20000000000 */
[----:B------:R-:W-:Y:S02]  /*21c0*/  IMAD.MOV R13, RZ, RZ, -R10 ;  /* 0x000000ffff0d7224 */ /* 0x000fe400078e0a0a */
[----:B------:R-:W-:Y:S02]  /*21d0*/  IMAD.MOV R10, RZ, RZ, -R9 ;  /* 0x000000ffff0a7224 */ /* 0x000fe400078e0a09 */
[----:B------:R-:W-:Y:S02]  /*21e0*/  IMAD.MOV.U32 R9, RZ, RZ, R12 ;  /* 0x000000ffff097224 */ /* 0x000fe400078e000c */
[C---:B------:R-:W-:Y:S02]  /*21f0*/  IMAD R6, R29.reuse, R13, R6 ;  /* 0x0000000d1d067224 */ /* 0x040fe400078e0206 */
[----:B------:R-:W-:Y:S01]  /*2200*/  IMAD R7, R29, R10, R7 ;  /* 0x0000000a1d077224 */ /* 0x000fe200078e0207 */
[----:B------:R-:W-:Y:S01]  /*2210*/  STL [R1+0xbf0], R5 ;  /* 0x000bf00501007387 */ /* 0x000fe20000100800 */
[----:B------:R-:W-:-:S03]  /*2220*/  IMAD.HI.U32 R11, R25, R8, RZ ;  /* 0x00000008190b7227 */ /* 0x000fc600078e00ff */
[----:B------:R-:W-:Y:S01]  /*2230*/  STL [R1+0xbec], R6 ;  /* 0x000bec0601007387 */ /* 0x000fe20000100800 */
[----:B------:R-:W-:-:S03]  /*2240*/  IMAD.HI.U32 R13, R25, R9, RZ ;  /* 0x00000009190d7227 */ /* 0x000fc600078e00ff */
[----:B------:R-:W-:Y:S01]  /*2250*/  STL [R1+0xc00], R7 ;  /* 0x000c000701007387 */ /* 0x000fe20000100800 */
[----:B------:R-:W-:Y:S01]  /*2260*/  IABS R12, R14 ;  /* 0x0000000e000c7213 */ /* 0x000fe20000000000 */
[----:B------:R-:W-:Y:S02]  /*2270*/  IMAD.MOV R13, RZ, RZ, -R13 ;  /* 0x000000ffff0d7224 */ /* 0x000fe400078e0a0d */
[----:B------:R-:W4:Y:S01]  /*2280*/  LDL R21, [R1+0x988] ;  /* 0x0009880001157983 */ /* 0x000f220000100800 */
[----:B------:R-:W-:-:S03]  /*2290*/  IABS R10, R19 ;  /* 0x00000013000a7213 */ /* 0x000fc60000000000 */
[----:B------:R-:W5:Y:S04]  /*22a0*/  LDL R20, [R1+0x98c] ;  /* 0x00098c0001147983 */ /* 0x000f680000100800 */
[----:B------:R-:W5:Y:S01]  /*22b0*/  LDL R19, [R1+0x984] ;  /* 0x0009840001137983 */ /* 0x000f620000100800 */
[----:B------:R-:W-:Y:S01]  /*22c0*/  IMAD R9, R29, R13, R9 ;  /* 0x0000000d1d097224 */ /* 0x000fe200078e0209 */
[----:B---3--:R-:W-:Y:S01]  /*22d0*/  IABS R14, R15 ;  /* 0x0000000f000e7213 */ /* 0x008fe20000000000 */
[----:B------:R-:W-:-:S04]  /*22e0*/  IMAD.MOV R15, RZ, RZ, -R11 ;  /* 0x000000ffff0f7224 */ /* 0x000fc800078e0a0b */
[----:B------:R-:W-:-:S05]  /*22f0*/  IMAD R8, R29, R15, R8 ;  /* 0x0000000f1d087224 */ /* 0x000fca00078e0208 */
[----:B------:R-:W-:Y:S04]  /*2300*/  STL [R1+0xc04], R8 ;  /* 0x000c040801007387 */ /* 0x000fe80000100800 */
[----:B------:R-:W-:Y:S04]  /*2310*/  STL [R1+0xc08], R9 ;  /* 0x000c080901007387 */ /* 0x000fe80000100800 */
[----:B------:R-:W3:Y:S04]  /*2320*/  LDL R22, [R1+0x980] ;  /* 0x0009800001167983 */ /* 0x000ee80000100800 */
[----:B------:R-:W3:Y:S01]  /*2330*/  LDL R23, [R1+0x97c] ;  /* 0x00097c0001177983 */ /* 0x000ee20000100800 */
[----:B------:R-:W-:-:S02]  /*2340*/  IMAD.MOV.U32 R11, RZ, RZ, R12 ;  /* 0x000000ffff0b7224 */ /* 0x000fc400078e000c */
[----:B------:R-:W-:Y:S02]  /*2350*/  IMAD.MOV.U32 R12, RZ, RZ, R14 ;  /* 0x000000ffff0c7224 */ /* 0x000fe400078e000e */
[----:B------:R-:W-:-:S04]  /*2360*/  IMAD.HI.U32 R16, R25, R10, RZ ;  /* 0x0000000a19107227 */ /* 0x000fc800078e00ff */
[----:B------:R-:W-:-:S04]  /*2370*/  IMAD.HI.U32 R15, R25, R11, RZ ;  /* 0x0000000b190f7227 */ /* 0x000fc800078e00ff */
[----:B------:R-:W-:Y:S01]  /*2380*/  IMAD.HI.U32 R14, R25, R12, RZ ;  /* 0x0000000c190e7227 */ /* 0x000fe200078e00ff */
[----:B--2---:R-:W-:-:S03]  /*2390*/  IABS R13, R17 ;  /* 0x00000011000d7213 */ /* 0x004fc60000000000 */
[----:B------:R-:W-:Y:S01]  /*23a0*/  IMAD.MOV R16, RZ, RZ, -R16 ;  /* 0x000000ffff107224 */ /* 0x000fe200078e0a10 */
[----:B------:R-:W-:Y:S01]  /*23b0*/  IABS R17, R18 ;  /* 0x0000001200117213 */ /* 0x000fe20000000000 */
[----:B------:R-:W-:Y:S02]  /*23c0*/  IMAD.MOV R18, RZ, RZ, -R15 ;  /* 0x000000ffff127224 */ /* 0x000fe400078e0a0f */
[----:B------:R-:W-:Y:S02]  /*23d0*/  IMAD.MOV R15, RZ, RZ, -R14 ;  /* 0x000000ffff0f7224 */ /* 0x000fe400078e0a0e */
[C---:B------:R-:W-:Y:S02]  /*23e0*/  IMAD R10, R29.reuse, R16, R10 ;  /* 0x000000101d0a7224 */ /* 0x040fe400078e020a */
[C---:B------:R-:W-:Y:S02]  /*23f0*/  IMAD R11, R29.reuse, R18, R11 ;  /* 0x000000121d0b7224 */ /* 0x040fe400078e020b */
[----:B------:R-:W-:Y:S01]  /*2400*/  IMAD R12, R29, R15, R12 ;  /* 0x0000000f1d0c7224 */ /* 0x000fe200078e020c */
[----:B------:R-:W-:Y:S01]  /*2410*/  STL [R1+0xc0c], R10 ;  /* 0x000c0c0a01007387 */ /* 0x000fe20000100800 */
[----:B------:R-:W-:-:S03]  /*2420*/  IMAD.MOV.U32 R14, RZ, RZ, R17 ;  /* 0x000000ffff0e7224 */ /* 0x000fc600078e0011 */
[----:B------:R-:W-:Y:S01]  /*2430*/  STL [R1+0xc10], R11 ;  /* 0x000c100b01007387 */ /* 0x000fe20000100800 */
[----:B------:R-:W-:-:S03]  /*2440*/  IMAD.HI.U32 R16, R25, R13, RZ ;  /* 0x0000000d19107227 */ /* 0x000fc600078e00ff */
[----:B------:R-:W-:Y:S01]  /*2450*/  STL [R1+0xc14], R12 ;  /* 0x000c140c01007387 */ /* 0x000fe20000100800 */
[----:B------:R-:W-:-:S03]  /*2460*/  IMAD.HI.U32 R18, R25, R14, RZ ;  /* 0x0000000e19127227 */ /* 0x000fc600078e00ff */
[----:B------:R-:W2:Y:S01]  /*2470*/  LDL R24, [R1+0x978] ;  /* 0x0009780001187983 */ /* 0x000ea20000100800 */
[----:B------:R-:W-:-:S03]  /*2480*/  IMAD.MOV R18, RZ, RZ, -R18 ;  /* 0x000000ffff127224 */ /* 0x000fc600078e0a12 */
[----:B------:R-:W2:Y:S04]  /*2490*/  LDL R27, [R1+0x970] ;  /* 0x00097000011b7983 */ /* 0x000ea80000100800 */
[----:B------:R-:W2:Y:S01]  /*24a0*/  LDL R26, [R1+0x974] ;  /* 0x00097400011a7983 */ /* 0x000ea20000100800 */
[----:B------:R-:W-:Y:S01]  /*24b0*/  IMAD R14, R29, R18, R14 ;  /* 0x000000121d0e7224 */ /* 0x000fe200078e020e */
[----:B----4-:R-:W-:Y:S02]  /*24c0*/  IABS R17, R21 ;  /* 0x0000001500117213 */ /* 0x010fe40000000000 */
[----:B-----5:R-:W-:Y:S01]  /*24d0*/  IABS R15, R20 ;  /* 0x00000014000f7213 */ /* 0x020fe20000000000 */
[----:B------:R-:W-:Y:S01]  /*24e0*/  IMAD.MOV R20, RZ, RZ, -R16 ;  /* 0x000000ffff147224 */ /* 0x000fe200078e0a10 */
[----:B------:R-:W-:Y:S01]  /*24f0*/  IABS R19, R19 ;  /* 0x0000001300137213 */ /* 0x000fe20000000000 */
[----:B------:R-:W-:-:S02]  /*2500*/  IMAD.MOV.U32 R16, RZ, RZ, R17 ;  /* 0x000000ffff107224 */ /* 0x000fc400078e0011 */
[----:B------:R-:W-:Y:S02]  /*2510*/  IMAD R13, R29, R20, R13 ;  /* 0x000000141d0d7224 */ /* 0x000fe400078e020d */
[----:B------:R-:W-:Y:S02]  /*2520*/  IMAD.MOV.U32 R17, RZ, RZ, R19 ;  /* 0x000000ffff117224 */ /* 0x000fe400078e0013 */
[C---:B------:R-:W-:Y:S01]  /*2530*/  IMAD.HI.U32 R21, R25.reuse, R15, RZ ;  /* 0x0000000f19157227 */ /* 0x040fe200078e00ff */
[----:B------:R-:W-:Y:S03]  /*2540*/  STL [R1+0xc18], R13 ;  /* 0x000c180d01007387 */ /* 0x000fe60000100800 */
[C---:B------:R-:W-:Y:S01]  /*2550*/  IMAD.HI.U32 R20, R25.reuse, R16, RZ ;  /* 0x0000001019147227 */ /* 0x040fe200078e00ff */
[----:B------:R-:W-:Y:S03]  /*2560*/  STL [R1+0xc24], R14 ;  /* 0x000c240e01007387 */ /* 0x000fe60000100800 */
[----:B------:R-:W-:Y:S01]  /*2570*/  IMAD.HI.U32 R19, R25, R17, RZ ;  /* 0x0000001119137227 */ /* 0x000fe200078e00ff */
[----:B0-----:R-:W4:Y:S03]  /*2580*/  LDL R4, [R1+0x338] ;  /* 0x0003380001047983 */ /* 0x001f260000100800 */
[----:B------:R-:W-:Y:S01]  /*2590*/  IMAD.MOV R21, RZ, RZ, -R21 ;  /* 0x000000ffff157224 */ /* 0x000fe200078e0a15 */
[----:B------:R-:W5:Y:S03]  /*25a0*/  LDL R0, [R1+0x960] ;  /* 0x0009600001007983 */ /* 0x000f660000100800 */
[----:B------:R-:W-:-:S05]  /*25b0*/  IMAD R15, R29, R21, R15 ;  /* 0x000000151d0f7224 */ /* 0x000fca00078e020f */
[----:B------:R0:W-:Y:S01]  /*25c0*/  STL [R1+0xc28], R15 ;  /* 0x000c280f01007387 */ /* 0x0001e20000100800 */
[----:B---3--:R-:W-:Y:S02]  /*25d0*/  IABS R18, R22 ;  /* 0x0000001600127213 */ /* 0x008fe40000000000 */
[----:B------:R-:W-:Y:S01]  /*25e0*/  IABS R22, R23 ;  /* 0x0000001700167213 */ /* 0x000fe20000000000 */
[----:B------:R-:W-:Y:S02]  /*25f0*/  IMAD.MOV R23, RZ, RZ, -R20 ;  /* 0x000000ffff177224 */ /* 0x000fe400078e0a14 */
[----:B------:R-:W-:Y:S02]  /*2600*/  IMAD.MOV R20, RZ, RZ, -R19 ;  /* 0x000000ffff147224 */ /* 0x000fe400078e0a13 */
[C---:B------:R-:W-:Y:S02]  /*2610*/  IMAD R16, R29.reuse, R23, R16 ;  /* 0x000000171d107224 */ /* 0x040fe400078e0210 */
[----:B------:R-:W-:-:S03]  /*2620*/  IMAD R17, R29, R20, R17 ;  /* 0x000000141d117224 */ /* 0x000fc600078e0211 */
[----:B------:R1:W-:Y:S04]  /*2630*/  STL [R1+0xc2c], R16 ;  /* 0x000c2c1001007387 */ /* 0x0003e80000100800 */
[----:B------:R-:W-:Y:S04]  /*2640*/  STL [R1+0xc30], R17 ;  /* 0x000c301101007387 */ /* 0x000fe80000100800 */
[----:B------:R-:W3:Y:S04]  /*2650*/  LDL R28, [R1+0x964] ;  /* 0x00096400011c7983 */ /* 0x000ee80000100800 */
[----:B------:R-:W3:Y:S04]  /*2660*/  LDL R3, [R1+0x968] ;  /* 0x0009680001037983 */ /* 0x000ee80000100800 */
[----:B------:R-:W3:Y:S01]  /*2670*/  LDL R2, [R1+0x96c] ;  /* 0x00096c0001027983 */ /* 0x000ee20000100800 */
[----:B------:R-:W-:-:S02]  /*2680*/  IMAD.MOV.U32 R19, RZ, RZ, R22 ;  /* 0x000000ffff137224 */ /* 0x000fc400078e0016 */
[----:B------:R-:W-:-:S04]  /*2690*/  IMAD.HI.U32 R21, R25, R18, RZ ;  /* 0x0000001219157227 */ /* 0x000fc800078e00ff */
[----:B------:R-:W-:Y:S01]  /*26a0*/  IMAD.HI.U32 R23, R25, R19, RZ ;  /* 0x0000001319177227 */ /* 0x000fe200078e00ff */
[----:B--2---:R-:W-:Y:S02]  /*26b0*/  IABS R20, R24 ;  /* 0x0000001800147213 */ /* 0x004fe40000000000 */
[----:B------:R-:W-:-:S03]  /*26c0*/  IABS R24, R27 ;  /* 0x0000001b00187213 */ /* 0x000fc60000000000 */
[----:B------:R-:W-:Y:S01]  /*26d0*/  IMAD.HI.U32 R27, R25, R20, RZ ;  /* 0x00000014191b7227 */ /* 0x000fe200078e00ff */
[----:B------:R-:W-:-:S03]  /*26e0*/  IABS R22, R26 ;  /* 0x0000001a00167213 */ /* 0x000fc60000000000 */
[----:B------:R-:W-:Y:S02]  /*26f0*/  IMAD.MOV R26, RZ, RZ, -R21 ;  /* 0x000000ffff1a7224 */ /* 0x000fe400078e0a15 */
[----:B------:R-:W-:Y:S02]  /*2700*/  IMAD.MOV R23, RZ, RZ, -R23 ;  /* 0x000000ffff177224 */ /* 0x000fe400078e0a17 */
[----:B------:R-:W-:Y:S02]  /*2710*/  IMAD.MOV R27, RZ, RZ, -R27 ;  /* 0x000000ffff1b7224 */ /* 0x000fe400078e0a1b */
[----:B------:R-:W-:Y:S02]  /*2720*/  IMAD.MOV.U32 R21, RZ, RZ, R22 ;  /* 0x000000ffff157224 */ /* 0x000fe400078e0016 */
[C---:B------:R-:W-:Y:S02]  /*2730*/  IMAD R18, R29.reuse, R26, R18 ;  /* 0x0000001a1d127224 */ /* 0x040fe400078e0212 */
[----:B------:R-:W-:-:S02]  /*2740*/  IMAD R19, R29, R23, R19 ;  /* 0x000000171d137224 */ /* 0x000fc400078e0213 */
[----:B------:R-:W-:Y:S01]  /*2750*/  IMAD R20, R29, R27, R20 ;  /* 0x0000001b1d147224 */ /* 0x000fe200078e0214 */
[----:B------:R-:W-:Y:S01]  /*2760*/  STL [R1+0xc34], R18 ;  /* 0x000c341201007387 */ /* 0x000fe20000100800 */
[----:B------:R-:W-:Y:S02]  /*2770*/  IMAD.MOV.U32 R22, RZ, RZ, R24 ;  /* 0x000000ffff167224 */ /* 0x000fe400078e0018 */
[C---:B------:R-:W-:Y:S01]  /*2780*/  IMAD.HI.U32 R26, R25.reuse, R21, RZ ;  /* 0x00000015191a7227 */ /* 0x040fe200078e00ff */
[----:B------:R-:W-:Y:S03]  /*2790*/  STL [R1+0xc38], R19 ;  /* 0x000c381301007387 */ /* 0x000fe60000100800 */
[----:B------:R-:W-:Y:S01]  /*27a0*/  IMAD.HI.U32 R24, R25, R22, RZ ;  /* 0x0000001619187227 */ /* 0x000fe200078e00ff */
[----:B------:R-:W-:Y:S04]  /*27b0*/  STL [R1+0xc3c], R20 ;  /* 0x000c3c1401007387 */ /* 0x000fe80000100800 */
[----:B0-----:R-:W2:Y:S04]  /*27c0*/  LDL.LU R15, [R1+0x8c] ;  /* 0x00008c00010f7983 */ /* 0x001ea80000300800 */
[----:B------:R-:W2:Y:S04]  /*27d0*/  LDL.LU R14, [R1+0x88] ;  /* 0x00008800010e7983 */ /* 0x000ea80000300800 */
[----:B------:R-:W2:Y:S04]  /*27e0*/  LDL.LU R13, [R1+0x84] ;  /* 0x00008400010d7983 */ /* 0x000ea80000300800 */
[----:B------:R-:W2:Y:S01]  /*27f0*/  LDL.LU R12, [R1+0x80] ;  /* 0x00008000010c7983 */ /* 0x000ea20000300800 */
[----:B----4-:R-:W-:-:S02]  /*2800*/  IABS R23, R4 ;  /* 0x0000000400177213 */ /* 0x010fc40000000000 */
[----:B-----5:R-:W-:Y:S01]  /*2810*/  IABS R4, R0 ;  /* 0x0000000000047213 */ /* 0x020fe20000000000 */
[----:B------:R-:W-:Y:S02]  /*2820*/  IMAD.MOV R0, RZ, RZ, -R26 ;  /* 0x000000ffff007224 */ /* 0x000fe400078e0a1a */
[----:B------:R-:W-:Y:S02]  /*2830*/  IMAD.MOV R26, RZ, RZ, -R24 ;  /* 0x000000ffff1a7224 */ /* 0x000fe400078e0a18 */
[C---:B------:R-:W-:Y:S02]  /*2840*/  IMAD R21, R29.reuse, R0, R21 ;  /* 0x000000001d157224 */ /* 0x040fe400078e0215 */
[----:B------:R-:W-:-:S03]  /*2850*/  IMAD R22, R29, R26, R22 ;  /* 0x0000001a1d167224 */ /* 0x000fc600078e0216 */
[----:B------:R0:W-:Y:S01]  /*2860*/  STL [R1+0xc40], R21 ;  /* 0x000c401501007387 */ /* 0x0001e20000100800 */
[----:B------:R-:W-:Y:S02]  /*2870*/  IMAD.MOV.U32 R24, RZ, RZ, R4 ;  /* 0x000000ffff187224 */ /* 0x000fe400078e0004 */
[----:B------:R-:W-:-:S04]  /*2880*/  IMAD.HI.U32 R27, R25, R23, RZ ;  /* 0x00000017191b7227 */ /* 0x000fc800078e00ff */
[----:B------:R-:W-:-:S04]  /*2890*/  IMAD.HI.U32 R0, R25, R24, RZ ;  /* 0x0000001819007227 */ /* 0x000fc800078e00ff */
[----:B------:R-:W-:-:S04]  /*28a0*/  IMAD.MOV R0, RZ, RZ, -R0 ;  /* 0x000000ffff007224 */ /* 0x000fc800078e0a00 */
[----:B------:R-:W-:Y:S01]  /*28b0*/  IMAD R24, R29, R0, R24 ;  /* 0x000000001d187224 */ /* 0x000fe200078e0218 */
[----:B---3--:R-:W-:Y:S02]  /*28c0*/  IABS R26, R28 ;  /* 0x0000001c001a7213 */ /* 0x008fe40000000000 */
[----:B------:R-:W3:Y:S04]  /*28d0*/  LDL.LU R28, [R1+0x7c] ;  /* 0x00007c00011c7983 */ /* 0x000ee80000300800 */
[----:B------:R-:W4:Y:S04]  /*28e0*/  LDL.LU R11, [R1+0x78] ;  /* 0x00007800010b7983 */ /* 0x000f280000300800 */
[----:B------:R-:W5:Y:S04]  /*28f0*/  LDL.LU R10, [R1+0x74] ;  /* 0x00007400010a7983 */ /* 0x000f680000300800 */
[----:B------:R-:W3:Y:S04]  /*2900*/  LDL.LU R9, [R1+0x70] ;  /* 0x0000700001097983 */ /* 0x000ee80000300800 */
[----:B------:R-:W3:Y:S04]  /*2910*/  LDL.LU R8, [R1+0x6c] ;  /* 0x00006c0001087983 */ /* 0x000ee80000300800 */
[----:B------:R-:W3:Y:S04]  /*2920*/  LDL.LU R7, [R1+0x68] ;  /* 0x0000680001077983 */ /* 0x000ee80000300800 */
[----:B------:R-:W3:Y:S01]  /*2930*/  LDL.LU R5, [R1+0x64] ;  /* 0x0000640001057983 */ /* 0x000ee20000300800 */
[----:B------:R-:W-:-:S02]  /*2940*/  IABS R3, R3 ;  /* 0x0000000300037213 */ /* 0x000fc40000000000 */
[----:B------:R-:W-:Y:S01]  /*2950*/  IABS R4, R2 ;  /* 0x0000000200047213 */ /* 0x000fe20000000000 */
[----:B------:R-:W-:Y:S02]  /*2960*/  IMAD.MOV R2, RZ, RZ, -R27 ;  /* 0x000000ffff027224 */ /* 0x000fe400078e0a1b */
[----:B------:R-:W-:Y:S02]  /*2970*/  IMAD.MOV.U32 R27, RZ, RZ, R3 ;  /* 0x000000ffff1b7224 */ /* 0x000fe400078e0003 */
[----:B------:R-:W3:Y:S02]  /*2980*/  LDL.LU R3, [R1+0x60] ;  /* 0x0000600001037983 */ /* 0x000ee40000300800 */
[----:B------:R-:W-:-:S04]  /*2990*/  IMAD.HI.U32 R0, R25, R27, RZ ;  /* 0x0000001b19007227 */ /* 0x000fc800078e00ff */
[----:B------:R-:W-:Y:S02]  /*29a0*/  IMAD.MOV R6, RZ, RZ, -R0 ;  /* 0x000000ffff067224 */ /* 0x000fe400078e0a00 */
[----:B------:R-:W3:Y:S01]  /*29b0*/  LDL R0, [R1+0x958] ;  /* 0x0009580001007983 */ /* 0x000ee20000100800 */
[----:B------:R-:W-:-:S05]  /*29c0*/  IMAD R23, R29, R2, R23 ;  /* 0x000000021d177224 */ /* 0x000fca00078e0217 */
[C---:B------:R-:W-:Y:S02]  /*29d0*/  ISETP.GT.U32.AND P1, PT, R29.reuse, R23, PT ;  /* 0x000000171d00720c */ /* 0x040fe40003f24070 */
[C---:B--2---:R-:W-:Y:S02]  /*29e0*/  ISETP.GT.U32.AND P2, PT, R29.reuse, R15, PT ;  /* 0x0000000f1d00720c */ /* 0x044fe40003f44070 */
[C---:B------:R-:W-:Y:S02]  /*29f0*/  ISETP.GT.U32.AND P3, PT, R29.reuse, R14, PT ;  /* 0x0000000e1d00720c */ /* 0x040fe40003f64070 */
[C---:B------:R-:W-:Y:S02]  /*2a00*/  ISETP.GT.U32.AND P5, PT, R29.reuse, R13, PT ;  /* 0x0000000d1d00720c */ /* 0x040fe40003fa4070 */
[----:B------:R-:W-:-:S05]  /*2a10*/  ISETP.GT.U32.AND P4, PT, R29, R12, PT ;  /* 0x0000000c1d00720c */ /* 0x000fca0003f84070 */
[--C-:B------:R-:W-:Y:S02]  /*2a20*/  @!P1 IMAD.IADD R23, R23, 0x1, -R29.reuse ;  /* 0x0000000117179824 */ /* 0x100fe400078e0a1d */
[--C-:B------:R-:W-:Y:S02]  /*2a30*/  @!P2 IMAD.IADD R15, R15, 0x1, -R29.reuse ;  /* 0x000000010f0fa824 */ /* 0x100fe400078e0a1d */
[--C-:B------:R-:W-:Y:S02]  /*2a40*/  @!P3 IMAD.IADD R14, R14, 0x1, -R29.reuse ;  /* 0x000000010e0eb824 */ /* 0x100fe400078e0a1d */
[--C-:B------:R-:W-:Y:S02]  /*2a50*/  @!P5 IMAD.IADD R13, R13, 0x1, -R29.reuse ;  /* 0x000000010d0dd824 */ /* 0x100fe400078e0a1d */
[----:B------:R-:W-:Y:S02]  /*2a60*/  @!P4 IMAD.IADD R12, R12, 0x1, -R29 ;  /* 0x000000010c0cc824 */ /* 0x000fe400078e0a1d */
[----:B------:R-:W-:-:S04]  /*2a70*/  IMAD.HI.U32 R2, R25, R26, RZ ;  /* 0x0000001a19027227 */ /* 0x000fc800078e00ff */
[----:B------:R-:W-:-:S04]  /*2a80*/  IMAD.HI.U32 R25, R25, R4, RZ ;  /* 0x0000000419197227 */ /* 0x000fc800078e00ff */
[----:B-1----:R-:W-:Y:S02]  /*2a90*/  IMAD.MOV R16, RZ, RZ, -R2 ;  /* 0x000000ffff107224 */ /* 0x002fe400078e0a02 */
[----:B------:R-:W-:Y:S02]  /*2aa0*/  IMAD.MOV R2, RZ, RZ, -R25 ;  /* 0x000000ffff027224 */ /* 0x000fe400078e0a19 */
[C---:B------:R-:W-:Y:S02]  /*2ab0*/  IMAD R25, R29.reuse, R16, R26 ;  /* 0x000000101d197224 */ /* 0x040fe400078e021a */
[C---:B------:R-:W-:Y:S02]  /*2ac0*/  IMAD R26, R29.reuse, R6, R27 ;  /* 0x000000061d1a7224 */ /* 0x040fe400078e021b */
[C---:B------:R-:W-:Y:S02]  /*2ad0*/  IMAD R27, R29.reuse, R2, R4 ;  /* 0x000000021d1b7224 */ /* 0x040fe400078e0204 */
[----:B------:R-:W2:Y:S04]  /*2ae0*/  LDL.LU R2, [R1+0x5c] ;  /* 0x00005c0001027983 */ /* 0x000ea80000300800 */
[----:B------:R-:W2:Y:S04]  /*2af0*/  LDL.LU R4, [R1+0x58] ;  /* 0x0000580001047983 */ /* 0x000ea80000300800 */
[----:B------:R-:W2:Y:S04]  /*2b00*/  LDL.LU R6, [R1+0x54] ;  /* 0x0000540001067983 */ /* 0x000ea80000300800 */
[----:B0-----:R-:W2:Y:S04]  /*2b10*/  LDL.LU R21, [R1+0x50] ;  /* 0x0000500001157983 */ /* 0x001ea80000300800 */
[----:B------:R-:W2:Y:S01]  /*2b20*/  LDL.LU R20, [R1+0x4c] ;  /* 0x00004c0001147983 */ /* 0x000ea20000300800 */
[----:B----4-:R-:W-:-:S02]  /*2b30*/  ISETP.GT.U32.AND P6, PT, R29, R11, PT ;  /* 0x0000000b1d00720c */ /* 0x010fc40003fc4070 */
[C---:B-----5:R-:W-:Y:S02]  /*2b40*/  ISETP.GT.U32.AND P1, PT, R29.reuse, R10, PT ;  /* 0x0000000a1d00720c */ /* 0x060fe40003f24070 */
[C---:B---3--:R-:W-:Y:S02]  /*2b50*/  ISETP.GT.U32.AND P2, PT, R29.reuse, R9, PT ;  /* 0x000000091d00720c */ /* 0x048fe40003f44070 */
[C---:B------:R-:W-:Y:S02]  /*2b60*/  ISETP.GT.U32.AND P0, PT, R29.reuse, R28, PT ;  /* 0x0000001c1d00720c */ /* 0x040fe40003f04070 */
[C---:B------:R-:W-:Y:S02]  /*2b70*/  ISETP.GT.U32.AND P3, PT, R29.reuse, R8, PT ;  /* 0x000000081d00720c */ /* 0x040fe40003f64070 */
[----:B------:R-:W-:-:S03]  /*2b80*/  ISETP.GT.U32.AND P5, PT, R29, R7, PT ;  /* 0x000000071d00720c */ /* 0x000fc60003fa4070 */
[--C-:B------:R-:W-:Y:S01]  /*2b90*/  @!P6 IMAD.IADD R11, R11, 0x1, -R29.reuse ;  /* 0x000000010b0be824 */ /* 0x100fe200078e0a1d */
[C---:B------:R-:W-:Y:S01]  /*2ba0*/  ISETP.GT.U32.AND P4, PT, R29.reuse, R5, PT ;  /* 0x000000051d00720c */ /* 0x040fe20003f84070 */
[--C-:B------:R-:W-:Y:S01]  /*2bb0*/  @!P1 IMAD.IADD R10, R10, 0x1, -R29.reuse ;  /* 0x000000010a0a9824 */ /* 0x100fe200078e0a1d */
[----:B------:R-:W-:Y:S01]  /*2bc0*/  ISETP.GT.U32.AND P6, PT, R29, R23, PT ;  /* 0x000000171d00720c */ /* 0x000fe20003fc4070 */
[----:B------:R-:W-:Y:S01]  /*2bd0*/  @!P2 IMAD.IADD R9, R9, 0x1, -R29 ;  /* 0x000000010909a824 */ /* 0x000fe200078e0a1d */
[----:B------:R-:W-:-:S03]  /*2be0*/  ISETP.GT.U32.AND P1, PT, R29, R15, PT ;  /* 0x0000000f1d00720c */ /* 0x000fc60003f24070 */
[--C-:B------:R-:W-:Y:S01]  /*2bf0*/  @!P3 IMAD.IADD R8, R8, 0x1, -R29.reuse ;  /* 0x000000010808b824 */ /* 0x100fe200078e0a1d */
[C---:B------:R-:W-:Y:S01]  /*2c00*/  ISETP.GT.U32.AND P2, PT, R29.reuse, R14, PT ;  /* 0x0000000e1d00720c */ /* 0x040fe20003f44070 */
[--C-:B------:R-:W-:Y:S01]  /*2c10*/  @!P0 IMAD.IADD R28, R28, 0x1, -R29.reuse ;  /* 0x000000011c1c8824 */ /* 0x100fe200078e0a1d */
[----:B------:R-:W-:Y:S01]  /*2c20*/  ISETP.GT.U32.AND P3, PT, R29, R13, PT ;  /* 0x0000000d1d00720c */ /* 0x000fe20003f64070 */
[--C-:B------:R-:W-:Y:S01]  /*2c30*/  @!P5 IMAD.IADD R7, R7, 0x1, -R29.reuse ;  /* 0x000000010707d824 */ /* 0x100fe200078e0a1d */
[----:B------:R-:W-:Y:S01]  /*2c40*/  ISETP.GT.U32.AND P5, PT, R29, R12, PT ;  /* 0x0000000c1d00720c */ /* 0x000fe20003fa4070 */
[--C-:B------:R-:W-:Y:S01]  /*2c50*/  @!P4 IMAD.IADD R5, R5, 0x1, -R29.reuse ;  /* 0x000000010505c824 */ /* 0x100fe200078e0a1d */
[----:B------:R-:W-:Y:S01]  /*2c60*/  ISETP.GT.U32.AND P4, PT, R29, R28, PT ;  /* 0x0000001c1d00720c */ /* 0x000fe20003f84070 */
[--C-:B------:R-:W-:Y:S01]  /*2c70*/  @!P6 IMAD.IADD R23, R23, 0x1, -R29.reuse ;  /* 0x000000011717e824 */ /* 0x100fe200078e0a1d */
[----:B------:R-:W-:Y:S01]  /*2c80*/  ISETP.GT.U32.AND P0, PT, R29, R3, PT ;  /* 0x000000031d00720c */ /* 0x000fe20003f04070 */
[----:B------:R-:W-:-:S04]  /*2c90*/  @!P1 IMAD.IADD R15, R15, 0x1, -R29 ;  /* 0x000000010f0f9824 */ /* 0x000fc800078e0a1d */
[--C-:B------:R-:W-:Y:S01]  /*2ca0*/  @!P2 IMAD.IADD R14, R14, 0x1, -R29.reuse ;  /* 0x000000010e0ea824 */ /* 0x100fe200078e0a1d */
[----:B------:R-:W-:Y:S01]  /*2cb0*/  STL [R1+0xbb0], R23 ;  /* 0x000bb01701007387 */ /* 0x000fe20000100800 */
[--C-:B------:R-:W-:Y:S02]  /*2cc0*/  @!P3 IMAD.IADD R13, R13, 0x1, -R29.reuse ;  /* 0x000000010d0db824 */ /* 0x100fe400078e0a1d */
[--C-:B------:R-:W-:Y:S01]  /*2cd0*/  @!P5 IMAD.IADD R12, R12, 0x1, -R29.reuse ;  /* 0x000000010c0cd824 */ /* 0x100fe200078e0a1d */
[----:B------:R-:W3:Y:S04]  /*2ce0*/  LDL.LU R19, [R1+0x48] ;  /* 0x0000480001137983 */ /* 0x000ee80000300800 */
[----:B------:R0:W-:Y:S01]  /*2cf0*/  STL [R1+0x8c], R15 ;  /* 0x00008c0f01007387 */ /* 0x0001e20000100800 */
[----:B------:R-:W-:-:S03]  /*2d00*/  @!P4 IMAD.IADD R28, R28, 0x1, -R29 ;  /* 0x000000011c1cc824 */ /* 0x000fc600078e0a1d */
[----:B------:R-:W-:Y:S04]  /*2d10*/  STL [R1+0x88], R14 ;  /* 0x0000880e01007387 */ /* 0x000fe80000100800 */
[----:B------:R-:W4:Y:S01]  /*2d20*/  LDL.LU R18, [R1+0x44] ;  /* 0x0000440001127983 */ /* 0x000f220000300800 */
[----:B------:R-:W-:-:S03]  /*2d30*/  IABS R0, R0 ;  /* 0x0000000000007213 */ /* 0x000fc60000000000 */
[----:B------:R1:W-:Y:S04]  /*2d40*/  STL [R1+0x84], R13 ;  /* 0x0000840d01007387 */ /* 0x0003e80000100800 */
[----:B------:R-:W5:Y:S04]  /*2d50*/  LDL.LU R17, [R1+0x40] ;  /* 0x0000400001117983 */ /* 0x000f680000300800 */
[----:B------:R-:W-:Y:S01]  /*2d60*/  STL [R1+0x80], R12 ;  /* 0x0000800c01007387 */ /* 0x000fe20000100800 */
[----:B------:R-:W-:-:S03]  /*2d70*/  @!P0 IMAD.IADD R3, R3, 0x1, -R29 ;  /* 0x0000000103038824 */ /* 0x000fc600078e0a1d */
[----:B------:R-:W5:Y:S01]  /*2d80*/  LDL.LU R16, [R1+0x3c] ;  /* 0x00003c0001107983 */ /* 0x000f620000300800 */
[----:B------:R-:W-:-:S03]  /*2d90*/  ISETP.GT.U32.AND P0, PT, R29, R11, PT ;  /* 0x0000000b1d00720c */ /* 0x000fc60003f04070 */
[----:B0-----:R-:W5:Y:S01]  /*2da0*/  LDL.LU R15, [R1+0x38] ;  /* 0x00003800010f7983 */ /* 0x001f620000300800 */
[C---:B------:R-:W-:Y:S01]  /*2db0*/  ISETP.GT.U32.AND P1, PT, R29.reuse, R10, PT ;  /* 0x0000000a1d00720c */ /* 0x040fe20003f24070 */
[----:B-1----:R-:W-:Y:S02]  /*2dc0*/  IMAD.MOV.U32 R13, RZ, RZ, R0 ;  /* 0x000000ffff0d7224 */ /* 0x002fe400078e0000 */
[----:B------:R0:W-:Y:S01]  /*2dd0*/  STL [R1+0x7c], R28 ;  /* 0x00007c1c01007387 */ /* 0x0001e20000100800 */
[----:B------:R-:W-:-:S03]  /*2de0*/  ISETP.GT.U32.AND P2, PT, R29, R9, PT ;  /* 0x000000091d00720c */ /* 0x000fc60003f44070 */
[----:B------:R-:W5:Y:S01]  /*2df0*/  LDL.LU R14, [R1+0x34] ;  /* 0x00003400010e7983 */ /* 0x000f620000300800 */
[----:B------:R-:W-:-:S03]  /*2e00*/  ISETP.GT.U32.AND P3, PT, R29, R8, PT ;  /* 0x000000081d00720c */ /* 0x000fc60003f64070 */
[----:B------:R-:W5:Y:S01]  /*2e10*/  LDL.LU R0, [R1+0x30] ;  /* 0x0000300001007983 */ /* 0x000f620000300800 */
[C---:B------:R-:W-:Y:S02]  /*2e20*/  ISETP.GT.U32.AND P5, PT, R29.reuse, R7, PT ;  /* 0x000000071d00720c */ /* 0x040fe40003fa4070 */
[C---:B------:R-:W-:Y:S01]  /*2e30*/  ISETP.GT.U32.AND P6, PT, R29.reuse, R3, PT ;  /* 0x000000031d00720c */ /* 0x040fe20003fc4070 */
[----:B0-----:R-:W5:Y:S01]  /*2e40*/  LDL.LU R28, [R1+0x2c] ;  /* 0x00002c00011c7983 */ /* 0x001f620000300800 */
[----:B------:R-:W-:Y:S01]  /*2e50*/  ISETP.GT.U32.AND P4, PT, R29, R5, PT ;  /* 0x000000051d00720c */ /* 0x000fe20003f84070 */
[--C-:B------:R-:W-:Y:S02]  /*2e60*/  @!P0 IMAD.IADD R11, R11, 0x1, -R29.reuse ;  /* 0x000000010b0b8824 */ /* 0x100fe400078e0a1d */
[--C-:B------:R-:W-:Y:S01]  /*2e70*/  @!P1 IMAD.IADD R10, R10, 0x1, -R29.reuse ;  /* 0x000000010a0a9824 */ /* 0x100fe200078e0a1d */
[----:B------:R-:W5:Y:S01]  /*2e80*/  LDL.LU R23, [R1+0x14] ;  /* 0x0000140001177983 */ /* 0x000f620000300800 */
[----:B------:R-:W-:-:S02]  /*2e90*/  @!P2 IMAD.IADD R9, R9, 0x1, -R29 ;  /* 0x000000010909a824 */ /* 0x000fc400078e0a1d */
[--C-:B------:R-:W-:Y:S01]  /*2ea0*/  @!P3 IMAD.IADD R8, R8, 0x1, -R29.reuse ;  /* 0x000000010808b824 */ /* 0x100fe200078e0a1d */
[----:B------:R-:W-:Y:S01]  /*2eb0*/  STL [R1+0x78], R11 ;  /* 0x0000780b01007387 */ /* 0x000fe20000100800 */
[--C-:B------:R-:W-:Y:S02]  /*2ec0*/  @!P5 IMAD.IADD R7, R7, 0x1, -R29.reuse ;  /* 0x000000010707d824 */ /* 0x100fe400078e0a1d */
[--C-:B------:R-:W-:Y:S01]  /*2ed0*/  @!P6 IMAD.IADD R3, R3, 0x1, -R29.reuse ;  /* 0x000000010303e824 */ /* 0x100fe200078e0a1d */
[----:B------:R-:W-:Y:S01]  /*2ee0*/  STL [R1+0x74], R10 ;  /* 0x0000740a01007387 */ /* 0x000fe20000100800 */
[----:B------:R-:W-:-:S03]  /*2ef0*/  @!P4 IMAD.IADD R5, R5, 0x1, -R29 ;  /* 0x000000010505c824 */ /* 0x000fc600078e0a1d */
[----:B------:R-:W-:Y:S04]  /*2f00*/  STL [R1+0x70], R9 ;  /* 0x0000700901007387 */ /* 0x000fe80000100800 */
[----:B------:R-:W-:Y:S04]  /*2f10*/  STL [R1+0x6c], R8 ;  /* 0x00006c0801007387 */ /* 0x000fe80000100800 */
[----:B------:R-:W-:Y:S04]  /*2f20*/  STL [R1+0x68], R7 ;  /* 0x0000680701007387 */ /* 0x000fe80000100800 */
[----:B------:R0:W-:Y:S04]  /*2f30*/  STL [R1+0x60], R3 ;  /* 0x0000600301007387 */ /* 0x0001e80000100800 */
[----:B------:R-:W-:Y:S04]  /*2f40*/  STL [R1+0x64], R5 ;  /* 0x0000640501007387 */ /* 0x000fe80000100800 */
[----:B0-----:R-:W5:Y:S01]  /*2f50*/  LDL.LU R3, [R1+0xa0] ;  /* 0x0000a00001037983 */ /* 0x001f620000300800 */
[----:B--2---:R-:W-:-:S02]  /*2f60*/  ISETP.GT.U32.AND P0, PT, R29, R2, PT ;  /* 0x000000021d00720c */ /* 0x004fc40003f04070 */
[C---:B------:R-:W-:Y:S01]  /*2f70*/  ISETP.GT.U32.AND P1, PT, R29.reuse, R4, PT ;  /* 0x000000041d00720c */ /* 0x040fe20003f24070 */
[----:B------:R-:W2:Y:S01]  /*2f80*/  LDL.LU R11, [R1+0x28] ;  /* 0x00002800010b7983 */ /* 0x000ea20000300800 */
[C---:B------:R-:W-:Y:S02]  /*2f90*/  ISETP.GT.U32.AND P2, PT, R29.reuse, R6, PT ;  /* 0x000000061d00720c */ /* 0x040fe40003f44070 */
[C---:B------:R-:W-:Y:S01]  /*2fa0*/  ISETP.GT.U32.AND P3, PT, R29.reuse, R21, PT ;  /* 0x000000151d00720c */ /* 0x040fe20003f64070 */
[----:B------:R-:W2:Y:S01]  /*2fb0*/  LDL.LU R10, [R1+0x24] ;  /* 0x00002400010a7983 */ /* 0x000ea20000300800 */
[----:B------:R-:W-:-:S03]  /*2fc0*/  ISETP.GT.U32.AND P5, PT, R29, R20, PT ;  /* 0x000000141d00720c */ /* 0x000fc60003fa4070 */
[----:B------:R-:W2:Y:S02]  /*2fd0*/  LDL.LU R9, [R1+0x20] ;  /* 0x0000200001097983 */ /* 0x000ea40000300800 */
[--C-:B------:R-:W-:Y:S02]  /*2fe0*/  @!P0 IMAD.IADD R2, R2, 0x1, -R29.reuse ;  /* 0x0000000102028824 */ /* 0x100fe400078e0a1d */
[--C-:B------:R-:W-:Y:S01]  /*2ff0*/  @!P1 IMAD.IADD R4, R4, 0x1, -R29.reuse ;  /* 0x0000000104049824 */ /* 0x100fe200078e0a1d */
[----:B------:R-:W2:Y:S01]  /*3000*/  LDL.LU R8, [R1+0x1c] ;  /* 0x00001c0001087983 */ /* 0x000ea20000300800 */
[--C-:B------:R-:W-:Y:S02]  /*3010*/  @!P2 IMAD.IADD R6, R6, 0x1, -R29.reuse ;  /* 0x000000010606a824 */ /* 0x100fe400078e0a1d */
[--C-:B------:R-:W-:Y:S01]  /*3020*/  @!P3 IMAD.IADD R21, R21, 0x1, -R29.reuse ;  /* 0x000000011515b824 */ /* 0x100fe200078e0a1d */
[----:B------:R-:W2:Y:S01]  /*3030*/  LDL.LU R7, [R1+0x18] ;  /* 0x0000180001077983 */ /* 0x000ea20000300800 */
[----:B------:R-:W-:Y:S01]  /*3040*/  @!P5 IMAD.IADD R20, R20, 0x1, -R29 ;  /* 0x000000011414d824 */ /* 0x000fe200078e0a1d */
[----:B---3--:R-:W-:-:S02]  /*3050*/  ISETP.GT.U32.AND P4, PT, R29, R19, PT ;  /* 0x000000131d00720c */ /* 0x008fc40003f84070 */
[C---:B----4-:R-:W-:Y:S02]  /*3060*/  ISETP.GT.U32.AND P6, PT, R29.reuse, R18, PT ;  /* 0x000000121d00720c */ /* 0x050fe40003fc4070 */
[C---:B-----5:R-:W-:Y:S02]  /*3070*/  ISETP.GT.U32.AND P0, PT, R29.reuse, R17, PT ;  /* 0x000000111d00720c */ /* 0x060fe40003f04070 */
[C---:B------:R-:W-:Y:S02]  /*3080*/  ISETP.GT.U32.AND P1, PT, R29.reuse, R16, PT ;  /* 0x000000101d00720c */ /* 0x040fe40003f24070 */
[----:B------:R-:W-:-:S05]  /*3090*/  ISETP.GT.U32.AND P2, PT, R29, R15, PT ;  /* 0x0000000f1d00720c */ /* 0x000fca0003f44070 */
[--C-:B------:R-:W-:Y:S02]  /*30a0*/  @!P4 IMAD.IADD R19, R19, 0x1, -R29.reuse ;  /* 0x000000011313c824 */ /* 0x100fe400078e0a1d */
[--C-:B------:R-:W-:Y:S01]  /*30b0*/  @!P6 IMAD.IADD R18, R18, 0x1, -R29.reuse ;  /* 0x000000011212e824 */ /* 0x100fe200078e0a1d */
[C---:B------:R-:W-:Y:S02]  /*30c0*/  ISETP.GT.U32.AND P3, PT, R29.reuse, R14, PT ;  /* 0x0000000e1d00720c */ /* 0x040fe40003f64070 */
[----:B------:R-:W-:Y:S01]  /*30d0*/  ISETP.GT.U32.AND P5, PT, R29, R0, PT ;  /* 0x000000001d00720c */ /* 0x000fe20003fa4070 */
[--C-:B------:R-:W-:Y:S01]  /*30e0*/  @!P0 IMAD.IADD R17, R17, 0x1, -R29.reuse ;  /* 0x0000000111118824 */ /* 0x100fe200078e0a1d */
[C---:B------:R-:W-:Y:S02]  /*30f0*/  ISETP.GT.U32.AND P6, PT, R29.reuse, R2, PT ;  /* 0x000000021d00720c */ /* 0x040fe40003fc4070 */
[C---:B------:R-:W-:Y:S01]  /*3100*/  ISETP.GT.U32.AND P4, PT, R29.reuse, R28, PT ;  /* 0x0000001c1d00720c */ /* 0x040fe20003f84070 */
[--C-:B------:R-:W-:Y:S01]  /*3110*/  @!P1 IMAD.IADD R16, R16, 0x1, -R29.reuse ;  /* 0x0000000110109824 */ /* 0x100fe200078e0a1d */
[----:B------:R-:W-:Y:S01]  /*3120*/  ISETP.GT.U32.AND P0, PT, R29, R4, PT ;  /* 0x000000041d00720c */ /* 0x000fe20003f04070 */
[----:B------:R-:W-:Y:S01]  /*3130*/  @!P2 IMAD.IADD R15, R15, 0x1, -R29 ;  /* 0x000000010f0fa824 */ /* 0x000fe200078e0a1d */
[----:B------:R-:W-:-:S03]  /*3140*/  ISETP.GT.U32.AND P1, PT, R29, R6, PT ;  /* 0x000000061d00720c */ /* 0x000fc60003f24070 */
[--C-:B------:R-:W-:Y:S01]  /*3150*/  @!P3 IMAD.IADD R14, R14, 0x1, -R29.reuse ;  /* 0x000000010e0eb824 */ /* 0x100fe200078e0a1d */
[C---:B------:R-:W-:Y:S02]  /*3160*/  ISETP.GT.U32.AND P2, PT, R29.reuse, R21, PT ;  /* 0x000000151d00720c */ /* 0x040fe40003f44070 */
[C---:B------:R-:W-:Y:S01]  /*3170*/  ISETP.GT.U32.AND P3, PT, R29.reuse, R20, PT ;  /* 0x000000141d00720c */ /* 0x040fe20003f64070 */
[--C-:B------:R-:W-:Y:S01]  /*3180*/  @!P5 IMAD.IADD R0, R0, 0x1, -R29.reuse ;  /* 0x000000010000d824 */ /* 0x100fe200078e0a1d */
[C---:B------:R-:W-:Y:S01]  /*3190*/  ISETP.GT.U32.AND P5, PT, R29.reuse, R19, PT ;  /* 0x000000131d00720c */ /* 0x040fe20003fa4070 */
[--C-:B------:R-:W-:Y:S02]  /*31a0*/  @!P6 IMAD.IADD R2, R2, 0x1, -R29.reuse ;  /* 0x000000010202e824 */ /* 0x100fe400078e0a1d */
[--C-:B------:R-:W-:Y:S01]  /*31b0*/  @!P4 IMAD.IADD R28, R28, 0x1, -R29.reuse ;  /* 0x000000011c1cc824 */ /* 0x100fe200078e0a1d */
[C---:B------:R-:W-:Y:S01]  /*31c0*/  ISETP.GT.U32.AND P4, PT, R29.reuse, R18, PT ;  /* 0x000000121d00720c */ /* 0x040fe20003f84070 */
[--C-:B------:R-:W-:Y:S01]  /*31d0*/  @!P0 IMAD.IADD R4, R4, 0x1, -R29.reuse ;  /* 0x0000000104048824 */ /* 0x100fe200078e0a1d */
[C---:B------:R-:W-:Y:S01]  /*31e0*/  ISETP.GT.U32.AND P0, PT, R29.reuse, R17, PT ;  /* 0x000000111d00720c */ /* 0x040fe20003f04070 */
[--C-:B------:R-:W-:Y:S01]  /*31f0*/  @!P1 IMAD.IADD R6, R6, 0x1, -R29.reuse ;  /* 0x0000000106069824 */ /* 0x100fe200078e0a1d */
[----:B------:R0:W-:Y:S01]  /*3200*/  STL [R1+0x5c], R2 ;  /* 0x00005c0201007387 */ /* 0x0001e20000100800 */
[----:B------:R-:W-:Y:S01]  /*3210*/  ISETP.GT.U32.AND P1, PT, R29, R16, PT ;  /* 0x000000101d00720c */ /* 0x000fe20003f24070 */
[--C-:B------:R-:W-:Y:S01]  /*3220*/  @!P2 IMAD.IADD R21, R21, 0x1, -R29.reuse ;  /* 0x000000011515a824 */ /* 0x100fe200078e0a1d */
[C---:B------:R-:W-:Y:S01]  /*3230*/  ISETP.GT.U32.AND P2, PT, R29.reuse, R15, PT ;  /* 0x0000000f1d00720c */ /* 0x040fe20003f44070 */
[--C-:B------:R-:W-:Y:S01]  /*3240*/  @!P3 IMAD.IADD R20, R20, 0x1, -R29.reuse ;  /* 0x000000011414b824 */ /* 0x100fe200078e0a1d */
[----:B------:R-:W-:Y:S01]  /*3250*/  ISETP.GT.U32.AND P3, PT, R29, R14, PT ;  /* 0x0000000e1d00720c */ /* 0x000fe20003f64070 */
[--C-:B------:R-:W-:Y:S01]  /*3260*/  @!P5 IMAD.IADD R19, R19, 0x1, -R29.reuse ;  /* 0x000000011313d824 */ /* 0x100fe200078e0a1d */
[----:B0-----:R-:W3:Y:S01]  /*3270*/  LDL.LU R2, [R1+0x10] ;  /* 0x0000100001027983 */ /* 0x001ee20000300800 */
[C---:B------:R-:W-:Y:S01]  /*3280*/  ISETP.GT.U32.AND P5, PT, R29.reuse, R0, PT ;  /* 0x000000001d00720c */ /* 0x040fe20003fa4070 */
[----:B------:R-:W-:Y:S01]  /*3290*/  @!P4 IMAD.IADD R18, R18, 0x1, -R29 ;  /* 0x000000011212c824 */ /* 0x000fe200078e0a1d */
[----:B------:R-:W-:Y:S01]  /*32a0*/  ISETP.GT.U32.AND P6, PT, R29, R28, PT ;  /* 0x0000001c1d00720c */ /* 0x000fe20003fc4070 */
[----:B------:R-:W-:-:S02]  /*32b0*/  IMAD.HI.U32 R12, R3, R13, RZ ;  /* 0x0000000d030c7227 */ /* 0x000fc400078e00ff */
[----:B------:R-:W4:Y:S04]  /*32c0*/  LDL.LU R3, [R1+0xc] ;  /* 0x00000c0001037983 */ /* 0x000f280000300800 */
[----:B------:R0:W-:Y:S01]  /*32d0*/  STL [R1+0x58], R4 ;  /* 0x0000580401007387 */ /* 0x0001e20000100800 */
[----:B------:R-:W-:-:S03]  /*32e0*/  @!P0 IMAD.IADD R17, R17, 0x1, -R29 ;  /* 0x0000000111118824 */ /* 0x000fc600078e0a1d */
[----:B0-----:R-:W5:Y:S04]  /*32f0*/  LDL.LU R4, [R1+0x8] ;  /* 0x0000080001047983 */ /* 0x001f680000300800 */
[----:B------:R-:W5:Y:S04]  /*3300*/  LDL.LU R5, [R1+0x4] ;  /* 0x0000040001057983 */ /* 0x000f680000300800 */
[----:B------:R0:W-:Y:S01]  /*3310*/  STL [R1+0x54], R6 ;  /* 0x0000540601007387 */ /* 0x0001e20000100800 */
[----:B------:R-:W-:-:S03]  /*3320*/  @!P1 IMAD.IADD R16, R16, 0x1, -R29 ;  /* 0x0000000110109824 */ /* 0x000fc600078e0a1d */
[----:B0-----:R-:W5:Y:S04]  /*3330*/  LDL.LU R6, [R1] ;  /* 0x0000000001067983 */ /* 0x001f680000300800 */
[----:B------:R0:W-:Y:S01]  /*3340*/  STL [R1+0x50], R21 ;  /* 0x0000501501007387 */ /* 0x0001e20000100800 */
[----:B------:R-:W-:-:S03]  /*3350*/  @!P2 IMAD.IADD R15, R15, 0x1, -R29 ;  /* 0x000000010f0fa824 */ /* 0x000fc600078e0a1d */
[----:B0-----:R-:W5:Y:S04]  /*3360*/  LDL.LU R21, [R1+0xc40] ;  /* 0x000c400001157983 */ /* 0x001f680000300800 */
        /* <DEDUP_REMOVED lines=9> */
[----:B------:R0:W-:Y:S04]  /*3400*/  STL [R1+0x40], R17 ;  /* 0x0000401101007387 */ /* 0x0001e80000100800 */
        /* <DEDUP_REMOVED lines=10> */
[----:B0-----:R-:W5:Y:S01]  /*34b0*/  LDL.LU R28, [R1+0xc1c] ;  /* 0x000c1c00011c7983 */ /* 0x001f620000300800 */
[----:B--2---:R-:W-:-:S02]  /*34c0*/  ISETP.GT.U32.AND P4, PT, R29, R11, PT ;  /* 0x0000000b1d00720c */ /* 0x004fc40003f84070 */
[C---:B------:R-:W-:Y:S02]  /*34d0*/  ISETP.GT.U32.AND P0, PT, R29.reuse, R10, PT ;  /* 0x0000000a1d00720c */ /* 0x040fe40003f04070 */
[C---:B------:R-:W-:Y:S02]  /*34e0*/  ISETP.GT.U32.AND P1, PT, R29.reuse, R9, PT ;  /* 0x000000091d00720c */ /* 0x040fe40003f24070 */
[C---:B------:R-:W-:Y:S02]  /*34f0*/  ISETP.GT.U32.AND P2, PT, R29.reuse, R8, PT ;  /* 0x000000081d00720c */ /* 0x040fe40003f44070 */
[C---:B------:R-:W-:Y:S02]  /*3500*/  ISETP.GT.U32.AND P3, PT, R29.reuse, R7, PT ;  /* 0x000000071d00720c */ /* 0x040fe40003f64070 */
[----:B------:R-:W-:-:S03]  /*3510*/  ISETP.GT.U32.AND P5, PT, R29, R23, PT ;  /* 0x000000171d00720c */ /* 0x000fc60003fa4070 */
[--C-:B------:R-:W-:Y:S02]  /*3520*/  @!P4 IMAD.IADD R11, R11, 0x1, -R29.reuse ;  /* 0x000000010b0bc824 */ /* 0x100fe400078e0a1d */
[--C-:B------:R-:W-:Y:S02]  /*3530*/  @!P0 IMAD.IADD R10, R10, 0x1, -R29.reuse ;  /* 0x000000010a0a8824 */ /* 0x100fe400078e0a1d */
[--C-:B------:R-:W-:Y:S02]  /*3540*/  @!P1 IMAD.IADD R9, R9, 0x1, -R29.reuse ;  /* 0x0000000109099824 */ /* 0x100fe400078e0a1d */
[--C-:B------:R-:W-:Y:S02]  /*3550*/  @!P2 IMAD.IADD R8, R8, 0x1, -R29.reuse ;  /* 0x000000010808a824 */ /* 0x100fe400078e0a1d */
[--C-:B------:R-:W-:Y:S02]  /*3560*/  @!P3 IMAD.IADD R7, R7, 0x1, -R29.reuse ;  /* 0x000000010707b824 */ /* 0x100fe400078e0a1d */
[----:B------:R-:W-:-:S02]  /*3570*/  @!P5 IMAD.IADD R23, R23, 0x1, -R29 ;  /* 0x000000011717d824 */ /* 0x000fc400078e0a1d */
[----:B------:R-:W-:Y:S01]  /*3580*/  IMAD.MOV R12, RZ, RZ, -R12 ;  /* 0x000000ffff0c7224 */ /* 0x000fe200078e0a0c */
[C---:B---3--:R-:W-:Y:S02]  /*3590*/  ISETP.GT.U32.AND P6, PT, R29.reuse, R2, PT ;  /* 0x000000021d00720c */ /* 0x048fe40003fc4070 */
[----:B----4-:R-:W-:-:S11]  /*35a0*/  ISETP.GT.U32.AND P4, PT, R29, R3, PT ;  /* 0x000000031d00720c */ /* 0x010fd60003f84070 */
[--C-:B------:R-:W-:Y:S01]  /*35b0*/  @!P6 IMAD.IADD R2, R2, 0x1, -R29.reuse ;  /* 0x000000010202e824 */ /* 0x100fe200078e0a1d */
[C---:B-----5:R-:W-:Y:S02]  /*35c0*/  ISETP.GT.U32.AND P0, PT, R29.reuse, R4, PT ;  /* 0x000000041d00720c */ /* 0x060fe40003f04070 */
[----:B------:R-:W-:Y:S01]  /*35d0*/  ISETP.GT.U32.AND P1, PT, R29, R5, PT ;  /* 0x000000051d00720c */ /* 0x000fe20003f24070 */
[----:B------:R-:W-:Y:S01]  /*35e0*/  @!P4 IMAD.IADD R3, R3, 0x1, -R29 ;  /* 0x000000010303c824 */ /* 0x000fe200078e0a1d */
[----:B------:R-:W-:-:S09]  /*35f0*/  ISETP.GT.U32.AND P2, PT, R29, R6, PT ;  /* 0x000000061d00720c */ /* 0x000fd20003f44070 */
[--C-:B------:R-:W-:Y:S01]  /*3600*/  @!P0 IMAD.IADD R4, R4, 0x1, -R29.reuse ;  /* 0x0000000104048824 */ /* 0x100fe200078e0a1d */
[----:B------:R-:W-:Y:S01]  /*3610*/  ISETP.GT.U32.AND P6, PT, R29, R11, PT ;  /* 0x0000000b1d00720c */ /* 0x000fe20003fc4070 */
[--C-:B------:R-:W-:Y:S01]  /*3620*/  @!P1 IMAD.IADD R5, R5, 0x1, -R29.reuse ;  /* 0x0000000105059824 */ /* 0x100fe200078e0a1d */
[C---:B------:R-:W-:Y:S02]  /*3630*/  ISETP.GT.U32.AND P4, PT, R29.reuse, R10, PT ;  /* 0x0000000a1d00720c */ /* 0x040fe40003f84070 */
[C---:B------:R-:W-:Y:S02]  /*3640*/  ISETP.GT.U32.AND P0, PT, R29.reuse, R9, PT ;  /* 0x000000091d00720c */ /* 0x040fe40003f04070 */
[C---:B------:R-:W-:Y:S01]  /*3650*/  ISETP.GT.U32.AND P1, PT, R29.reuse, R8, PT ;  /* 0x000000081d00720c */ /* 0x040fe20003f24070 */
[----:B------:R-:W-:Y:S01]  /*3660*/  @!P2 IMAD.IADD R6, R6, 0x1, -R29 ;  /* 0x000000010606a824 */ /* 0x000fe200078e0a1d */
[C---:B------:R-:W-:Y:S02]  /*3670*/  ISETP.GT.U32.AND P2, PT, R29.reuse, R7, PT ;  /* 0x000000071d00720c */ /* 0x040fe40003f44070 */
[----:B------:R-:W-:-:S02]  /*3680*/  ISETP.GT.U32.AND P5, PT, R29, R0, PT ;  /* 0x000000001d00720c */ /* 0x000fc40003fa4070 */
[----:B------:R-:W-:-:S13]  /*3690*/  ISETP.GT.U32.AND P3, PT, R29, R28, PT ;  /* 0x0000001c1d00720c */ /* 0x000fda0003f64070 */
[----:B------:R-:W-:Y:S01]  /*36a0*/  @!P3 IMAD.IADD R28, R28, 0x1, -R29 ;  /* 0x000000011c1cb824 */ /* 0x000fe200078e0a1d */
[----:B------:R-:W-:Y:S02]  /*36b0*/  ISETP.GT.U32.AND P3, PT, R29, R23, PT ;  /* 0x000000171d00720c */ /* 0x000fe40003f64070 */
[----:B------:R-:W-:-:S05]  /*36c0*/  IABS R29, c[0x0][0x178] ;  /* 0x00005e00001d7a13 */ /* 0x000fca0000000000 */
[----:B------:R-:W-:Y:S02]  /*36d0*/  IMAD R29, R29, R12, R13 ;  /* 0x0000000c1d1d7224 */ /* 0x000fe400078e020d */
[----:B------:R-:W2:Y:S04]  /*36e0*/  LDL.LU R13, [R1+0xc18] ;  /* 0x000c1800010d7983 */ /* 0x000ea80000300800 */
[----:B------:R-:W3:Y:S04]  /*36f0*/  LDL.LU R12, [R1+0xc14] ;  /* 0x000c1400010c7983 */ /* 0x000ee80000300800 */
[----:B------:R0:W-:Y:S02]  /*3700*/  STL [R1+0x94], R29 ;  /* 0x0000941d01007387 */ /* 0x0001e40000100800 */
[----:B0-----:R-:W-:-:S05]  /*3710*/  IABS R29, c[0x0][0x17c] ;  /* 0x00005f00001d7a13 */ /* 0x001fca0000000000 */
[--C-:B------:R-:W-:Y:S01]  /*3720*/  @!P5 IMAD.IADD R0, R0, 0x1, -R29.reuse ;  /* 0x000000010000d824 */ /* 0x100fe200078e0a1d */
[----:B------:R-:W-:Y:S01]  /*3730*/  ISETP.GT.U32.AND P5, PT, R29, R2, PT ;  /* 0x000000021d00720c */ /* 0x000fe20003fa4070 */
[--C-:B------:R-:W-:Y:S02]  /*3740*/  @!P6 IMAD.IADD R11, R11, 0x1, -R29.reuse ;  /* 0x000000010b0be824 */ /* 0x100fe400078e0a1d */
[--C-:B------:R-:W-:Y:S02]  /*3750*/  @!P4 IMAD.IADD R10, R10, 0x1, -R29.reuse ;  /* 0x000000010a0ac824 */ /* 0x100fe400078e0a1d */
[--C-:B------:R-:W-:Y:S01]  /*3760*/  @!P0 IMAD.IADD R9, R9, 0x1, -R29.reuse ;  /* 0x0000000109098824 */ /* 0x100fe200078e0a1d */
[----:B------:R0:W-:Y:S01]  /*3770*/  STL [R1+0x28], R11 ;  /* 0x0000280b01007387 */ /* 0x0001e20000100800 */
[--C-:B------:R-:W-:Y:S02]  /*3780*/  @!P1 IMAD.IADD R8, R8, 0x1, -R29.reuse ;  /* 0x0000000108089824 */ /* 0x100fe400078e0a1d */
[----:B------:R-:W-:-:S02]  /*3790*/  @!P2 IMAD.IADD R7, R7, 0x1, -R29 ;  /* 0x000000010707a824 */ /* 0x000fc400078e0a1d */
[--C-:B------:R-:W-:Y:S01]  /*37a0*/  @!P3 IMAD.IADD R23, R23, 0x1, -R29.reuse ;  /* 0x000000011717b824 */ /* 0x100fe200078e0a1d */
[----:B0-----:R-:W4:Y:S04]  /*37b0*/  LDL.LU R11, [R1+0xc10] ;  /* 0x000c1000010b7983 */ /* 0x001f280000300800 */
[----:B------:R0:W-:Y:S01]  /*37c0*/  STL [R1+0x24], R10 ;  /* 0x0000240a01007387 */ /* 0x0001e20000100800 */
[----:B------:R-:W-:-:S03]  /*37d0*/  @!P5 IMAD.IADD R2, R2, 0x1, -R29 ;  /* 0x000000010202d824 */ /* 0x000fc600078e0a1d */
[----:B0-----:R-:W5:Y:S04]  /*37e0*/  LDL.LU R10, [R1+0xc0c] ;  /* 0x000c0c00010a7983 */ /* 0x001f680000300800 */
[----:B------:R0:W-:Y:S04]  /*37f0*/  STL [R1+0x20], R9 ;  /* 0x0000200901007387 */ /* 0x0001e80000100800 */
[----:B0-----:R-:W2:Y:S04]  /*3800*/  LDL.LU R9, [R1+0xc08] ;  /* 0x000c080001097983 */ /* 0x001ea80000300800 */
[----:B------:R0:W-:Y:S04]  /*3810*/  STL [R1+0x1c], R8 ;  /* 0x00001c0801007387 */ /* 0x0001e80000100800 */
[----:B0-----:R-:W2:Y:S04]  /*3820*/  LDL.LU R8, [R1+0xc04] ;  /* 0x000c040001087983 */ /* 0x001ea80000300800 */
[----:B------:R0:W-:Y:S04]  /*3830*/  STL [R1+0x18], R7 ;  /* 0x0000180701007387 */ /* 0x0001e80000100800 */
[----:B0-----:R-:W3:Y:S04]  /*3840*/  LDL.LU R7, [R1+0xc00] ;  /* 0x000c000001077983 */ /* 0x001ee80000300800 */
[----:B------:R-:W-:Y:S04]  /*3850*/  STL [R1+0xbd4], R23 ;  /* 0x000bd41701007387 */ /* 0x000fe80000100800 */
[----:B------:R0:W-:Y:S04]  /*3860*/  STL [R1+0x10], R2 ;  /* 0x0000100201007387 */ /* 0x0001e80000100800 */
[----:B0-----:R-:W3:Y:S01]  /*3870*/  LDL.LU R2, [R1+0xbfc] ;  /* 0x000bfc0001027983 */ /* 0x001ee20000300800 */
[----:B------:R-:W-:-:S02]  /*3880*/  ISETP.GT.U32.AND P6, PT, R29, R3, PT ;  /* 0x000000031d00720c */ /* 0x000fc40003fc4070 */
[----:B------:R-:W-:-:S11]  /*3890*/  ISETP.GT.U32.AND P4, PT, R29, R0, PT ;  /* 0x000000001d00720c */ /* 0x000fd60003f84070 */
[--C-:B------:R-:W-:Y:S02]  /*38a0*/  @!P6 IMAD.IADD R3, R3, 0x1, -R29.reuse ;  /* 0x000000010303e824 */ /* 0x100fe400078e0a1d */
[----:B------:R-:W-:-:S03]  /*38b0*/  @!P4 IMAD.IADD R0, R0, 0x1, -R29 ;  /* 0x000000010000c824 */ /* 0x000fc600078e0a1d */
[----:B------:R0:W-:Y:S01]  /*38c0*/  STL [R1+0xc], R3 ;  /* 0x00000c0301007387 */ /* 0x0001e20000100800 */
[----:B------:R-:W-:-:S03]  /*38d0*/  ISETP.GT.U32.AND P0, PT, R29, R4, PT ;  /* 0x000000041d00720c */ /* 0x000fc60003f04070 */
[----:B0-----:R-:W4:Y:S01]  /*38e0*/  LDL.LU R3, [R1+0xbf8] ;  /* 0x000bf80001037983 */ /* 0x001f220000300800 */
[C---:B------:R-:W-:Y:S02]  /*38f0*/  ISETP.GT.U32.AND P1, PT, R29.reuse, R5, PT ;  /* 0x000000051d00720c */ /* 0x040fe40003f24070 */
[C---:B------:R-:W-:Y:S02]  /*3900*/  ISETP.GT.U32.AND P2, PT, R29.reuse, R6, PT ;  /* 0x000000061d00720c */ /* 0x040fe40003f44070 */
[----:B------:R-:W-:-:S05]  /*3910*/  ISETP.GT.U32.AND P3, PT, R29, R28, PT ;  /* 0x0000001c1d00720c */ /* 0x000fca0003f64070 */
[----:B------:R-:W-:-:S05]  /*3920*/  @!P0 IMAD.IADD R4, R4, 0x1, -R29 ;  /* 0x0000000104048824 */ /* 0x000fca00078e0a1d */
[----:B------:R0:W-:Y:S01]  /*3930*/  STL [R1+0x8], R4 ;  /* 0x0000080401007387 */ /* 0x0001e20000100800 */
[--C-:B------:R-:W-:Y:S02]  /*3940*/  @!P1 IMAD.IADD R5, R5, 0x1, -R29.reuse ;  /* 0x0000000105059824 */ /* 0x100fe400078e0a1d */
[--C-:B------:R-:W-:Y:S02]  /*3950*/  @!P2 IMAD.IADD R6, R6, 0x1, -R29.reuse ;  /* 0x000000010606a824 */ /* 0x100fe400078e0a1d */
[----:B------:R-:W-:Y:S01]  /*3960*/  @!P3 IMAD.IADD R28, R28, 0x1, -R29 ;  /* 0x000000011c1cb824 */ /* 0x000fe200078e0a1d */
[----:B0-----:R-:W5:Y:S04]  /*3970*/  LDL.LU R4, [R1+0xbf4] ;  /* 0x000bf40001047983 */ /* 0x001f680000300800 */
[----:B------:R0:W-:Y:S04]  /*3980*/  STL [R1+0x4], R5 ;  /* 0x0000040501007387 */ /* 0x0001e80000100800 */
[----:B0-----:R-:W5:Y:S04]  /*3990*/  LDL.LU R5, [R1+0xbf0] ;  /* 0x000bf00001057983 */ /* 0x001f680000300800 */
[----:B------:R0:W-:Y:S04]  /*39a0*/  STL [R1], R6 ;  /* 0x0000000601007387 */ /* 0x0001e80000100800 */
[----:B0-----:R-:W5:Y:S04]  /*39b0*/  LDL.LU R6, [R1+0xbec] ;  /* 0x000bec0001067983 */ /* 0x001f680000300800 */
[----:B------:R-:W-:Y:S04]  /*39c0*/  STL [R1+0xbbc], R28 ;  /* 0x000bbc1c01007387 */ /* 0x000fe80000100800 */
[----:B------:R-:W-:Y:S01]  /*39d0*/  STL [R1+0xbb8], R0 ;  /* 0x000bb80001007387 */ /* 0x000fe20000100800 */
[----:B--2---:R-:W-:-:S13]  /*39e0*/  ISETP.GT.U32.AND P4, PT, R29, R8, PT ;  /* 0x000000081d00720c */ /* 0x004fda0003f84070 */
[----:B------:R-:W-:Y:S01]  /*39f0*/  @!P4 IMAD.IADD R8, R8, 0x1, -R29 ;  /* 0x000000010808c824 */ /* 0x000fe200078e0a1d */
[----:B---3--:R-:W-:-:S13]  /*3a00*/  ISETP.GT.U32.AND P5, PT, R29, R2, PT ;  /* 0x000000021d00720c */ /* 0x008fda0003fa4070 */
[----:B------:R-:W-:-:S05]  /*3a10*/  @!P5 IMAD.IADD R2, R2, 0x1, -R29 ;  /* 0x000000010202d824 */ /* 0x000fca00078e0a1d */
[----:B------:R-:W-:-:S13]  /*3a20*/  ISETP.GT.U32.AND P4, PT, R29, R2, PT ;  /* 0x000000021d00720c */ /* 0x000fda0003f84070 */
[----:B------:R-:W-:-:S05]  /*3a30*/  @!P4 IMAD.IADD R2, R2, 0x1, -R29 ;  /* 0x000000010202c824 */ /* 0x000fca00078e0a1d */
[----:B------:R0:W-:Y:S04]  /*3a40*/  STL [R1+0xbb4], R2 ;  /* 0x000bb40201007387 */ /* 0x0001e80000100800 */
[----:B0-----:R-:W2:Y:S01]  /*3a50*/  LDL R2, [R1+0x9e0] ;  /* 0x0009e00001027983 */ /* 0x001ea20000100800 */
[C---:B----4-:R-:W-:Y:S02]  /*3a60*/  ISETP.GT.U32.AND P6, PT, R29.reuse, R3, PT ;  /* 0x000000031d00720c */ /* 0x050fe40003fc4070 */
[----:B------:R-:W-:-:S11]  /*3a70*/  ISETP.GT.U32.AND P5, PT, R29, R9, PT ;  /* 0x000000091d00720c */ /* 0x000fd60003fa4070 */
[--C-:B------:R-:W-:Y:S02]  /*3a80*/  @!P6 IMAD.IADD R3, R3, 0x1, -R29.reuse ;  /* 0x000000010303e824 */ /* 0x100fe400078e0a1d */
[----:B------:R-:W-:-:S03]  /*3a90*/  @!P5 IMAD.IADD R9, R9, 0x1, -R29 ;  /* 0x000000010909d824 */ /* 0x000fc600078e0a1d */
[----:B------:R-:W-:-:S13]  /*3aa0*/  ISETP.GT.U32.AND P5, PT, R29, R3, PT ;  /* 0x000000031d00720c */ /* 0x000fda0003fa4070 */
[--C-:B------:R-:W-:Y:S01]  /*3ab0*/  @!P5 IMAD.IADD R3, R3, 0x1, -R29.reuse ;  /* 0x000000010303d824 */ /* 0x100fe200078e0a1d */
[C---:B-----5:R-:W-:Y:S02]  /*3ac0*/  ISETP.GT.U32.AND P0, PT, R29.reuse, R4, PT ;  /* 0x000000041d00720c */ /* 0x060fe40003f04070 */
[C---:B------:R-:W-:Y:S02]  /*3ad0*/  ISETP.GT.U32.AND P1, PT, R29.reuse, R5, PT ;  /* 0x000000051d00720c */ /* 0x040fe40003f24070 */
[C---:B------:R-:W-:Y:S01]  /*3ae0*/  ISETP.GT.U32.AND P2, PT, R29.reuse, R6, PT ;  /* 0x000000061d00720c */ /* 0x040fe20003f44070 */
[----:B--2---:R-:W-:Y:S04]  /*3af0*/  STL [R1+0xbe0], R2 ;  /* 0x000be00201007387 */ /* 0x004fe80000100800 */
[----:B------:R0:W-:Y:S04]  /*3b00*/  STL [R1+0xbc0], R3 ;  /* 0x000bc00301007387 */ /* 0x0001e80000100800 */
[----:B0-----:R-:W2:Y:S01]  /*3b10*/  LDL R3, [R1+0x9ec] ;  /* 0x0009ec0001037983 */ /* 0x001ea20000100800 */
[C---:B------:R-:W-:Y:S01]  /*3b20*/  ISETP.GT.U32.AND P3, PT, R29.reuse, R7, PT ;  /* 0x000000071d00720c */ /* 0x040fe20003f64070 */
[--C-:B------:R-:W-:Y:S01]  /*3b30*/  @!P0 IMAD.IADD R4, R4, 0x1, -R29.reuse ;  /* 0x0000000104048824 */ /* 0x100fe200078e0a1d */
[----:B------:R-:W-:Y:S01]  /*3b40*/  ISETP.GT.U32.AND P6, PT, R29, R10, PT ;  /* 0x0000000a1d00720c */ /* 0x000fe20003fc4070 */
[--C-:B------:R-:W-:Y:S01]  /*3b50*/  @!P1 IMAD.IADD R5, R5, 0x1, -R29.reuse ;  /* 0x0000000105059824 */ /* 0x100fe200078e0a1d */
[C---:B------:R-:W-:Y:S01]  /*3b60*/  ISETP.GT.U32.AND P0, PT, R29.reuse, R11, PT ;  /* 0x0000000b1d00720c */ /* 0x040fe20003f04070 */
[----:B------:R-:W-:Y:S01]  /*3b70*/  @!P2 IMAD.IADD R6, R6, 0x1, -R29 ;  /* 0x000000010606a824 */ /* 0x000fe200078e0a1d */
[----:B------:R-:W-:-:S02]  /*3b80*/  ISETP.GT.U32.AND P1, PT, R29, R12, PT ;  /* 0x0000000c1d00720c */ /* 0x000fc40003f24070 */
[----:B------:R-:W-:-:S05]  /*3b90*/  ISETP.GT.U32.AND P2, PT, R29, R13, PT ;  /* 0x0000000d1d00720c */ /* 0x000fca0003f44070 */
[--C-:B------:R-:W-:Y:S01]  /*3ba0*/  @!P3 IMAD.IADD R7, R7, 0x1, -R29.reuse ;  /* 0x000000010707b824 */ /* 0x100fe200078e0a1d */
[C---:B------:R-:W-:Y:S01]  /*3bb0*/  ISETP.GT.U32.AND P3, PT, R29.reuse, R14, PT ;  /* 0x0000000e1d00720c */ /* 0x040fe20003f64070 */
[--C-:B------:R-:W-:Y:S01]  /*3bc0*/  @!P6 IMAD.IADD R10, R10, 0x1, -R29.reuse ;  /* 0x000000010a0ae824 */ /* 0x100fe200078e0a1d */
[----:B------:R-:W-:Y:S01]  /*3bd0*/  ISETP.GT.U32.AND P6, PT, R29, R4, PT ;  /* 0x000000041d00720c */ /* 0x000fe20003fc4070 */
[--C-:B------:R-:W-:Y:S01]  /*3be0*/  @!P0 IMAD.IADD R11, R11, 0x1, -R29.reuse ;  /* 0x000000010b0b8824 */ /* 0x100fe200078e0a1d */
[C---:B------:R-:W-:Y:S01]  /*3bf0*/  ISETP.GT.U32.AND P0, PT, R29.reuse, R5, PT ;  /* 0x000000051d00720c */ /* 0x040fe20003f04070 */
[--C-:B------:R-:W-:Y:S01]  /*3c00*/  @!P1 IMAD.IADD R12, R12, 0x1, -R29.reuse ;  /* 0x000000010c0c9824 */ /* 0x100fe200078e0a1d */
[----:B------:R-:W-:Y:S01]  /*3c10*/  ISETP.GT.U32.AND P1, PT, R29, R6, PT ;  /* 0x000000061d00720c */ /* 0x000fe20003f24070 */
[----:B------:R-:W-:Y:S01]  /*3c20*/  @!P2 IMAD.IADD R13, R13, 0x1, -R29 ;  /* 0x000000010d0da824 */ /* 0x000fe200078e0a1d */
[----:B------:R-:W-:-:S05]  /*3c30*/  ISETP.GT.U32.AND P2, PT, R29, R7, PT ;  /* 0x000000071d00720c */ /* 0x000fca0003f44070 */
[--C-:B------:R-:W-:Y:S01]  /*3c40*/  @!P3 IMAD.IADD R14, R14, 0x1, -R29.reuse ;  /* 0x000000010e0eb824 */ /* 0x100fe200078e0a1d */
[----:B------:R-:W-:Y:S01]  /*3c50*/  ISETP.GT.U32.AND P3, PT, R29, R8, PT ;  /* 0x000000081d00720c */ /* 0x000fe20003f64070 */
[--C-:B------:R-:W-:Y:S02]  /*3c60*/  @!P6 IMAD.IADD R4, R4, 0x1, -R29.reuse ;  /* 0x000000010404e824 */ /* 0x100fe400078e0a1d */
[--C-:B------:R-:W-:Y:S02]  /*3c70*/  @!P0 IMAD.IADD R5, R5, 0x1, -R29.reuse ;  /* 0x0000000105058824 */ /* 0x100fe400078e0a1d */
[--C-:B------:R-:W-:Y:S02]  /*3c80*/  @!P1 IMAD.IADD R6, R6, 0x1, -R29.reuse ;  /* 0x0000000106069824 */ /* 0x100fe400078e0a1d */
[----:B------:R-:W-:-:S06]  /*3c90*/  @!P2 IMAD.IADD R7, R7, 0x1, -R29 ;  /* 0x000000010707a824 */ /* 0x000fcc00078e0a1d */
[----:B------:R-:W-:Y:S01]  /*3ca0*/  @!P3 IMAD.IADD R8, R8, 0x1, -R29 ;  /* 0x000000010808b824 */ /* 0x000fe200078e0a1d */
[----:B--2---:R-:W-:Y:S04]  /*3cb0*/  STL [R1+0xbe4], R3 ;  /* 0x000be40301007387 */ /* 0x004fe80000100800 */
[----:B------:R-:W-:Y:S04]  /*3cc0*/  STL [R1+0xbc4], R4 ;  /* 0x000bc40401007387 */ /* 0x000fe80000100800 */
[----:B------:R-:W-:Y:S04]  /*3cd0*/  STL [R1+0xbc8], R5 ;  /* 0x000bc80501007387 */ /* 0x000fe80000100800 */
[----:B------:R-:W-:Y:S04]  /*3ce0*/  STL [R1+0xbcc], R6 ;  /* 0x000bcc0601007387 */ /* 0x000fe80000100800 */
[----:B------:R-:W-:Y:S04]  /*3cf0*/  STL [R1+0xbd0], R7 ;  /* 0x000bd00701007387 */ /* 0x000fe80000100800 */
[----:B------:R-:W2:Y:S04]  /*3d00*/  LDL.LU R2, [R1+0xa4] ;  /* 0x0000a40001027983 */ /* 0x000ea80000300800 */
[----:B------:R0:W-:Y:S04]  /*3d10*/  STL [R1+0xbd8], R8 ;  /* 0x000bd80801007387 */ /* 0x0001e80000100800 */
[----:B0-----:R-:W3:Y:S01]  /*3d20*/  LDL.LU R8, [R1+0x94] ;  /* 0x0000940001087983 */ /* 0x001ee20000300800 */
[----:B------:R-:W-:-:S02]  /*3d30*/  ISETP.GT.U32.AND P4, PT, R29, R9, PT ;  /* 0x000000091d00720c */ /* 0x000fc40003f84070 */
[C---:B------:R-:W-:Y:S02]  /*3d40*/  ISETP.GT.U32.AND P5, PT, R29.reuse, R10, PT ;  /* 0x0000000a1d00720c */ /* 0x040fe40003fa4070 */
[C---:B------:R-:W-:Y:S02]  /*3d50*/  ISETP.GT.U32.AND P0, PT, R29.reuse, R11, PT ;  /* 0x0000000b1d00720c */ /* 0x040fe40003f04070 */
[C---:B------:R-:W-:Y:S02]  /*3d60*/  ISETP.GT.U32.AND P1, PT, R29.reuse, R12, PT ;  /* 0x0000000c1d00720c */ /* 0x040fe40003f24070 */
[C---:B------:R-:W-:Y:S02]  /*3d70*/  ISETP.GT.U32.AND P2, PT, R29.reuse, R13, PT ;  /* 0x0000000d1d00720c */ /* 0x040fe40003f44070 */
[C---:B------:R-:W-:Y:S02]  /*3d80*/  ISETP.GT.U32.AND P6, PT, R29.reuse, R14, PT ;  /* 0x0000000e1d00720c */ /* 0x040fe40003fc4070 */
[----:B------:R-:W-:Y:S01]  /*3d90*/  ISETP.GT.U32.AND P3, PT, R29, R15, PT ;  /* 0x0000000f1d00720c */ /* 0x000fe20003f64070 */
        /* <DEDUP_REMOVED lines=21> */
[----:B------:R-:W-:Y:S01]  /*3ef0*/  ISETP.GT.U32.AND P1, PT, R29, R27, PT ;  /* 0x0000001b1d00720c */ /* 0x000fe20003f24070 */
[----:B------:R0:W-:Y:S01]  /*3f00*/  STL [R1+0xbdc], R9 ;  /* 0x000bdc0901007387 */ /* 0x0001e20000100800 */
[----:B------:R-:W-:-:S02]  /*3f10*/  @!P2 IMAD.IADD R20, R20, 0x1, -R29 ;  /* 0x000000011414a824 */ /* 0x000fc400078e0a1d */
[--C-:B------:R-:W-:Y:S01]  /*3f20*/  @!P6 IMAD.IADD R21, R21, 0x1, -R29.reuse ;  /* 0x000000011515e824 */ /* 0x100fe200078e0a1d */
[C---:B------:R-:W-:Y:S01]  /*3f30*/  ISETP.GT.U32.AND P6, PT, R29.reuse, R15, PT ;  /* 0x0000000f1d00720c */ /* 0x040fe20003fc4070 */
[--C-:B------:R-:W-:Y:S01]  /*3f40*/  @!P3 IMAD.IADD R22, R22, 0x1, -R29.reuse ;  /* 0x000000011616b824 */ /* 0x100fe200078e0a1d */
[----:B------:R-:W-:Y:S01]  /*3f50*/  ISETP.GT.U32.AND P3, PT, R29, R16, PT ;  /* 0x000000101d00720c */ /* 0x000fe20003f64070 */
[--C-:B------:R-:W-:Y:S01]  /*3f60*/  @!P4 IMAD.IADD R24, R24, 0x1, -R29.reuse ;  /* 0x000000011818c824 */ /* 0x100fe200078e0a1d */
[----:B0-----:R-:W-:Y:S01]  /*3f70*/  IABS R9, c[0x0][0x178] ;  /* 0x00005e0000097a13 */ /* 0x001fe20000000000 */
[--C-:B------:R-:W-:Y:S01]  /*3f80*/  @!P5 IMAD.IADD R25, R25, 0x1, -R29.reuse ;  /* 0x000000011919d824 */ /* 0x100fe200078e0a1d */
[C---:B------:R-:W-:Y:S01]  /*3f90*/  ISETP.GT.U32.AND P4, PT, R29.reuse, R17, PT ;  /* 0x000000111d00720c */ /* 0x040fe20003f84070 */
[--C-:B------:R-:W-:Y:S01]  /*3fa0*/  @!P0 IMAD.IADD R26, R26, 0x1, -R29.reuse ;  /* 0x000000011a1a8824 */ /* 0x100fe200078e0a1d */
[----:B------:R-:W-:Y:S01]  /*3fb0*/  ISETP.GT.U32.AND P5, PT, R29, R18, PT ;  /* 0x000000121d00720c */ /* 0x000fe20003fa4070 */
[----:B------:R-:W-:Y:S01]  /*3fc0*/  @!P1 IMAD.IADD R27, R27, 0x1, -R29 ;  /* 0x000000011b1b9824 */ /* 0x000fe200078e0a1d */
[----:B------:R-:W-:-:S02]  /*3fd0*/  ISETP.GT.U32.AND P0, PT, R29, R19, PT ;  /* 0x000000131d00720c */ /* 0x000fc40003f04070 */
[----:B------:R-:W-:Y:S01]  /*3fe0*/  ISETP.GT.U32.AND P1, PT, R29, R20, PT ;  /* 0x000000141d00720c */ /* 0x000fe20003f24070 */
[----:B------:R-:W0:Y:S01]  /*3ff0*/  S2R R23, SR_TID.X ;  /* 0x0000000000177919 */ /* 0x000e220000002100 */
[--C-:B------:R-:W-:Y:S01]  /*4000*/  @!P6 IMAD.IADD R15, R15, 0x1, -R29.reuse ;  /* 0x000000010f0fe824 */ /* 0x100fe200078e0a1d */
[C---:B------:R-:W-:Y:S01]  /*4010*/  ISETP.GT.U32.AND P6, PT, R29.reuse, R27, PT ;  /* 0x0000001b1d00720c */ /* 0x040fe20003fc4070 */
[--C-:B------:R-:W-:Y:S01]  /*4020*/  @!P3 IMAD.IADD R16, R16, 0x1, -R29.reuse ;  /* 0x000000011010b824 */ /* 0x100fe200078e0a1d */
[----:B------:R-:W-:Y:S02]  /*4030*/  ISETP.GT.U32.AND P3, PT, R29, R22, PT ;  /* 0x000000161d00720c */ /* 0x000fe40003f64070 */
[--C-:B------:R-:W-:Y:S01]  /*4040*/  @!P4 IMAD.IADD R17, R17, 0x1, -R29.reuse ;  /* 0x000000011111c824 */ /* 0x100fe200078e0a1d */
[C---:B------:R-:W-:Y:S01]  /*4050*/  ISETP.GT.U32.AND P4, PT, R29.reuse, R24, PT ;  /* 0x000000181d00720c */ /* 0x040fe20003f84070 */
[--C-:B------:R-:W-:Y:S01]  /*4060*/  @!P5 IMAD.IADD R18, R18, 0x1, -R29.reuse ;  /* 0x000000011212d824 */ /* 0x100fe200078e0a1d */
[----:B------:R-:W-:Y:S01]  /*4070*/  ISETP.GT.U32.AND P5, PT, R29, R25, PT ;  /* 0x000000191d00720c */ /* 0x000fe20003fa4070 */
[--C-:B------:R-:W-:Y:S01]  /*4080*/  @!P0 IMAD.IADD R19, R19, 0x1, -R29.reuse ;  /* 0x0000000113138824 */ /* 0x100fe200078e0a1d */
[----:B------:R-:W-:Y:S01]  /*4090*/  ISETP.GT.U32.AND P0, PT, R29, R26, PT ;  /* 0x0000001a1d00720c */ /* 0x000fe20003f04070 */
[----:B------:R-:W-:-:S02]  /*40a0*/  @!P1 IMAD.IADD R20, R20, 0x1, -R29 ;  /* 0x0000000114149824 */ /* 0x000fc400078e0a1d */
[----:B------:R-:W-:Y:S01]  /*40b0*/  IMAD.MOV.U32 R28, RZ, RZ, 0x7f ;  /* 0x0000007fff1c7424 */ /* 0x000fe200078e00ff */
[----:B------:R1:W-:Y:S04]  /*40c0*/  STL [R1+0xbe8], R10 ;  /* 0x000be80a01007387 */ /* 0x0003e80000100800 */
[----:B------:R-:W-:Y:S01]  /*40d0*/  IADD3 R28, R28, c[0x0][0x180], RZ ;  /* 0x000060001c1c7a10 */ /* 0x000fe20007ffe0ff */
[----:B------:R-:W4:Y:S01]  /*40e0*/  LDL R0, [R1+0xa44] ;  /* 0x000a440001007983 */ /* 0x000f220000100800 */
[----:B0-----:R-:W-:Y:S01]  /*40f0*/  LOP3.LUT R23, R23, 0x7, RZ, 0xc0, !PT ;  /* 0x0000000717177812 */ /* 0x001fe200078ec0ff */
[----:B-1----:R-:W-:Y:S01]  /*4100*/  IMAD.MOV.U32 R10, RZ, RZ, 0x7f ;  /* 0x0000007fff0a7424 */ /* 0x002fe200078e00ff */
[----:B------:R-:W-:Y:S01]  /*4110*/  SHF.R.S32.HI R3, RZ, 0x1f, R28 ;  /* 0x0000001fff037819 */ /* 0x000fe2000001141c */
[----:B------:R-:W5:Y:S02]  /*4120*/  LDL R7, [R1+0xa50] ;  /* 0x000a500001077983 */ /* 0x000f640000100800 */
[----:B------:R-:W-:Y:S01]  /*4130*/  IMAD R23, R23, 0x110, RZ ;  /* 0x0000011017177824 */ /* 0x000fe200078e02ff */
[----:B------:R-:W-:Y:S01]  /*4140*/  IADD3 R10, R10, c[0x0][0x180], RZ ;  /* 0x000060000a0a7a10 */ /* 0x000fe20007ffe0ff */
[----:B------:R-:W5:Y:S03]  /*4150*/  LDL R28, [R1+0xa58] ;  /* 0x000a5800011c7983 */ /* 0x000f660000100800 */
[----:B------:R-:W-:Y:S01]  /*4160*/  LEA.HI R3, R3, R10, RZ, 0x7 ;  /* 0x0000000a03037211 */ /* 0x000fe200078f38ff */
[----:B------:R-:W5:Y:S04]  /*4170*/  LDL R6, [R1+0xa54] ;  /* 0x000a540001067983 */ /* 0x000f680000100800 */
[----:B------:R-:W5:Y:S04]  /*4180*/  LDL R5, [R1+0xa4c] ;  /* 0x000a4c0001057983 */ /* 0x000f680000100800 */
[----:B------:R-:W5:Y:S04]  /*4190*/  LDL.LU R10, [R1+0xbe8] ;  /* 0x000be800010a7983 */ /* 0x000f680000300800 */
[----:B------:R-:W5:Y:S01]  /*41a0*/  LDL.LU R3, [R1+0xbe4] ;  /* 0x000be40001037983 */ /* 0x000f620000300800 */
[----:B---3--:R-:W-:-:S13]  /*41b0*/  ISETP.GT.U32.AND P2, PT, R9, R8, PT ;  /* 0x000000080900720c */ /* 0x008fda0003f44070 */
[----:B------:R-:W-:Y:S01]  /*41c0*/  @!P2 IMAD.IADD R8, R8, 0x1, -R9 ;  /* 0x000000010808a824 */ /* 0x000fe200078e0a09 */
[----:B------:R-:W-:Y:S02]  /*41d0*/  ISETP.GT.U32.AND P2, PT, R29, R21, PT ;  /* 0x000000151d00720c */ /* 0x000fe40003f44070 */
[----:B------:R-:W0:Y:S01]  /*41e0*/  S2R R29, SR_TID.X ;  /* 0x00000000001d7919 */ /* 0x000e220000002100 */
[----:B--2---:R-:W-:Y:S01]  /*41f0*/  LOP3.LUT R4, R23, R2, RZ, 0x3c, !PT ;  /* 0x0000000217047212 */ /* 0x004fe200078e3cff */
[----:B0-----:R-:W-:-:S05]  /*4200*/  IMAD.SHL.U32 R2, R29, 0x2, RZ ;  /* 0x000000021d027824 */ /* 0x001fca00078e00ff */
[----:B------:R-:W-:Y:S02]  /*4210*/  LOP3.LUT R23, R23, 0x30, R2, 0x78, !PT ;  /* 0x0000003017177812 */ /* 0x000fe400078e7802 */
[----:B------:R-:W2:Y:S01]  /*4220*/  LDL.LU R2, [R1+0xbe0] ;  /* 0x000be00001027983 */ /* 0x000ea20000300800 */
[----:B------:R-:W-:Y:S01]  /*4230*/  ISETP.GT.U32.AND P1, PT, R9, R8, PT ;  /* 0x000000080900720c */ /* 0x000fe20003f24070 */
[----:B------:R-:W-:Y:S02]  /*4240*/  IMAD.SHL.U32 R29, R29, 0x80, RZ ;  /* 0x000000801d1d7824 */ /* 0x000fe400078e00ff */
[----:B------:R-:W3:Y:S03]  /*4250*/  LDL R23, [R1+0xa48] ;  /* 0x000a480001177983 */ /* 0x000ee60000100800 */
[----:B------:R-:W-:Y:S02]  /*4260*/  LOP3.LUT R4, R4, 0x800, R29, 0xf8, !PT ;  /* 0x0000080004047812 */ /* 0x000fe400078ef81d */
[----:B------:R-:W-:-:S05]  /*4270*/  IABS R29, c[0x0][0x17c] ;  /* 0x00005f00001d7a13 */ /* 0x000fca0000000000 */
[----:B------:R-:W-:Y:S01]  /*4280*/  @!P1 IMAD.IADD R8, R8, 0x1, -R9 ;  /* 0x0000000108089824 */ /* 0x000fe200078e0a09 */
[----:B------:R0:W-:Y:S01]  /*4290*/  STL [R1+0x1f0], R4 ;  /* 0x0001f00401007387 */ /* 0x0001e20000100800 */
[--C-:B------:R-:W-:Y:S02]  /*42a0*/  @!P2 IMAD.IADD R21, R21, 0x1, -R29.reuse ;  /* 0x000000011515a824 */ /* 0x100fe400078e0a1d */
[--C-:B------:R-:W-:Y:S02]  /*42b0*/  @!P3 IMAD.IADD R22, R22, 0x1, -R29.reuse ;  /* 0x000000011616b824 */ /* 0x100fe400078e0a1d */
[--C-:B------:R-:W-:Y:S02]  /*42c0*/  @!P5 IMAD.IADD R25, R25, 0x1, -R29.reuse ;  /* 0x000000011919d824 */ /* 0x100fe400078e0a1d */
[--C-:B------:R-:W-:Y:S02]  /*42d0*/  @!P4 IMAD.IADD R24, R24, 0x1, -R29.reuse ;  /* 0x000000011818c824 */ /* 0x100fe400078e0a1d */
[--C-:B------:R-:W-:Y:S01]  /*42e0*/  @!P0 IMAD.IADD R26, R26, 0x1, -R29.reuse ;  /* 0x000000011a1a8824 */ /* 0x100fe200078e0a1d */
[----:B0-----:R-:W3:Y:S01]  /*42f0*/  LDL R4, [R1+0xa34] ;  /* 0x000a340001047983 */ /* 0x001ee20000100800 */
[----:B------:R-:W-:Y:S01]  /*4300*/  @!P6 IMAD.IADD R27, R27, 0x1, -R29 ;  /* 0x000000011b1be824 */ /* 0x000fe200078e0a1d */
[----:B----4-:R-:W-:-:S02]  /*4310*/  ISETP.GE.AND P5, PT, R0, RZ, PT ;  /* 0x000000ff0000720c */ /* 0x010fc40003fa6270 */
[----:B------:R-:W4:Y:S04]  /*4320*/  LDL R29, [R1+0xa38] ;  /* 0x000a3800011d7983 */ /* 0x000f280000100800 */
[----:B------:R-:W3:Y:S01]  /*4330*/  LDL R0, [R1+0xa30] ;  /* 0x000a300001007983 */ /* 0x000ee20000100800 */
[----:B-----5:R-:W-:-:S03]  /*4340*/  ISETP.GE.AND P3, PT, R3, RZ, PT ;  /* 0x000000ff0300720c */ /* 0x020fc60003f66270 */
[----:B------:R-:W5:Y:S01]  /*4350*/  LDL R3, [R1+0xa3c] ;  /* 0x000a3c0001037983 */ /* 0x000f620000100800 */
[----:B--2---:R-:W-:-:S03]  /*4360*/  ISETP.GE.AND P2, PT, R2, RZ, PT ;  /* 0x000000ff0200720c */ /* 0x004fc60003f46270 */
[----:B------:R-:W2:Y:S04]  /*4370*/  LDL R2, [R1+0xa40] ;  /* 0x000a400001027983 */ /* 0x000ea80000100800 */
[----:B------:R0:W-:Y:S04]  /*4380*/  STL [R1+0x94], R8 ;  /* 0x0000940801007387 */ /* 0x0001e80000100800 */
[----:B0-----:R-:W2:Y:S01]  /*4390*/  LDL.LU R8, [R1+0x8c] ;  /* 0x00008c0001087983 */ /* 0x001ea20000300800 */
[----:B------:R-:W-:Y:S02]  /*43a0*/  ISETP.GE.AND P1, PT, R28, RZ, PT ;  /* 0x000000ff1c00720c */ /* 0x000fe40003f26270 */
[----:B------:R-:W-:Y:S01]  /*43b0*/  ISETP.GE.AND P4, PT, R7, RZ, PT ;  /* 0x000000ff0700720c */ /* 0x000fe20003f86270 */
[----:B------:R-:W3:Y:S04]  /*43c0*/  LDL R28, [R1+0xa28] ;  /* 0x000a2800011c7983 */ /* 0x000ee80000100800 */
[----:B------:R-:W3:Y:S01]  /*43d0*/  LDL.LU R7, [R1+0x88] ;  /* 0x0000880001077983 */ /* 0x000ee20000300800 */
[----:B--2---:R-:W-:Y:S01]  /*43e0*/  @!P2 IMAD.MOV R8, RZ, RZ, -R8 ;  /* 0x000000ffff08a224 */ /* 0x004fe200078e0a08 */
[----:B------:R-:W-:-:S02]  /*43f0*/  ISETP.GE.AND P2, PT, R6, RZ, PT ;  /* 0x000000ff0600720c */ /* 0x000fc40003f46270 */
[----:B------:R-:W2:Y:S04]  /*4400*/  LDL R6, [R1+0xa2c] ;  /* 0x000a2c0001067983 */ /* 0x000ea80000100800 */
[----:B------:R0:W-:Y:S04]  /*4410*/  STL [R1+0x8c], R8 ;  /* 0x00008c0801007387 */ /* 0x0001e80000100800 */
[----:B0-----:R-:W2:Y:S01]  /*4420*/  LDL.LU R8, [R1+0x84] ;  /* 0x0000840001087983 */ /* 0x001ea20000300800 */
[----:B----4-:R-:W-:Y:S01]  /*4430*/  ISETP.GE.AND P0, PT, R29, RZ, PT ;  /* 0x000000ff1d00720c */ /* 0x010fe20003f06270 */
[----:B---3--:R-:W-:Y:S01]  /*4440*/  @!P3 IMAD.MOV R7, RZ, RZ, -R7 ;  /* 0x000000ffff07b224 */ /* 0x008fe200078e0a07 */
[----:B------:R-:W-:-:S02]  /*4450*/  ISETP.GE.AND P3, PT, R5, RZ, PT ;  /* 0x000000ff0500720c */ /* 0x000fc40003f66270 */
[----:B------:R-:W3:Y:S04]  /*4460*/  LDL R5, [R1+0xa20] ;  /* 0x000a200001057983 */ /* 0x000ee80000100800 */
[----:B------:R0:W-:Y:S04]  /*4470*/  STL [R1+0x88], R7 ;  /* 0x0000880701007387 */ /* 0x0001e80000100800 */
[----:B0-----:R-:W4:Y:S01]  /*4480*/  LDL.LU R7, [R1+0x80] ;  /* 0x0000800001077983 */ /* 0x001f220000300800 */
[----:B--2---:R-:W-:Y:S01]  /*4490*/  @!P0 IMAD.MOV R8, RZ, RZ, -R8 ;  /* 0x000000ffff088224 */ /* 0x004fe200078e0a08 */
[----:B------:R-:W-:-:S02]  /*44a0*/  ISETP.GE.AND P0, PT, R23, RZ, PT ;  /* 0x000000ff1700720c */ /* 0x000fc40003f06270 */
[----:B------:R-:W2:Y:S04]  /*44b0*/  LDL R23, [R1+0xa24] ;  /* 0x000a240001177983 */ /* 0x000ea80000100800 */
[----:B------:R0:W-:Y:S04]  /*44c0*/  STL [R1+0x84], R8 ;  /* 0x0000840801007387 */ /* 0x0001e80000100800 */
[----:B0-----:R-:W2:Y:S01]  /*44d0*/  LDL.LU R8, [R1+0x7c] ;  /* 0x00007c0001087983 */ /* 0x001ea20000300800 */
[----:B----4-:R-:W-:Y:S01]  /*44e0*/  @!P5 IMAD.MOV R7, RZ, RZ, -R7 ;  /* 0x000000ffff07d224 */ /* 0x010fe200078e0a07 */
[----:B------:R-:W-:-:S02]  /*44f0*/  ISETP.GE.AND P5, PT, R2, RZ, PT ;  /* 0x000000ff0200720c */ /* 0x000fc40003fa6270 */
[----:B------:R-:W4:Y:S04]  /*4500*/  LDL R2, [R1+0xa18] ;  /* 0x000a180001027983 */ /* 0x000f280000100800 */
[----:B------:R0:W-:Y:S04]  /*4510*/  STL [R1+0x80], R7 ;  /* 0x0000800701007387 */ /* 0x0001e80000100800 */
[----:B0-----:R-:W3:Y:S01]  /*4520*/  LDL.LU R7, [R1+0x78] ;  /* 0x0000780001077983 */ /* 0x001ee20000300800 */
[----:B--2---:R-:W-:Y:S01]  /*4530*/  @!P4 IMAD.MOV R8, RZ, RZ, -R8 ;  /* 0x000000ffff08c224 */ /* 0x004fe200078e0a08 */
[----:B-----5:R-:W-:-:S02]  /*4540*/  ISETP.GE.AND P4, PT, R3, RZ, PT ;  /* 0x000000ff0300720c */ /* 0x020fc40003f86270 */
[----:B------:R-:W2:Y:S04]  /*4550*/  LDL R3, [R1+0xa1c] ;  /* 0x000a1c0001037983 */ /* 0x000ea80000100800 */
[----:B------:R0:W-:Y:S04]  /*4560*/  STL [R1+0x7c], R8 ;  /* 0x00007c0801007387 */ /* 0x0001e80000100800 */
[----:B0-----:R-:W5:Y:S01]  /*4570*/  LDL.LU R8, [R1+0x74] ;  /* 0x0000740001087983 */ /* 0x001f620000300800 */
[----:B---3--:R-:W-:Y:S01]  /*4580*/  @!P1 IMAD.MOV R7, RZ, RZ, -R7 ;  /* 0x000000ffff079224 */ /* 0x008fe200078e0a07 */
[----:B------:R-:W-:-:S02]  /*4590*/  ISETP.GE.AND P1, PT, R4, RZ, PT ;  /* 0x000000ff0400720c */ /* 0x000fc40003f26270 */
[----:B------:R-:W3:Y:S04]  /*45a0*/  LDL R4, [R1+0xa10] ;  /* 0x000a100001047983 */ /* 0x000ee80000100800 */
[----:B------:R0:W-:Y:S04]  /*45b0*/  STL [R1+0x78], R7 ;  /* 0x0000780701007387 */ /* 0x0001e80000100800 */
[----:B0-----:R-:W2:Y:S01]  /*45c0*/  LDL.LU R7, [R1+0x70] ;  /* 0x0000700001077983 */ /* 0x001ea20000300800 */
[----:B-----5:R-:W-:Y:S01]  /*45d0*/  @!P2 IMAD.MOV R8, RZ, RZ, -R8 ;  /* 0x000000ffff08a224 */ /* 0x020fe200078e0a08 */
[----:B------:R-:W-:-:S02]  /*45e0*/  ISETP.GE.AND P2, PT, R0, RZ, PT ;  /* 0x000000ff0000720c */ /* 0x000fc40003f46270 */
[----:B------:R-:W5:Y:S04]  /*45f0*/  LDL R0, [R1+0xa14] ;  /* 0x000a140001007983 */ /* 0x000f680000100800 */
[----:B------:R0:W-:Y:S04]  /*4600*/  STL [R1+0x74], R8 ;  /* 0x0000740801007387 */ /* 0x0001e80000100800 */
[----:B0-----:R-:W3:Y:S01]  /*4610*/  LDL.LU R8, [R1+0x6c] ;  /* 0x00006c0001087983 */ /* 0x001ee20000300800 */
[----:B--2---:R-:W-:Y:S01]  /*4620*/  @!P3 IMAD.MOV R7, RZ, RZ, -R7 ;  /* 0x000000ffff07b224 */ /* 0x004fe200078e0a07 */
[----:B------:R-:W-:-:S02]  /*4630*/  ISETP.GE.AND P3, PT, R28, RZ, PT ;  /* 0x000000ff1c00720c */ /* 0x000fc40003f66270 */
[----:B------:R-:W2:Y:S04]  /*4640*/  LDL R28, [R1+0xa08] ;  /* 0x000a0800011c7983 */ /* 0x000ea80000100800 */
[----:B------:R0:W-:Y:S04]  /*4650*/  STL [R1+0x70], R7 ;  /* 0x0000700701007387 */ /* 0x0001e80000100800 */
[----:B0-----:R-:W2:Y:S01]  /*4660*/  LDL.LU R7, [R1+0x68] ;  /* 0x0000680001077983 */ /* 0x001ea20000300800 */
[----:B---3--:R-:W-:Y:S01]  /*4670*/  @!P0 IMAD.MOV R8, RZ, RZ, -R8 ;  /* 0x000000ffff088224 */ /* 0x008fe200078e0a08 */
[----:B------:R-:W-:-:S02]  /*4680*/  ISETP.GE.AND P0, PT, R6, RZ, PT ;  /* 0x000000ff0600720c */ /* 0x000fc40003f06270 */
[----:B------:R-:W3:Y:S04]  /*4690*/  LDL R6, [R1+0xa0c] ;  /* 0x000a0c0001067983 */ /* 0x000ee80000100800 */
        /* <DEDUP_REMOVED lines=13> */
[----:B----4-:R-:W-:-:S02]  /*4770*/  ISETP.GE.AND P1, PT, R2, RZ, PT ;  /* 0x000000ff0200720c */ /* 0x010fc40003f26270 */
[----:B------:R-:W2:Y:S04]  /*4780*/  LDL R2, [R1+0x9f8] ;  /* 0x0009f80001027983 */ /* 0x000ea80000100800 */
[----:B------:R0:W-:Y:S04]  /*4790*/  STL [R1+0x60], R7 ;  /* 0x0000600701007387 */ /* 0x0001e80000100800 */
[----:B0-----:R-:W4:Y:S01]  /*47a0*/  LDL.LU R7, [R1+0x58] ;  /* 0x0000580001077983 */ /* 0x001f220000300800 */
[----:B---3--:R-:W-:Y:S01]  /*47b0*/  @!P2 IMAD.MOV R8, RZ, RZ, -R8 ;  /* 0x000000ffff08a224 */ /* 0x008fe200078e0a08 */
[----:B------:R-:W-:-:S02]  /*47c0*/  ISETP.GE.AND P2, PT, R3, RZ, PT ;  /* 0x000000ff0300720c */ /* 0x000fc40003f46270 */
[----:B------:R-:W3:Y:S04]  /*47d0*/  LDL R3, [R1+0x9fc] ;  /* 0x0009fc0001037983 */ /* 0x000ee80000100800 */
[----:B------:R0:W-:Y:S04]  /*47e0*/  STL [R1+0x5c], R8 ;  /* 0x00005c0801007387 */ /* 0x0001e80000100800 */
[----:B0-----:R-:W2:Y:S01]  /*47f0*/  LDL.LU R8, [R1+0x54] ;  /* 0x0000540001087983 */ /* 0x001ea20000300800 */
[----:B----4-:R-:W-:Y:S01]  /*4800*/  @!P3 IMAD.MOV R7, RZ, RZ, -R7 ;  /* 0x000000ffff07b224 */ /* 0x010fe200078e0a07 */
[----:B------:R-:W-:-:S02]  /*4810*/  ISETP.GE.AND P3, PT, R4, RZ, PT ;  /* 0x000000ff0400720c */ /* 0x000fc40003f66270 */
[----:B------:R-:W4:Y:S04]  /*4820*/  LDL R4, [R1+0x9f0] ;  /* 0x0009f00001047983 */ /* 0x000f280000100800 */
[----:B------:R0:W-:Y:S04]  /*4830*/  STL [R1+0x58], R7 ;  /* 0x0000580701007387 */ /* 0x0001e80000100800 */
[----:B0-----:R-:W3:Y:S01]  /*4840*/  LDL.LU R7, [R1+0x50] ;  /* 0x0000500001077983 */ /* 0x001ee20000300800 */
[----:B--2---:R-:W-:-:S05]  /*4850*/  @!P0 IMAD.MOV R8, RZ, RZ, -R8 ;  /* 0x000000ffff088224 */ /* 0x004fca00078e0a08 */
[----:B------:R0:W-:Y:S04]  /*4860*/  STL [R1+0x54], R8 ;  /* 0x0000540801007387 */ /* 0x0001e80000100800 */
[----:B0-----:R-:W2:Y:S01]  /*4870*/  LDL.LU R8, [R1+0x4c] ;  /* 0x00004c0001087983 */ /* 0x001ea20000300800 */
[----:B-----5:R-:W-:Y:S01]  /*4880*/  ISETP.GE.AND P0, PT, R0, RZ, PT ;  /* 0x000000ff0000720c */ /* 0x020fe20003f06270 */
[----:B---3--:R-:W-:Y:S02]  /*4890*/  @!P5 IMAD.MOV R7, RZ, RZ, -R7 ;  /* 0x000000ffff07d224 */ /* 0x008fe400078e0a07 */
[----:B------:R-:W3:Y:S01]  /*48a0*/  LDL R0, [R1+0x9f4] ;  /* 0x0009f40001007983 */ /* 0x000ee20000100800 */
[----:B------:R-:W-:-:S03]  /*48b0*/  ISETP.GE.AND P5, PT, R28, RZ, PT ;  /* 0x000000ff1c00720c */ /* 0x000fc60003fa6270 */
[----:B------:R0:W-:Y:S04]  /*48c0*/  STL [R1+0x50], R7 ;  /* 0x0000500701007387 */ /* 0x0001e80000100800 */
[----:B0-----:R-:W5:Y:S04]  /*48d0*/  LDL.LU R7, [R1+0x48] ;  /* 0x0000480001077983 */ /* 0x001f680000300800 */
[----:B------:R-:W3:Y:S01]  /*48e0*/  LDL R28, [R1+0x9e4] ;  /* 0x0009e400011c7983 */ /* 0x000ee20000100800 */
[----:B--2---:R-:W-:Y:S01]  /*48f0*/  @!P4 IMAD.MOV R8, RZ, RZ, -R8 ;  /* 0x000000ffff08c224 */ /* 0x004fe200078e0a08 */
[----:B------:R-:W-:-:S02]  /*4900*/  ISETP.GE.AND P4, PT, R6, RZ, PT ;  /* 0x000000ff0600720c */ /* 0x000fc40003f86270 */
[----:B------:R-:W2:Y:S04]  /*4910*/  LDL.LU R6, [R1+0x44] ;  /* 0x0000440001067983 */ /* 0x000ea80000300800 */
[----:B------:R0:W-:Y:S04]  /*4920*/  STL [R1+0x4c], R8 ;  /* 0x00004c0801007387 */ /* 0x0001e80000100800 */
[----:B0-----:R-:W3:Y:S01]  /*4930*/  LDL R8, [R1+0x9e8] ;  /* 0x0009e80001087983 */ /* 0x001ee20000100800 */
[----:B-----5:R-:W-:Y:S01]  /*4940*/  @!P1 IMAD.MOV R7, RZ, RZ, -R7 ;  /* 0x000000ffff079224 */ /* 0x020fe200078e0a07 */
[----:B------:R-:W-:-:S02]  /*4950*/  ISETP.GE.AND P1, PT, R5, RZ, PT ;  /* 0x000000ff0500720c */ /* 0x000fc40003f26270 */
[----:B------:R-:W5:Y:S04]  /*4960*/  LDL.LU R5, [R1+0x40] ;  /* 0x0000400001057983 */ /* 0x000f680000300800 */
[----:B------:R0:W-:Y:S04]  /*4970*/  STL [R1+0x48], R7 ;  /* 0x0000480701007387 */ /* 0x0001e80000100800 */
[----:B0-----:R-:W3:Y:S01]  /*4980*/  LDL R7, [R1+0x9d8] ;  /* 0x0009d80001077983 */ /* 0x001ee20000100800 */
[----:B--2---:R-:W-:-:S05]  /*4990*/  @!P2 IMAD.MOV R6, RZ, RZ, -R6 ;  /* 0x000000ffff06a224 */ /* 0x004fca00078e0a06 */
[----:B------:R0:W-:Y:S04]  /*49a0*/  STL [R1+0x44], R6 ;  /* 0x0000440601007387 */ /* 0x0001e80000100800 */
[----:B0-----:R-:W2:Y:S01]  /*49b0*/  LDL.LU R6, [R1+0x3c] ;  /* 0x00003c0001067983 */ /* 0x001ea20000300800 */
[----:B------:R-:W-:Y:S01]  /*49c0*/  ISETP.GE.AND P2, PT, R23, RZ, PT ;  /* 0x000000ff1700720c */ /* 0x000fe20003f46270 */
[----:B-----5:R-:W-:Y:S01]  /*49d0*/  @!P3 IMAD.MOV R5, RZ, RZ, -R5 ;  /* 0x000000ffff05b224 */ /* 0x020fe200078e0a05 */
[----:B------:R-:W-:Y:S01]  /*49e0*/  ISETP.GE.AND P3, PT, R2, RZ, PT ;  /* 0x000000ff0200720c */ /* 0x000fe20003f66270 */
[----:B------:R-:W5:Y:S04]  /*49f0*/  LDL R23, [R1+0x9dc] ;  /* 0x0009dc0001177983 */ /* 0x000f680000100800 */
[----:B------:R-:W3:Y:S04]  /*4a00*/  LDL R2, [R1+0x9d4] ;  /* 0x0009d40001027983 */ /* 0x000ee80000100800 */
[----:B------:R0:W-:Y:S04]  /*4a10*/  STL [R1+0x40], R5 ;  /* 0x0000400501007387 */ /* 0x0001e80000100800 */
[----:B0-----:R-:W3:Y:S01]  /*4a20*/  LDL.LU R5, [R1+0x38] ;  /* 0x0000380001057983 */ /* 0x001ee20000300800 */
[----:B--2---:R-:W-:Y:S01]  /*4a30*/  @!P0 IMAD.MOV R6, RZ, RZ, -R6 ;  /* 0x000000ffff068224 */ /* 0x004fe200078e0a06 */
[----:B------:R-:W-:-:S04]  /*4a40*/  ISETP.GE.AND P0, PT, R3, RZ, PT ;  /* 0x000000ff0300720c */ /* 0x000fc80003f06270 */
[----:B------:R0:W-:Y:S04]  /*4a50*/  STL [R1+0x3c], R6 ;  /* 0x00003c0601007387 */ /* 0x0001e80000100800 */
[----:B0-----:R-:W2:Y:S04]  /*4a60*/  LDL R6, [R1+0x9d0] ;  /* 0x0009d00001067983 */ /* 0x001ea80000100800 */
[----:B------:R-:W2:Y:S01]  /*4a70*/  LDL.LU R3, [R1+0x34] ;  /* 0x0000340001037983 */ /* 0x000ea20000300800 */
[----:B---3--:R-:W-:Y:S01]  /*4a80*/  @!P5 IMAD.MOV R5, RZ, RZ, -R5 ;  /* 0x000000ffff05d224 */ /* 0x008fe200078e0a05 */
[----:B----4-:R-:W-:-:S04]  /*4a90*/  ISETP.GE.AND P5, PT, R4, RZ, PT ;  /* 0x000000ff0400720c */ /* 0x010fc80003fa6270 */
[----:B------:R0:W-:Y:S04]  /*4aa0*/  STL [R1+0x38], R5 ;  /* 0x0000380501007387 */ /* 0x0001e80000100800 */
[----:B0-----:R-:W3:Y:S04]  /*4ab0*/  LDL R5, [R1+0x9cc] ;  /* 0x0009cc0001057983 */ /* 0x001ee80000100800 */
[----:B------:R-:W4:Y:S04]  /*4ac0*/  LDL.LU R9, [R1+0x30] ;  /* 0x0000300001097983 */ /* 0x000f280000300800 */
[----:B------:R-:W3:Y:S01]  /*4ad0*/  LDL R4, [R1+0x9c8] ;  /* 0x0009c80001047983 */ /* 0x000ee20000100800 */
[----:B--2---:R-:W-:Y:S01]  /*4ae0*/  @!P4 IMAD.MOV R3, RZ, RZ, -R3 ;  /* 0x000000ffff03c224 */ /* 0x004fe200078e0a03 */
[----:B------:R-:W-:-:S02]  /*4af0*/  ISETP.GE.AND P4, PT, R0, RZ, PT ;  /* 0x000000ff0000720c */ /* 0x000fc40003f86270 */
[----:B------:R-:W2:Y:S04]  /*4b00*/  LDL.LU R0, [R1+0x2c] ;  /* 0x00002c0001007983 */ /* 0x000ea80000300800 */
[----:B------:R0:W-:Y:S04]  /*4b10*/  STL [R1+0x34], R3 ;  /* 0x0000340301007387 */ /* 0x0001e80000100800 */
[----:B0-----:R-:W3:Y:S01]  /*4b20*/  LDL R3, [R1+0x9c4] ;  /* 0x0009c40001037983 */ /* 0x001ee20000100800 */
[----:B----4-:R-:W-:Y:S01]  /*4b30*/  @!P1 IMAD.MOV R9, RZ, RZ, -R9 ;  /* 0x000000ffff099224 */ /* 0x010fe200078e0a09 */
[----:B------:R-:W-:-:S02]  /*4b40*/  ISETP.GE.AND P1, PT, R28, RZ, PT ;  /* 0x000000ff1c00720c */ /* 0x000fc40003f26270 */
[----:B------:R-:W4:Y:S04]  /*4b50*/  LDL R28, [R1+0x9c0] ;  /* 0x0009c000011c7983 */ /* 0x000f280000100800 */
[----:B------:R0:W-:Y:S04]  /*4b60*/  STL [R1+0x30], R9 ;  /* 0x0000300901007387 */ /* 0x0001e80000100800 */
[----:B0-----:R-:W3:Y:S01]  /*4b70*/  LDL.LU R9, [R1+0x28] ;  /* 0x0000280001097983 */ /* 0x001ee20000300800 */
[----:B--2---:R-:W-:Y:S01]  /*4b80*/  @!P2 IMAD.MOV R0, RZ, RZ, -R0 ;  /* 0x000000ffff00a224 */ /* 0x004fe200078e0a00 */
[----:B------:R-:W-:-:S04]  /*4b90*/  ISETP.GE.AND P2, PT, R8, RZ, PT ;  /* 0x000000ff0800720c */ /* 0x000fc80003f46270 */
[----:B------:R0:W-:Y:S04]  /*4ba0*/  STL [R1+0x2c], R0 ;  /* 0x00002c0001007387 */ /* 0x0001e80000100800 */
[----:B0-----:R-:W2:Y:S04]  /*4bb0*/  LDL R0, [R1+0x9bc] ;  /* 0x0009bc0001007983 */ /* 0x001ea80000100800 */
[----:B------:R-:W2:Y:S04]  /*4bc0*/  LDL.LU R8, [R1+0x24] ;  /* 0x0000240001087983 */ /* 0x000ea80000300800 */
[----:B------:R-:W4:Y:S01]  /*4bd0*/  LDL R29, [R1+0x9b8] ;  /* 0x0009b800011d7983 */ /* 0x000f220000100800 */
[----:B---3--:R-:W-:Y:S01]  /*4be0*/  @!P3 IMAD.MOV R9, RZ, RZ, -R9 ;  /* 0x000000ffff09b224 */ /* 0x008fe200078e0a09 */
[----:B------:R-:W-:-:S04]  /*4bf0*/  ISETP.GE.AND P3, PT, R7, RZ, PT ;  /* 0x000000ff0700720c */ /* 0x000fc80003f66270 */
[----:B------:R0:W-:Y:S04]  /*4c00*/  STL [R1+0x28], R9 ;  /* 0x0000280901007387 */ /* 0x0001e80000100800 */
[----:B0-----:R-:W3:Y:S04]  /*4c10*/  LDL.LU R9, [R1+0xbdc] ;  /* 0x000bdc0001097983 */ /* 0x001ee80000300800 */
[----:B------:R-:W3:Y:S01]  /*4c20*/  LDL.LU R7, [R1+0x20] ;  /* 0x0000200001077983 */ /* 0x000ee20000300800 */
[----:B--2---:R-:W-:Y:S01]  /*4c30*/  @!P0 IMAD.MOV R8, RZ, RZ, -R8 ;  /* 0x000000ffff088224 */ /* 0x004fe200078e0a08 */
[----:B-----5:R-:W-:-:S04]  /*4c40*/  ISETP.GE.AND P0, PT, R23, RZ, PT ;  /* 0x000000ff1700720c */ /* 0x020fc80003f06270 */
[----:B------:R0:W-:Y:S04]  /*4c50*/  STL [R1+0x24], R8 ;  /* 0x0000240801007387 */ /* 0x0001e80000100800 */
[----:B0-----:R-:W2:Y:S04]  /*4c60*/  LDL.LU R8, [R1+0xbd8] ;  /* 0x000bd80001087983 */ /* 0x001ea80000300800 */
[----:B------:R-:W5:Y:S01]  /*4c70*/  LDL.LU R23, [R1+0x1c] ;  /* 0x00001c0001177983 */ /* 0x000f620000300800 */
[----:B---3--:R-:W-:Y:S01]  /*4c80*/  @!P5 IMAD.MOV R7, RZ, RZ, -R7 ;  /* 0x000000ffff07d224 */ /* 0x008fe200078e0a07 */
[----:B------:R-:W-:-:S02]  /*4c90*/  ISETP.GE.AND P5, PT, R2, RZ, PT ;  /* 0x000000ff0200720c */ /* 0x000fc40003fa6270 */
[----:B------:R-:W3:Y:S04]  /*4ca0*/  LDL R2, [R1+0x9b0] ;  /* 0x0009b00001027983 */ /* 0x000ee80000100800 */
[----:B------:R0:W-:Y:S04]  /*4cb0*/  STL [R1+0x20], R7 ;  /* 0x0000200701007387 */ /* 0x0001e80000100800 */
[----:B0-----:R-:W2:Y:S01]  /*4cc0*/  LDL.LU R7, [R1+0x18] ;  /* 0x0000180001077983 */ /* 0x001ea20000300800 */
[----:B-----5:R-:W-:-:S05]  /*4cd0*/  @!P4 IMAD.MOV R23, RZ, RZ, -R23 ;  /* 0x000000ffff17c224 */ /* 0x020fca00078e0a17 */
[----:B------:R0:W-:Y:S04]  /*4ce0*/  STL [R1+0x1c], R23 ;  /* 0x00001c1701007387 */ /* 0x0001e80000100800 */
[----:B0-----:R-:W5:Y:S01]  /*4cf0*/  LDL.LU R23, [R1+0xbd4] ;  /* 0x000bd40001177983 */ /* 0x001f620000300800 */
[----:B------:R-:W-:Y:S01]  /*4d00*/  ISETP.GE.AND P4, PT, R6, RZ, PT ;  /* 0x000000ff0600720c */ /* 0x000fe20003f86270 */
[----:B--2---:R-:W-:Y:S01]  /*4d10*/  @!P1 IMAD.MOV R7, RZ, RZ, -R7 ;  /* 0x000000ffff079224 */ /* 0x004fe200078e0a07 */
[----:B------:R-:W-:Y:S01]  /*4d20*/  ISETP.GE.AND P1, PT, R5, RZ, PT ;  /* 0x000000ff0500720c */ /* 0x000fe20003f26270 */
[----:B-----5:R-:W-:Y:S02]  /*4d30*/  IMAD.MOV.U32 R6, RZ, RZ, R23 ;  /* 0x000000ffff067224 */ /* 0x020fe400078e0017 */
[----:B------:R-:W2:Y:S02]  /*4d40*/  LDL R23, [R1+0x9ac] ;  /* 0x0009ac0001177983 */ /* 0x000ea40000100800 */
[----:B------:R-:W-:-:S02]  /*4d50*/  @!P2 IMAD.MOV R6, RZ, RZ, -R6 ;  /* 0x000000ffff06a224 */ /* 0x000fc400078e0a06 */
[----:B------:R0:W-:Y:S01]  /*4d60*/  STL [R1+0x18], R7 ;  /* 0x0000180701007387 */ /* 0x0001e20000100800 */
[----:B------:R-:W-:-:S03]  /*4d70*/  ISETP.GE.AND P2, PT, R4, RZ, PT ;  /* 0x000000ff0400720c */ /* 0x000fc60003f46270 */
[----:B0-----:R-:W5:Y:S04]  /*4d80*/  LDL.LU R7, [R1+0xbd0] ;  /* 0x000bd00001077983 */ /* 0x001f680000300800 */
[----:B------:R-:W2:Y:S04]  /*4d90*/  LDL.LU R5, [R1+0x10] ;  /* 0x0000100001057983 */ /* 0x000ea80000300800 */
[----:B------:R0:W-:Y:S04]  /*4da0*/  STL [R1+0x14], R6 ;  /* 0x0000140601007387 */ /* 0x0001e80000100800 */
[----:B0-----:R-:W3:Y:S04]  /*4db0*/  LDL.LU R6, [R1+0xbcc] ;  /* 0x000bcc0001067983 */ /* 0x001ee80000300800 */
[----:B------:R-:W3:Y:S01]  /*4dc0*/  LDL.LU R4, [R1+0xc] ;  /* 0x00000c0001047983 */ /* 0x000ee20000300800 */
[----:B--2---:R-:W-:Y:S01]  /*4dd0*/  @!P3 IMAD.MOV R5, RZ, RZ, -R5 ;  /* 0x000000ffff05b224 */ /* 0x004fe200078e0a05 */
[----:B------:R-:W-:-:S04]  /*4de0*/  ISETP.GE.AND P3, PT, R3, RZ, PT ;  /* 0x000000ff0300720c */ /* 0x000fc80003f66270 */
[----:B------:R0:W-:Y:S04]  /*4df0*/  STL [R1+0x10], R5 ;  /* 0x0000100501007387 */ /* 0x0001e80000100800 */
[----:B0-----:R-:W2:Y:S01]  /*4e00*/  LDL.LU R5, [R1+0xbc8] ;  /* 0x000bc80001057983 */ /* 0x001ea20000300800 */
[----:B---3--:R-:W-:-:S03]  /*4e10*/  @!P0 IMAD.MOV R4, RZ, RZ, -R4 ;  /* 0x000000ffff048224 */ /* 0x008fc600078e0a04 */
[----:B------:R-:W3:Y:S01]  /*4e20*/  LDL.LU R3, [R1+0x8] ;  /* 0x0000080001037983 */ /* 0x000ee20000300800 */
[----:B----4-:R-:W-:-:S03]  /*4e30*/  ISETP.GE.AND P0, PT, R28, RZ, PT ;  /* 0x000000ff1c00720c */ /* 0x010fc60003f06270 */
[----:B------:R0:W-:Y:S04]  /*4e40*/  STL [R1+0xc], R4 ;  /* 0x00000c0401007387 */ /* 0x0001e80000100800 */
[----:B0-----:R-:W4:Y:S04]  /*4e50*/  LDL.LU R4, [R1+0xbc4] ;  /* 0x000bc40001047983 */ /* 0x001f280000300800 */
[----:B------:R-:W2:Y:S01]  /*4e60*/  LDL.LU R28, [R1+0x4] ;  /* 0x00000400011c7983 */ /* 0x000ea20000300800 */
[----:B---3--:R-:W-:Y:S01]  /*4e70*/  @!P5 IMAD.MOV R3, RZ, RZ, -R3 ;  /* 0x000000ffff03d224 */ /* 0x008fe200078e0a03 */
[----:B------:R-:W-:-:S04]  /*4e80*/  ISETP.GE.AND P5, PT, R0, RZ, PT ;  /* 0x000000ff0000720c */ /* 0x000fc80003fa6270 */
[----:B------:R0:W-:Y:S04]  /*4e90*/  STL [R1+0x8], R3 ;  /* 0x0000080301007387 */ /* 0x0001e80000100800 */
[----:B0-----:R-:W3:Y:S01]  /*4ea0*/  LDL.LU R3, [R1+0xbc0] ;  /* 0x000bc00001037983 */ /* 0x001ee20000300800 */
[----:B--2---:R-:W-:-:S03]  /*4eb0*/  @!P4 IMAD.MOV R28, RZ, RZ, -R28 ;  /* 0x000000ffff1cc224 */ /* 0x004fc600078e0a1c */
[----:B------:R-:W2:Y:S04]  /*4ec0*/  LDL.LU R0, [R1] ;  /* 0x0000000001007983 */ /* 0x000ea80000300800 */
[----:B------:R0:W-:Y:S04]  /*4ed0*/  STL [R1+0x4], R28 ;  /* 0x0000041c01007387 */ /* 0x0001e80000100800 */
[----:B0-----:R-:W2:Y:S01]  /*4ee0*/  LDL.LU R28, [R1+0xbbc] ;  /* 0x000bbc00011c7983 */ /* 0x001ea20000300800 */
[----:B------:R-:W-:Y:S01]  /*4ef0*/  ISETP.GE.AND P4, PT, R29, RZ, PT ;  /* 0x000000ff1d00720c */ /* 0x000fe20003f86270 */
[----:B--2---:R-:W-:-:S02]  /*4f00*/  IMAD.MOV.U32 R29, RZ, RZ, R28 ;  /* 0x000000ffff1d7224 */ /* 0x004fc400078e001c */
[----:B------:R-:W2:Y:S01]  /*4f10*/  LDL R28, [R1+0x9b4] ;  /* 0x0009b400011c7983 */ /* 0x000ea20000100800 */
[----:B------:R-:W-:Y:S02]  /*4f20*/  @!P1 IMAD.MOV R0, RZ, RZ, -R0 ;  /* 0x000000ffff009224 */ /* 0x000fe400078e0a00 */
[----:B------:R-:W-:-:S03]  /*4f30*/  @!P2 IMAD.MOV R29, RZ, RZ, -R29 ;  /* 0x000000ffff1da224 */ /* 0x000fc600078e0a1d */
[----:B------:R0:W-:Y:S01]  /*4f40*/  STL [R1], R0 ;  /* 0x0000000001007387 */ /* 0x0001e20000100800 */
[----:B------:R-:W-:-:S03]  /*4f50*/  ISETP.GE.AND P2, PT, R2, RZ, PT ;  /* 0x000000ff0200720c */ /* 0x000fc60003f46270 */
[----:B0-----:R-:W3:Y:S01]  /*4f60*/  LDL.LU R0, [R1+0xbb8] ;  /* 0x000bb80001007983 */ /* 0x001ee20000300800 */
[----:B--2---:R-:W-:-:S03]  /*4f70*/  ISETP.GE.AND P1, PT, R28, RZ, PT ;  /* 0x000000ff1c00720c */ /* 0x004fc60003f26270 */
[----:B------:R-:W2:Y:S04]  /*4f80*/  LDL R28, [R1+0x998] ;  /* 0x00099800011c7983 */ /* 0x000ea80000100800 */
[----:B------:R0:W-:Y:S04]  /*4f90*/  STL [R1+0xb34], R29 ;  /* 0x000b341d01007387 */ /* 0x0001e80000100800 */
[----:B0-----:R-:W2:Y:S04]  /*4fa0*/  LDL R29, [R1+0x9a0] ;  /* 0x0009a000011d7983 */ /* 0x001ea80000100800 */
[----:B------:R-:W2:Y:S01]  /*4fb0*/  LDL.LU R2, [R1+0xbb4] ;  /* 0x000bb40001027983 */ /* 0x000ea20000300800 */
[----:B---3--:R-:W-:Y:S01]  /*4fc0*/  @!P3 IMAD.MOV R0, RZ, RZ, -R0 ;  /* 0x000000ffff00b224 */ /* 0x008fe200078e0a00 */
[----:B------:R-:W-:-:S04]  /*4fd0*/  ISETP.GE.AND P3, PT, R23, RZ, PT ;  /* 0x000000ff1700720c */ /* 0x000fc80003f66270 */
[----:B------:R0:W-:Y:S04]  /*4fe0*/  STL [R1+0xb38], R0 ;  /* 0x000b380001007387 */ /* 0x0001e80000100800 */
[----:B0-----:R-:W3:Y:S04]  /*4ff0*/  LDL R0, [R1+0x9a4] ;  /* 0x0009a40001007983 */ /* 0x001ee80000100800 */
[----:B------:R-:W5:Y:S01]  /*5000*/  LDL.LU R23, [R1+0xbb0] ;  /* 0x000bb00001177983 */ /* 0x000f620000300800 */
[----:B--2---:R-:W-:-:S05]  /*5010*/  @!P0 IMAD.MOV R2, RZ, RZ, -R2 ;  /* 0x000000ffff028224 */ /* 0x004fca00078e0a02 */
[----:B------:R0:W-:Y:S04]  /*5020*/  STL [R1+0xb3c], R2 ;  /* 0x000b3c0201007387 */ /* 0x0001e80000100800 */
[----:B0-----:R-:W2:Y:S01]  /*5030*/  LDL R2, [R1+0x9a8] ;  /* 0x0009a80001027983 */ /* 0x001ea20000100800 */
[----:B------:R-:W-:Y:S02]  /*5040*/  @!P5 IMAD.MOV R3, RZ, RZ, -R3 ;  /* 0x000000ffff03d224 */ /* 0x000fe400078e0a03 */
[----:B----4-:R-:W-:Y:S01]  /*5050*/  @!P4 IMAD.MOV R4, RZ, RZ, -R4 ;  /* 0x000000ffff04c224 */ /* 0x010fe200078e0a04 */
[----:B---3--:R-:W-:Y:S01]  /*5060*/  ISETP.GE.AND P5, PT, R0, RZ, PT ;  /* 0x000000ff0000720c */ /* 0x008fe20003fa6270 */
[----:B------:R-:W-:Y:S01]  /*5070*/  @!P1 IMAD.MOV R5, RZ, RZ, -R5 ;  /* 0x000000ffff059224 */ /* 0x000fe200078e0a05 */
[----:B------:R-:W-:Y:S01]  /*5080*/  ISETP.GE.AND P4, PT, R29, RZ, PT ;  /* 0x000000ff1d00720c */ /* 0x000fe20003f86270 */
[----:B------:R-:W-:Y:S01]  /*5090*/  @!P2 IMAD.MOV R6, RZ, RZ, -R6 ;  /* 0x000000ffff06a224 */ /* 0x000fe200078e0a06 */
[----:B------:R-:W-:-:S02]  /*50a0*/  ISETP.GE.AND P2, PT, R28, RZ, PT ;  /* 0x000000ff1c00720c */ /* 0x000fc40003f46270 */
[----:B--2---:R-:W-:Y:S02]  /*50b0*/  ISETP.GE.AND P0, PT, R2, RZ, PT ;  /* 0x000000ff0200720c */ /* 0x004fe40003f06270 */
[----:B------:R-:W2:Y:S04]  /*50c0*/  LDL R2, [R1+0x98c] ;  /* 0x00098c0001027983 */ /* 0x000ea80000100800 */
[----:B------:R0:W-:Y:S04]  /*50d0*/  STL [R1+0xb40], R3 ;  /* 0x000b400301007387 */ /* 0x0001e80000100800 */
[----:B------:R-:W3:Y:S04]  /*50e0*/  LDL R0, [R1+0x988] ;  /* 0x0009880001007983 */ /* 0x000ee80000100800 */
[----:B0-----:R-:W4:Y:S04]  /*50f0*/  LDL R3, [R1+0x990] ;  /* 0x0009900001037983 */ /* 0x001f280000100800 */
[----:B------:R0:W-:Y:S04]  /*5100*/  STL [R1+0xb44], R4 ;  /* 0x000b440401007387 */ /* 0x0001e80000100800 */
[----:B------:R-:W3:Y:S04]  /*5110*/  LDL R29, [R1+0x984] ;  /* 0x00098400011d7983 */ /* 0x000ee80000100800 */
[----:B0-----:R-:W3:Y:S04]  /*5120*/  LDL R4, [R1+0x994] ;  /* 0x0009940001047983 */ /* 0x001ee80000100800 */
[----:B------:R0:W-:Y:S04]  /*5130*/  STL [R1+0xb48], R5 ;  /* 0x000b480501007387 */ /* 0x0001e80000100800 */
[----:B0-----:R-:W3:Y:S04]  /*5140*/  LDL R5, [R1+0x99c] ;  /* 0x00099c0001057983 */ /* 0x001ee80000100800 */
[----:B------:R0:W-:Y:S04]  /*5150*/  STL [R1+0xb4c], R6 ;  /* 0x000b4c0601007387 */ /* 0x0001e80000100800 */
[----:B------:R-:W3:Y:S01]  /*5160*/  LDL R28, [R1+0x980] ;  /* 0x00098000011c7983 */ /* 0x000ee20000100800 */
[----:B-----5:R-:W-:-:S05]  /*5170*/  @!P3 IMAD.MOV R7, RZ, RZ, -R7 ;  /* 0x000000ffff07b224 */ /* 0x020fca00078e0a07 */
[----:B------:R-:W-:Y:S04]  /*5180*/  STL [R1+0xb50], R7 ;  /* 0x000b500701007387 */ /* 0x000fe80000100800 */
[----:B0-----:R-:W5:Y:S01]  /*5190*/  LDL R6, [R1+0x97c] ;  /* 0x00097c0001067983 */ /* 0x001f620000100800 */
[----:B------:R-:W-:Y:S02]  /*51a0*/  @!P0 IMAD.MOV R8, RZ, RZ, -R8 ;  /* 0x000000ffff088224 */ /* 0x000fe400078e0a08 */
[----:B------:R-:W-:Y:S02]  /*51b0*/  @!P5 IMAD.MOV R9, RZ, RZ, -R9 ;  /* 0x000000ffff09d224 */ /* 0x000fe400078e0a09 */
[----:B------:R-:W-:Y:S01]  /*51c0*/  @!P4 IMAD.MOV R10, RZ, RZ, -R10 ;  /* 0x000000ffff0ac224 */ /* 0x000fe200078e0a0a */
[----:B--2---:R-:W-:-:S02]  /*51d0*/  ISETP.GE.AND P5, PT, R2, RZ, PT ;  /* 0x000000ff0200720c */ /* 0x004fc40003fa6270 */
[----:B----4-:R-:W-:Y:S02]  /*51e0*/  ISETP.GE.AND P0, PT, R3, RZ, PT ;  /* 0x000000ff0300720c */ /* 0x010fe40003f06270 */
[----:B---3--:R-:W-:Y:S02]  /*51f0*/  ISETP.GE.AND P1, PT, R5, RZ, PT ;  /* 0x000000ff0500720c */ /* 0x008fe40003f26270 */
[----:B------:R-:W2:Y:S01]  /*5200*/  LDL R5, [R1+0x978] ;  /* 0x0009780001057983 */ /* 0x000ea20000100800 */
[----:B------:R-:W-:-:S03]  /*5210*/  ISETP.GE.AND P3, PT, R4, RZ, PT ;  /* 0x000000ff0400720c */ /* 0x000fc60003f66270 */
[----:B------:R-:W-:Y:S04]  /*5220*/  STL [R1+0xb54], R8 ;  /* 0x000b540801007387 */ /* 0x000fe80000100800 */
[----:B------:R-:W3:Y:S04]  /*5230*/  LDL R4, [R1+0x974] ;  /* 0x0009740001047983 */ /* 0x000ee80000100800 */
[----:B------:R-:W-:Y:S04]  /*5240*/  STL [R1+0xb58], R9 ;  /* 0x000b580901007387 */ /* 0x000fe80000100800 */
[----:B------:R-:W4:Y:S04]  /*5250*/  LDL R3, [R1+0x970] ;  /* 0x0009700001037983 */ /* 0x000f280000100800 */
[----:B------:R-:W-:Y:S04]  /*5260*/  STL [R1+0xb5c], R10 ;  /* 0x000b5c0a01007387 */ /* 0x000fe80000100800 */
[----:B------:R-:W4:Y:S01]  /*5270*/  LDL R2, [R1+0x960] ;  /* 0x0009600001027983 */ /* 0x000f220000100800 */
[----:B------:R-:W-:-:S02]  /*5280*/  @!P1 IMAD.MOV R11, RZ, RZ, -R11 ;  /* 0x000000ffff0b9224 */ /* 0x000fc400078e0a0b */
[----:B------:R-:W-:Y:S01]  /*5290*/  @!P2 IMAD.MOV R12, RZ, RZ, -R12 ;  /* 0x000000ffff0ca224 */ /* 0x000fe200078e0a0c */
[----:B------:R-:W-:Y:S02]  /*52a0*/  ISETP.GE.AND P4, PT, R0, RZ, PT ;  /* 0x000000ff0000720c */ /* 0x000fe40003f86270 */
[----:B------:R-:W-:Y:S01]  /*52b0*/  STL [R1+0xb60], R11 ;  /* 0x000b600b01007387 */ /* 0x000fe20000100800 */
[----:B------:R-:W-:Y:S02]  /*52c0*/  ISETP.GE.AND P1, PT, R29, RZ, PT ;  /* 0x000000ff1d00720c */ /* 0x000fe40003f26270 */
[----:B------:R-:W-:Y:S01]  /*52d0*/  ISETP.GE.AND P2, PT, R28, RZ, PT ;  /* 0x000000ff1c00720c */ /* 0x000fe20003f46270 */
[----:B------:R-:W4:Y:S04]  /*52e0*/  LDL R0, [R1+0x964] ;  /* 0x0009640001007983 */ /* 0x000f280000100800 */
[----:B------:R-:W4:Y:S04]  /*52f0*/  LDL R29, [R1+0x968] ;  /* 0x00096800011d7983 */ /* 0x000f280000100800 */
[----:B------:R-:W-:Y:S04]  /*5300*/  STL [R1+0xb64], R12 ;  /* 0x000b640c01007387 */ /* 0x000fe80000100800 */
[----:B------:R-:W4:Y:S01]  /*5310*/  LDL R28, [R1+0x96c] ;  /* 0x00096c00011c7983 */ /* 0x000f220000100800 */
[----:B------:R-:W-:-:S02]  /*5320*/  @!P3 IMAD.MOV R13, RZ, RZ, -R13 ;  /* 0x000000ffff0db224 */ /* 0x000fc400078e0a0d */
[----:B------:R-:W-:Y:S01]  /*5330*/  @!P0 IMAD.MOV R14, RZ, RZ, -R14 ;  /* 0x000000ffff0e8224 */ /* 0x000fe200078e0a0e */
[----:B-----5:R-:W-:Y:S02]  /*5340*/  ISETP.GE.AND P3, PT, R6, RZ, PT ;  /* 0x000000ff0600720c */ /* 0x020fe40003f66270 */
[----:B------:R-:W-:Y:S04]  /*5350*/  STL [R1+0xb68], R13 ;  /* 0x000b680d01007387 */ /* 0x000fe80000100800 */
[----:B------:R-:W-:Y:S01]  /*5360*/  STL [R1+0xb6c], R14 ;  /* 0x000b6c0e01007387 */ /* 0x000fe20000100800 */
[----:B------:R-:W-:Y:S02]  /*5370*/  @!P5 IMAD.MOV R15, RZ, RZ, -R15 ;  /* 0x000000ffff0fd224 */ /* 0x000fe400078e0a0f */
[----:B------:R-:W-:-:S02]  /*5380*/  @!P4 IMAD.MOV R16, RZ, RZ, -R16 ;  /* 0x000000ffff10c224 */ /* 0x000fc400078e0a10 */
[----:B------:R-:W-:Y:S02]  /*5390*/  @!P1 IMAD.MOV R17, RZ, RZ, -R17 ;  /* 0x000000ffff119224 */ /* 0x000fe400078e0a11 */
[----:B------:R-:W-:Y:S02]  /*53a0*/  @!P2 IMAD.MOV R18, RZ, RZ, -R18 ;  /* 0x000000ffff12a224 */ /* 0x000fe400078e0a12 */
[----:B------:R-:W-:Y:S01]  /*53b0*/  @!P3 IMAD.MOV R19, RZ, RZ, -R19 ;  /* 0x000000ffff13b224 */ /* 0x000fe200078e0a13 */
[----:B--2---:R-:W-:Y:S02]  /*53c0*/  ISETP.GE.AND P0, PT, R5, RZ, PT ;  /* 0x000000ff0500720c */ /* 0x004fe40003f06270 */
[----:B------:R-:W2:Y:S04]  /*53d0*/  LDL R5, [R1+0x338] ;  /* 0x0003380001057983 */ /* 0x000ea80000100800 */
[----:B------:R-:W-:Y:S04]  /*53e0*/  STL [R1+0xb70], R15 ;  /* 0x000b700f01007387 */ /* 0x000fe80000100800 */
[----:B------:R-:W-:Y:S03]  /*53f0*/  STL [R1+0xb74], R16 ;  /* 0x000b741001007387 */ /* 0x000fe60000100800 */
[----:B------:R-:W-:Y:S01]  /*5400*/  @!P0 IMAD.MOV R20, RZ, RZ, -R20 ;  /* 0x000000ffff148224 */ /* 0x000fe200078e0a14 */
[----:B------:R-:W-:Y:S01]  /*5410*/  STL [R1+0xb78], R17 ;  /* 0x000b781101007387 */ /* 0x000fe20000100800 */
[----:B---3--:R-:W-:-:S03]  /*5420*/  ISETP.GE.AND P5, PT, R4, RZ, PT ;  /* 0x000000ff0400720c */ /* 0x008fc60003fa6270 */
[----:B------:R-:W-:Y:S01]  /*5430*/  STL [R1+0xb7c], R18 ;  /* 0x000b7c1201007387 */ /* 0x000fe20000100800 */
[----:B----4-:R-:W-:-:S03]  /*5440*/  ISETP.GE.AND P4, PT, R3, RZ, PT ;  /* 0x000000ff0300720c */ /* 0x010fc60003f86270 */
[----:B------:R-:W-:Y:S01]  /*5450*/  STL [R1+0xb80], R19 ;  /* 0x000b801301007387 */ /* 0x000fe20000100800 */
[----:B------:R-:W-:-:S03]  /*5460*/  ISETP.GE.AND P1, PT, R2, RZ, PT ;  /* 0x000000ff0200720c */ /* 0x000fc60003f26270 */
[----:B------:R-:W-:Y:S04]  /*5470*/  STL [R1+0xb84], R20 ;  /* 0x000b841401007387 */ /* 0x000fe80000100800 */
[----:B------:R-:W3:Y:S04]  /*5480*/  LDL.LU R4, [R1+0x8c] ;  /* 0x00008c0001047983 */ /* 0x000ee80000300800 */
[----:B------:R-:W4:Y:S04]  /*5490*/  LDL.LU R3, [R1+0x88] ;  /* 0x0000880001037983 */ /* 0x000f280000300800 */
[----:B------:R-:W5:Y:S01]  /*54a0*/  LDL.LU R2, [R1+0x84] ;  /* 0x0000840001027983 */ /* 0x000f620000300800 */
[----:B------:R-:W-:-:S03]  /*54b0*/  ISETP.GE.AND P0, PT, R28, RZ, PT ;  /* 0x000000ff1c00720c */ /* 0x000fc60003f06270 */
[----:B------:R-:W0:Y:S01]  /*54c0*/  S2R R28, SR_TID.X ;  /* 0x00000000001c7919 */ /* 0x000e220000002100 */
[----:B------:R-:W-:Y:S01]  /*54d0*/  @!P5 IMAD.MOV R21, RZ, RZ, -R21 ;  /* 0x000000ffff15d224 */ /* 0x000fe200078e0a15 */
[----:B------:R-:W-:Y:S02]  /*54e0*/  ISETP.GE.AND P2, PT, R0, RZ, PT ;  /* 0x000000ff0000720c */ /* 0x000fe40003f46270 */
[----:B------:R-:W-:Y:S01]  /*54f0*/  ISETP.GE.AND P3, PT, R29, RZ, PT ;  /* 0x000000ff1d00720c */ /* 0x000fe20003f66270 */
[----:B------:R-:W-:Y:S01]  /*5500*/  @!P4 IMAD.MOV R22, RZ, RZ, -R22 ;  /* 0x000000ffff16c224 */ /* 0x000fe200078e0a16 */
[----:B------:R-:W5:Y:S04]  /*5510*/  LDL.LU R0, [R1+0x80] ;  /* 0x0000800001007983 */ /* 0x000f680000300800 */
[----:B------:R-:W5:Y:S01]  /*5520*/  LDL.LU R29, [R1+0x7c] ;  /* 0x00007c00011d7983 */ /* 0x000f620000300800 */
[----:B0-----:R-:W-:-:S03]  /*5530*/  LOP3.LUT R28, R28, 0x7f, RZ, 0xc0, !PT ;  /* 0x0000007f1c1c7812 */ /* 0x001fc600078ec0ff */
[----:B------:R-:W-:Y:S01]  /*5540*/  STL [R1+0xb88], R21 ;  /* 0x000b881501007387 */ /* 0x000fe20000100800 */
[----:B------:R-:W-:-:S03]  /*5550*/  ISETP.NE.AND P4, PT, RZ, c[0x0][0x17c], PT ;  /* 0x00005f00ff007a0c */ /* 0x000fc60003f85270 */
[----:B------:R-:W-:Y:S01]  /*5560*/  STL [R1+0xb8c], R22 ;  /* 0x000b8c1601007387 */ /* 0x000fe20000100800 */
[----:B------:R-:W-:Y:S02]  /*5570*/  @!P2 IMAD.MOV R25, RZ, RZ, -R25 ;  /* 0x000000ffff19a224 */ /* 0x000fe400078e0a19 */
[----:B------:R-:W-:Y:S02]  /*5580*/  @!P3 IMAD.MOV R26, RZ, RZ, -R26 ;  /* 0x000000ffff1ab224 */ /* 0x000fe400078e0a1a */
[----:B------:R-:W-:Y:S01]  /*5590*/  @!P0 IMAD.MOV R27, RZ, RZ, -R27 ;  /* 0x000000ffff1b8224 */ /* 0x000fe200078e0a1b */
[----:B--2---:R-:W-:Y:S01]  /*55a0*/  ISETP.GE.AND P5, PT, R5, RZ, PT ;  /* 0x000000ff0500720c */ /* 0x004fe20003fa6270 */
[----:B------:R-:W-:Y:S02]  /*55b0*/  IMAD R5, R28, c[0x0][0x18c], RZ ;  /* 0x000063001c057a24 */ /* 0x000fe400078e02ff */
[----:B------:R-:W-:-:S04]  /*55c0*/  IMAD.MOV.U32 R28, RZ, RZ, R24 ;  /* 0x000000ffff1c7224 */ /* 0x000fc800078e0018 */
[----:B------:R-:W-:Y:S01]  /*55d0*/  @!P1 IMAD.MOV R28, RZ, RZ, -R28 ;  /* 0x000000ffff1c9224 */ /* 0x000fe200078e0a1c */
[----:B------:R-:W-:-:S04]  /*55e0*/  LEA R24, P1, R5, c[0x0][0x168], 0x1 ;  /* 0x00005a0005187a11 */ /* 0x000fc800078208ff */
[----:B------:R-:W-:Y:S04]  /*55f0*/  STL [R1+0xb90], R28 ;  /* 0x000b901c01007387 */ /* 0x000fe80000100800 */
[----:B------:R0:W-:Y:S01]  /*5600*/  STL [R1+0xab4], R24 ;  /* 0x000ab41801007387 */ /* 0x0001e20000100800 */
[----:B------:R-:W-:-:S03]  /*5610*/  @!P5 IMAD.MOV R23, RZ, RZ, -R23 ;  /* 0x000000ffff17d224 */ /* 0x000fc600078e0a17 */
[----:B------:R-:W-:Y:S01]  /*5620*/  STL [R1+0xb94], R25 ;  /* 0x000b941901007387 */ /* 0x000fe20000100800 */
[----:B0-----:R-:W-:-:S03]  /*5630*/  LOP3.LUT R24, RZ, c[0x0][0x17c], RZ, 0x33, !PT ;  /* 0x00005f00ff187a12 */ /* 0x001fc600078e33ff */
[----:B------:R-:W-:Y:S01]  /*5640*/  STL [R1+0xb98], R26 ;  /* 0x000b981a01007387 */ /* 0x000fe20000100800 */
[C---:B---3--:R-:W-:Y:S02]  /*5650*/  SEL R5, R24.reuse, R4, !P4 ;  /* 0x0000000418057207 */ /* 0x048fe40006000000 */
[C---:B----4-:R-:W-:Y:S01]  /*5660*/  SEL R4, R24.reuse, R3, !P4 ;  /* 0x0000000318047207 */ /* 0x050fe20006000000 */
[----:B------:R-:W-:Y:S01]  /*5670*/  STL [R1+0xb9c], R27 ;  /* 0x000b9c1b01007387 */ /* 0x000fe20000100800 */
[----:B-----5:R-:W-:-:S03]  /*5680*/  SEL R3, R24, R2, !P4 ;  /* 0x0000000218037207 */ /* 0x020fc60006000000 */
[----:B------:R0:W-:Y:S04]  /*5690*/  STL [R1+0xba0], R23 ;  /* 0x000ba01701007387 */ /* 0x0001e80000100800 */
[----:B------:R-:W-:Y:S04]  /*56a0*/  STL [R1+0xb8], R5 ;  /* 0x0000b80501007387 */ /* 0x000fe80000100800 */
[----:B------:R-:W-:Y:S04]  /*56b0*/  STL [R1+0xb4], R4 ;  /* 0x0000b40401007387 */ /* 0x000fe80000100800 */
[----:B------:R-:W-:Y:S04]  /*56c0*/  STL [R1+0xb0], R3 ;  /* 0x0000b00301007387 */ /* 0x000fe80000100800 */
[----:B0-----:R-:W2:Y:S01]  /*56d0*/  LDL.LU R23, [R1+0x6c] ;  /* 0x00006c0001177983 */ /* 0x001ea20000300800 */
[----:B------:R-:W-:-:S02]  /*56e0*/  SEL R2, R24, R0, !P4 ;  /* 0x0000000018027207 */ /* 0x000fc40006000000 */
[----:B------:R-:W-:-:S03]  /*56f0*/  SEL R0, R24, R29, !P4 ;  /* 0x0000001d18007207 */ /* 0x000fc60006000000 */
[----:B------:R-:W-:Y:S04]  /*5700*/  STL [R1+0xac], R2 ;  /* 0x0000ac0201007387 */ /* 0x000fe80000100800 */
[----:B--2---:R0:W-:Y:S04]  /*5710*/  STL [R1+0xba4], R23 ;  /* 0x000ba41701007387 */ /* 0x0041e80000100800 */
[----:B------:R-:W-:Y:S04]  /*5720*/  STL [R1+0xa8], R0 ;  /* 0x0000a80001007387 */ /* 0x000fe80000100800 */
[----:B0-----:R-:W2:Y:S04]  /*5730*/  LDL.LU R23, [R1+0x70] ;  /* 0x0000700001177983 */ /* 0x001ea80000300800 */
[----:B--2---:R0:W-:Y:S04]  /*5740*/  STL [R1+0xba8], R23 ;  /* 0x000ba81701007387 */ /* 0x0041e80000100800 */
[----:B0-----:R-:W2:Y:S04]  /*5750*/  LDL.LU R23, [R1+0x74] ;  /* 0x0000740001177983 */ /* 0x001ea80000300800 */
[----:B--2---:R0:W-:Y:S04]  /*5760*/  STL [R1+0xbac], R23 ;  /* 0x000bac1701007387 */ /* 0x0041e80000100800 */
[----:B0-----:R-:W2:Y:S04]  /*5770*/  LDL.LU R23, [R1+0x78] ;  /* 0x0000780001177983 */ /* 0x001ea80000300800 */
[----:B------:R-:W3:Y:S04]  /*5780*/  LDL.LU R27, [R1+0x68] ;  /* 0x00006800011b7983 */ /* 0x000ee80000300800 */
[----:B------:R-:W4:Y:S04]  /*5790*/  LDL.LU R26, [R1+0x64] ;  /* 0x00006400011a7983 */ /* 0x000f280000300800 */
[----:B------:R-:W5:Y:S04]  /*57a0*/  LDL.LU R25, [R1+0x60] ;  /* 0x0000600001197983 */ /* 0x000f680000300800 */
[----:B------:R-:W3:Y:S04]  /*57b0*/  LDL.LU R28, [R1+0x5c] ;  /* 0x00005c00011c7983 */ /* 0x000ee80000300800 */
        /* <DEDUP_REMOVED lines=22> */
[----:B------:R-:W3:Y:S01]  /*5920*/  LDL.LU R29, [R1] ;  /* 0x00000000011d7983 */ /* 0x000ee20000300800 */
[----:B--2---:R-:W-:-:S05]  /*5930*/  SEL R23, R24, R23, !P4 ;  /* 0x0000001718177207 */ /* 0x004fca0006000000 */
[----:B------:R0:W-:Y:S04]  /*5940*/  STL [R1+0xa4], R23 ;  /* 0x0000a41701007387 */ /* 0x0001e80000100800 */
[----:B0-----:R-:W2:Y:S02]  /*5950*/  LDL.LU R23, [R1+0xbac] ;  /* 0x000bac0001177983 */ /* 0x001ea40000300800 */
[----:B--2---:R-:W-:-:S05]  /*5960*/  SEL R23, R24, R23, !P4 ;  /* 0x0000001718177207 */ /* 0x004fca0006000000 */
[----:B------:R0:W-:Y:S04]  /*5970*/  STL [R1+0xa0], R23 ;  /* 0x0000a01701007387 */ /* 0x0001e80000100800 */
[----:B0-----:R-:W2:Y:S02]  /*5980*/  LDL.LU R23, [R1+0xba8] ;  /* 0x000ba80001177983 */ /* 0x001ea40000300800 */
[----:B--2---:R-:W-:-:S05]  /*5990*/  SEL R23, R24, R23, !P4 ;  /* 0x0000001718177207 */ /* 0x004fca0006000000 */
[----:B------:R0:W-:Y:S04]  /*59a0*/  STL [R1+0x9c], R23 ;  /* 0x00009c1701007387 */ /* 0x0001e80000100800 */
[----:B0-----:R-:W2:Y:S01]  /*59b0*/  LDL.LU R23, [R1+0xba4] ;  /* 0x000ba40001177983 */ /* 0x001ea20000300800 */
[C---:B---3--:R-:W-:Y:S02]  /*59c0*/  SEL R27, R24.reuse, R27, !P4 ;  /* 0x0000001b181b7207 */ /* 0x048fe40006000000 */
[C---:B----4-:R-:W-:Y:S02]  /*59d0*/  SEL R26, R24.reuse, R26, !P4 ;  /* 0x0000001a181a7207 */ /* 0x050fe40006000000 */
[C---:B-----5:R-:W-:Y:S02]  /*59e0*/  SEL R25, R24.reuse, R25, !P4 ;  /* 0x0000001918197207 */ /* 0x060fe40006000000 */
[----:B------:R-:W-:-:S02]  /*59f0*/  SEL R28, R24, R28, !P4 ;  /* 0x0000001c181c7207 */ /* 0x000fc40006000000 */
[C---:B------:R-:W-:Y:S02]  /*5a00*/  SEL R22, R24.reuse, R22, !P4 ;  /* 0x0000001618167207 */ /* 0x040fe40006000000 */
[C---:B------:R-:W-:Y:S02]  /*5a10*/  SEL R21, R24.reuse, R21, !P4 ;  /* 0x0000001518157207 */ /* 0x040fe40006000000 */
[C---:B------:R-:W-:Y:S02]  /*5a20*/  SEL R20, R24.reuse, R20, !P4 ;  /* 0x0000001418147207 */ /* 0x040fe40006000000 */
[C---:B------:R-:W-:Y:S02]  /*5a30*/  SEL R19, R24.reuse, R19, !P4 ;  /* 0x0000001318137207 */ /* 0x040fe40006000000 */
[C---:B------:R-:W-:Y:S02]  /*5a40*/  SEL R18, R24.reuse, R18, !P4 ;  /* 0x0000001218127207 */ /* 0x040fe40006000000 */
        /* <DEDUP_REMOVED lines=18> */
[----:B--2---:R-:W-:-:S05]  /*5b70*/  SEL R23, R24, R23, !P4 ;  /* 0x0000001718177207 */ /* 0x004fca0006000000 */
[----:B------:R0:W-:Y:S04]  /*5b80*/  STL [R1+0x7c], R23 ;  /* 0x00007c1701007387 */ /* 0x0001e80000100800 */
[----:B0-----:R-:W2:Y:S04]  /*5b90*/  LDL.LU R23, [R1+0xba0] ;  /* 0x000ba00001177983 */ /* 0x001ea80000300800 */
[----:B------:R0:W-:Y:S04]  /*5ba0*/  STL [R1+0x8c], R27 ;  /* 0x00008c1b01007387 */ /* 0x0001e80000100800 */
[----:B0-----:R-:W3:Y:S04]  /*5bb0*/  LDL.LU R27, [R1+0xb9c] ;  /* 0x000b9c00011b7983 */ /* 0x001ee80000300800 */
[----:B------:R0:W-:Y:S04]  /*5bc0*/  STL [R1+0x98], R26 ;  /* 0x0000981a01007387 */ /* 0x0001e80000100800 */
[----:B0-----:R-:W4:Y:S04]  /*5bd0*/  LDL.LU R26, [R1+0xb98] ;  /* 0x000b9800011a7983 */ /* 0x001f280000300800 */
[----:B------:R0:W-:Y:S04]  /*5be0*/  STL [R1+0x88], R25 ;  /* 0x0000881901007387 */ /* 0x0001e80000100800 */
[----:B0-----:R-:W5:Y:S04]  /*5bf0*/  LDL.LU R25, [R1+0xb94] ;  /* 0x000b940001197983 */ /* 0x001f680000300800 */
[----:B------:R0:W-:Y:S04]  /*5c00*/  STL [R1+0x84], R28 ;  /* 0x0000841c01007387 */ /* 0x0001e80000100800 */
[----:B0-----:R-:W2:Y:S04]  /*5c10*/  LDL.LU R28, [R1+0xb90] ;  /* 0x000b9000011c7983 */ /* 0x001ea80000300800 */
        /* <DEDUP_REMOVED lines=45> */
[----:B0-----:R-:W2:Y:S02]  /*5ef0*/  LDL.LU R29, [R1+0xb34] ;  /* 0x000b3400011d7983 */ /* 0x001ea40000300800 */
[----:B--2---:R-:W-:-:S02]  /*5f00*/  SEL R29, R24, R29, !P4 ;  /* 0x0000001d181d7207 */ /* 0x004fc40006000000 */
[----:B------:R-:W-:Y:S02]  /*5f10*/  SEL R24, R24, R0, !P4 ;  /* 0x0000000018187207 */ /* 0x000fe40006000000 */
[----:B------:R-:W-:Y:S01]  /*5f20*/  LOP3.LUT R0, RZ, c[0x0][0x17c], RZ, 0x33, !PT ;  /* 0x00005f00ff007a12 */ /* 0x000fe200078e33ff */
[----:B------:R0:W-:Y:S04]  /*5f30*/  STL [R1+0x10], R29 ;  /* 0x0000101d01007387 */ /* 0x0001e80000100800 */
[----:B------:R1:W-:Y:S01]  /*5f40*/  STL [R1+0xc], R24 ;  /* 0x00000c1801007387 */ /* 0x0003e20000100800 */
[----:B0-----:R-:W-:-:S03]  /*5f50*/  SEL R29, R0, R2, !P4 ;  /* 0x00000002001d7207 */ /* 0x001fc60006000000 */
[----:B------:R-:W2:Y:S01]  /*5f60*/  LDL.LU R2, [R1+0xb8] ;  /* 0x0000b80001027983 */ /* 0x000ea20000300800 */
[----:B-1----:R-:W-:-:S03]  /*5f70*/  SEL R24, R0, R3, !P4 ;  /* 0x0000000300187207 */ /* 0x002fc60006000000 */
[----:B------:R0:W-:Y:S04]  /*5f80*/  STL [R1+0x8], R29 ;  /* 0x0000081d01007387 */ /* 0x0001e80000100800 */
[----:B------:R-:W2:Y:S04]  /*5f90*/  LDL.LU R3, [R1+0xb4] ;  /* 0x0000b40001037983 */ /* 0x000ea80000300800 */
[----:B------:R1:W-:Y:S01]  /*5fa0*/  STL [R1+0x4], R24 ;  /* 0x0000041801007387 */ /* 0x0003e20000100800 */
[C---:B0-----:R-:W-:Y:S02]  /*5fb0*/  SEL R29, R0.reuse, R5, !P4 ;  /* 0x00000005001d7207 */ /* 0x041fe40006000000 */
[----:B------:R-:W-:-:S02]  /*5fc0*/  SEL R6, R0, R6, !P4 ;  /* 0x0000000600067207 */ /* 0x000fc40006000000 */
[C---:B-1----:R-:W-:Y:S02]  /*5fd0*/  SEL R24, R0.reuse, R4, !P4 ;  /* 0x0000000400187207 */ /* 0x042fe40006000000 */
[----:B------:R-:W2:Y:S01]  /*5fe0*/  LDL.LU R4, [R1+0xb0] ;  /* 0x0000b00001047983 */ /* 0x000ea20000300800 */
[----:B------:R-:W-:-:S03]  /*5ff0*/  SEL R7, R0, R7, !P4 ;  /* 0x0000000700077207 */ /* 0x000fc60006000000 */
[----:B------:R0:W-:Y:S01]  /*6000*/  STL [R1+0xab8], R24 ;  /* 0x000ab81801007387 */ /* 0x0001e20000100800 */
[----:B------:R-:W-:-:S03]  /*6010*/  SEL R8, R0, R8, !P4 ;  /* 0x0000000800087207 */ /* 0x000fc60006000000 */
[----:B0-----:R-:W2:Y:S04]  /*6020*/  LDL.LU R24, [R1+0x7c] ;  /* 0x00007c0001187983 */ /* 0x001ea80000300800 */
[----:B------:R-:W2:Y:S04]  /*6030*/  LDL.LU R5, [R1+0xac] ;  /* 0x0000ac0001057983 */ /* 0x000ea80000300800 */
[----:B------:R0:W-:Y:S04]  /*6040*/  STL [R1+0xabc], R29 ;  /* 0x000abc1d01007387 */ /* 0x0001e80000100800 */
[----:B0-----:R-:W2:Y:S04]  /*6050*/  LDL.LU R29, [R1+0x9c] ;  /* 0x00009c00011d7983 */ /* 0x001ea80000300800 */
[----:B------:R0:W-:Y:S04]  /*6060*/  STL [R1+0xac0], R6 ;  /* 0x000ac00601007387 */ /* 0x0001e80000100800 */
[----:B0-----:R-:W2:Y:S04]  /*6070*/  LDL.LU R6, [R1+0xa0] ;  /* 0x0000a00001067983 */ /* 0x001ea80000300800 */
[----:B------:R0:W-:Y:S04]  /*6080*/  STL [R1+0xac4], R7 ;  /* 0x000ac40701007387 */ /* 0x0001e80000100800 */
[----:B0-----:R-:W2:Y:S04]  /*6090*/  LDL.LU R7, [R1+0xa4] ;  /* 0x0000a40001077983 */ /* 0x001ea80000300800 */
[----:B------:R0:W-:Y:S04]  /*60a0*/  STL [R1+0xac8], R8 ;  /* 0x000ac80801007387 */ /* 0x0001e80000100800 */
[----:B0-----:R-:W2:Y:S01]  /*60b0*/  LDL.LU R8, [R1+0xa8] ;  /* 0x0000a80001087983 */ /* 0x001ea20000300800 */
[----:B------:R-:W-:-:S03]  /*60c0*/  SEL R9, R0, R9, !P4 ;  /* 0x0000000900097207 */ /* 0x000fc60006000000 */
[----:B------:R-:W0:Y:S04]  /*60d0*/  S2R R0, SR_TID.X ;  /* 0x0000000000007919 */ /* 0x000e280000002100 */
[----:B------:R1:W-:Y:S02]  /*60e0*/  STL [R1+0xacc], R9 ;  /* 0x000acc0901007387 */ /* 0x0003e40000100800 */
[----:B-1----:R-:W-:-:S04]  /*60f0*/  LOP3.LUT R9, RZ, c[0x0][0x17c], RZ, 0x33, !PT ;  /* 0x00005f00ff097a12 */ /* 0x002fc800078e33ff */
[C---:B------:R-:W-:Y:S02]  /*6100*/  SEL R10, R9.reuse, R10, !P4 ;  /* 0x0000000a090a7207 */ /* 0x040fe40006000000 */
[C---:B------:R-:W-:Y:S02]  /*6110*/  SEL R11, R9.reuse, R11, !P4 ;  /* 0x0000000b090b7207 */ /* 0x040fe40006000000 */
[C---:B------:R-:W-:Y:S02]  /*6120*/  SEL R12, R9.reuse, R12, !P4 ;  /* 0x0000000c090c7207 */ /* 0x040fe40006000000 */
[C---:B------:R-:W-:Y:S01]  /*6130*/  SEL R13, R9.reuse, R13, !P4 ;  /* 0x0000000d090d7207 */ /* 0x040fe20006000000 */
[----:B------:R-:W-:Y:S01]  /*6140*/  STL [R1+0xad0], R10 ;  /* 0x000ad00a01007387 */ /* 0x000fe20000100800 */
[C---:B------:R-:W-:Y:S02]  /*6150*/  SEL R14, R9.reuse, R14, !P4 ;  /* 0x0000000e090e7207 */ /* 0x040fe40006000000 */
[C---:B------:R-:W-:Y:S01]  /*6160*/  SEL R15, R9.reuse, R15, !P4 ;  /* 0x0000000f090f7207 */ /* 0x040fe20006000000 */
[----:B------:R-:W-:Y:S01]  /*6170*/  STL [R1+0xad4], R11 ;  /* 0x000ad40b01007387 */ /* 0x000fe20000100800 */
[----:B------:R-:W-:-:S02]  /*6180*/  SEL R16, R9, R16, !P4 ;  /* 0x0000001009107207 */ /* 0x000fc40006000000 */
[C---:B------:R-:W-:Y:S01]  /*6190*/  SEL R17, R9.reuse, R17, !P4 ;  /* 0x0000001109117207 */ /* 0x040fe20006000000 */
[----:B------:R-:W-:Y:S01]  /*61a0*/  STL [R1+0xad8], R12 ;  /* 0x000ad80c01007387 */ /* 0x000fe20000100800 */
[C---:B------:R-:W-:Y:S02]  /*61b0*/  SEL R18, R9.reuse, R18, !P4 ;  /* 0x0000001209127207 */ /* 0x040fe40006000000 */
[----:B0-----:R-:W-:Y:S01]  /*61c0*/  LOP3.LUT R0, R0, 0x7f, RZ, 0xc0, !PT ;  /* 0x0000007f00007812 */ /* 0x001fe200078ec0ff */
[----:B------:R-:W-:Y:S01]  /*61d0*/  STL [R1+0xadc], R13 ;  /* 0x000adc0d01007387 */ /* 0x000fe20000100800 */
[C---:B------:R-:W-:Y:S02]  /*61e0*/  SEL R19, R9.reuse, R19, !P4 ;  /* 0x0000001309137207 */ /* 0x040fe40006000000 */
[C---:B------:R-:W-:Y:S01]  /*61f0*/  SEL R20, R9.reuse, R20, !P4 ;  /* 0x0000001409147207 */ /* 0x040fe20006000000 */
[----:B------:R-:W-:Y:S01]  /*6200*/  STL [R1+0xae0], R14 ;  /* 0x000ae00e01007387 */ /* 0x000fe20000100800 */
[----:B------:R-:W-:-:S03]  /*6210*/  SEL R21, R9, R21, !P4 ;  /* 0x0000001509157207 */ /* 0x000fc60006000000 */
[----:B------:R-:W-:Y:S01]  /*6220*/  STL [R1+0xae4], R15 ;  /* 0x000ae40f01007387 */ /* 0x000fe20000100800 */
[C---:B------:R-:W-:Y:S01]  /*6230*/  SEL R22, R9.reuse, R22, !P4 ;  /* 0x0000001609167207 */ /* 0x040fe20006000000 */
[----:B------:R-:W-:Y:S02]  /*6240*/  IMAD R0, R0, c[0x0][0x18c], RZ ;  /* 0x0000630000007a24 */ /* 0x000fe400078e02ff */
[----:B------:R-:W-:Y:S01]  /*6250*/  STL [R1+0xae8], R16 ;  /* 0x000ae81001007387 */ /* 0x000fe20000100800 */
[----:B------:R-:W-:-:S03]  /*6260*/  SEL R28, R9, R28, !P4 ;  /* 0x0000001c091c7207 */ /* 0x000fc60006000000 */
[----:B------:R-:W-:Y:S01]  /*6270*/  STL [R1+0xaec], R17 ;  /* 0x000aec1101007387 */ /* 0x000fe20000100800 */
[----:B-----5:R-:W-:-:S03]  /*6280*/  SEL R25, R9, R25, !P4 ;  /* 0x0000001909197207 */ /* 0x020fc60006000000 */
[----:B------:R-:W-:Y:S01]  /*6290*/  STL [R1+0xaf0], R18 ;  /* 0x000af01201007387 */ /* 0x000fe20000100800 */
[----:B----4-:R-:W-:-:S03]  /*62a0*/  SEL R26, R9, R26, !P4 ;  /* 0x0000001a091a7207 */ /* 0x010fc60006000000 */
[----:B------:R-:W-:Y:S01]  /*62b0*/  STL [R1+0xaf4], R19 ;  /* 0x000af41301007387 */ /* 0x000fe20000100800 */
[----:B---3--:R-:W-:-:S03]  /*62c0*/  SEL R27, R9, R27, !P4 ;  /* 0x0000001b091b7207 */ /* 0x008fc60006000000 */
[----:B------:R-:W-:Y:S01]  /*62d0*/  STL [R1+0xaf8], R20 ;  /* 0x000af81401007387 */ /* 0x000fe20000100800 */
[----:B------:R-:W-:-:S03]  /*62e0*/  SEL R23, R9, R23, !P4 ;  /* 0x0000001709177207 */ /* 0x000fc60006000000 */
[----:B------:R-:W-:Y:S01]  /*62f0*/  STL [R1+0xafc], R21 ;  /* 0x000afc1501007387 */ /* 0x000fe20000100800 */
[----:B------:R-:W-:-:S03]  /*6300*/  LEA.HI.X.SX32 R0, R0, c[0x0][0x16c], 0x1, P1 ;  /* 0x00005b0000007a11 */ /* 0x000fc600008f0eff */
[----:B------:R-:W-:Y:S04]  /*6310*/  STL [R1+0xb00], R22 ;  /* 0x000b001601007387 */ /* 0x000fe80000100800 */
[----:B------:R-:W-:Y:S04]  /*6320*/  STL [R1+0xb04], R28 ;  /* 0x000b041c01007387 */ /* 0x000fe80000100800 */
[----:B------:R-:W-:Y:S04]  /*6330*/  STL [R1+0xb08], R25 ;  /* 0x000b081901007387 */ /* 0x000fe80000100800 */
[----:B------:R-:W-:Y:S04]  /*6340*/  STL [R1+0xb0c], R26 ;  /* 0x000b0c1a01007387 */ /* 0x000fe80000100800 */
[----:B------:R-:W-:Y:S04]  /*6350*/  STL [R1+0xb10], R27 ;  /* 0x000b101b01007387 */ /* 0x000fe80000100800 */
[----:B------:R-:W-:Y:S04]  /*6360*/  STL [R1+0xb14], R23 ;  /* 0x000b141701007387 */ /* 0x000fe80000100800 */
[----:B------:R-:W-:Y:S01]  /*6370*/  STL [R1+0xb18], R0 ;  /* 0x000b180001007387 */ /* 0x000fe20000100800 */
[----:B--2---:R-:W-:-:S05]  /*6380*/  IMAD R2, R2, c[0x0][0x190], RZ ;  /* 0x0000640002027a24 */ /* 0x004fca00078e02ff */
[----:B------:R-:W-:Y:S01]  /*6390*/  STL [R1+0xb1c], R2 ;  /* 0x000b1c0201007387 */ /* 0x000fe20000100800 */
[----:B------:R-:W-:-:S05]  /*63a0*/  IMAD R3, R3, c[0x0][0x190], RZ ;  /* 0x0000640003037a24 */ /* 0x000fca00078e02ff */
[----:B------:R0:W-:Y:S01]  /*63b0*/  STL [R1+0xb20], R3 ;  /* 0x000b200301007387 */ /* 0x0001e20000100800 */
[----:B------:R-:W-:-:S05]  /*63c0*/  IMAD R4, R4, c[0x0][0x190], RZ ;  /* 0x0000640004047a24 */ /* 0x000fca00078e02ff */
[----:B------:R-:W-:Y:S01]  /*63d0*/  STL [R1+0xb24], R4 ;  /* 0x000b240401007387 */ /* 0x000fe20000100800 */
[----:B------:R-:W-:-:S05]  /*63e0*/  IMAD R5, R5, c[0x0][0x190], RZ ;  /* 0x0000640005057a24 */ /* 0x000fca00078e02ff */
[----:B------:R1:W-:Y:S01]  /*63f0*/  STL [R1+0xb28], R5 ;  /* 0x000b280501007387 */ /* 0x0003e20000100800 */
[----:B0-----:R-:W-:Y:S02]  /*6400*/  IMAD R3, R6, c[0x0][0x190], RZ ;  /* 0x0000640006037a24 */ /* 0x001fe400078e02ff */
[----:B------:R-:W-:Y:S02]  /*6410*/  IMAD R0, R7, c[0x0][0x190], RZ ;  /* 0x0000640007007a24 */ /* 0x000fe400078e02ff */
[----:B------:R-:W-:-:S05]  /*6420*/  IMAD R2, R8, c[0x0][0x190], RZ ;  /* 0x0000640008027a24 */ /* 0x000fca00078e02ff */
[----:B------:R0:W-:Y:S04]  /*6430*/  STL [R1+0x24], R2 ;  /* 0x0000240201007387 */ /* 0x0001e80000100800 */
[----:B------:R2:W-:Y:S04]  /*6440*/  STL [R1+0x3c], R0 ;  /* 0x00003c0001007387 */ /* 0x0005e80000100800 */
[----:B------:R-:W-:Y:S04]  /*6450*/  STL [R1+0x54], R3 ;  /* 0x0000540301007387 */ /* 0x000fe80000100800 */
[----:B-1----:R-:W3:Y:S01]  /*6460*/  LDL.LU R5, [R1+0x88] ;  /* 0x0000880001057983 */ /* 0x002ee20000300800 */
[----:B0-----:R-:W-:-:S02]  /*6470*/  IMAD R2, R29, c[0x0][0x190], RZ ;  /* 0x000064001d027a24 */ /* 0x001fc400078e02ff */
[----:B--2---:R-:W-:-:S03]  /*6480*/  IMAD R0, R24, c[0x0][0x190], RZ ;  /* 0x0000640018007a24 */ /* 0x004fc600078e02ff */
[----:B------:R-:W-:Y:S04]  /*6490*/  STL [R1+0x68], R2 ;  /* 0x0000680201007387 */ /* 0x000fe80000100800 */
[----:B---3--:R0:W-:Y:S04]  /*64a0*/  STL [R1+0xb2c], R5 ;  /* 0x000b2c0501007387 */ /* 0x0081e80000100800 */
[----:B------:R-:W-:Y:S04]  /*64b0*/  STL [R1+0x7c], R0 ;  /* 0x00007c0001007387 */ /* 0x000fe80000100800 */
        /* <DEDUP_REMOVED lines=30> */
[----:B------:R-:W3:Y:S01]  /*66a0*/  LDL.LU R24, [R1+0x4] ;  /* 0x0000040001187983 */ /* 0x000ee20000300800 */
[----:B--2---:R-:W-:-:S05]  /*66b0*/  IMAD R5, R5, c[0x0][0x190], RZ ;  /* 0x0000640005057a24 */ /* 0x004fca00078e02ff */
[----:B------:R0:W-:Y:S04]  /*66c0*/  STL [R1+0x8c], R5 ;  /* 0x00008c0501007387 */ /* 0x0001e80000100800 */
[----:B0-----:R-:W2:Y:S02]  /*66d0*/  LDL.LU R5, [R1+0xb30] ;  /* 0x000b300001057983 */ /* 0x001ea40000300800 */
[----:B--2---:R-:W-:-:S05]  /*66e0*/  IMAD R5, R5, c[0x0][0x190], RZ ;  /* 0x0000640005057a24 */ /* 0x004fca00078e02ff */
[----:B------:R0:W-:Y:S04]  /*66f0*/  STL [R1+0x90], R5 ;  /* 0x0000900501007387 */ /* 0x0001e80000100800 */
[----:B0-----:R-:W2:Y:S01]  /*6700*/  LDL.LU R5, [R1+0xb2c] ;  /* 0x000b2c0001057983 */ /* 0x001ea20000300800 */
[----:B---3--:R-:W-:Y:S02]  /*6710*/  IMAD R4, R4, c[0x0][0x190], RZ ;  /* 0x0000640004047a24 */ /* 0x008fe400078e02ff */
[----:B----4-:R-:W-:Y:S02]  /*6720*/  IMAD R3, R3, c[0x0][0x190], RZ ;  /* 0x0000640003037a24 */ /* 0x010fe400078e02ff */
[----:B-----5:R-:W-:Y:S02]  /*6730*/  IMAD R2, R2, c[0x0][0x190], RZ ;  /* 0x0000640002027a24 */ /* 0x020fe400078e02ff */
[----:B------:R-:W-:-:S02]  /*6740*/  IMAD R0, R0, c[0x0][0x190], RZ ;  /* 0x0000640000007a24 */ /* 0x000fc400078e02ff */
[----:B------:R-:W-:Y:S02]  /*6750*/  IMAD R23, R23, c[0x0][0x190], RZ ;  /* 0x0000640017177a24 */ /* 0x000fe400078e02ff */
[----:B------:R-:W-:Y:S02]  /*6760*/  IMAD R27, R27, c[0x0][0x190], RZ ;  /* 0x000064001b1b7a24 */ /* 0x000fe400078e02ff */
[----:B------:R-:W-:Y:S02]  /*6770*/  IMAD R26, R26, c[0x0][0x190], RZ ;  /* 0x000064001a1a7a24 */ /* 0x000fe400078e02ff */
[----:B------:R-:W-:Y:S02]  /*6780*/  IMAD R25, R25, c[0x0][0x190], RZ ;  /* 0x0000640019197a24 */ /* 0x000fe400078e02ff */
[----:B------:R-:W-:Y:S02]  /*6790*/  IMAD R28, R28, c[0x0][0x190], RZ ;  /* 0x000064001c1c7a24 */ /* 0x000fe400078e02ff */
        /* <DEDUP_REMOVED lines=19> */
[----:B--2---:R-:W-:-:S05]  /*68d0*/  IMAD R5, R5, c[0x0][0x190], RZ ;  /* 0x0000640005057a24 */ /* 0x004fca00078e02ff */
        /* <DEDUP_REMOVED lines=58> */
[----:B--2---:R-:W-:-:S02]  /*6c80*/  IMAD R17, R17, c[0x0][0x190], RZ ;  /* 0x0000640011117a24 */ /* 0x004fc400078e02ff */
[----:B---3--:R-:W-:Y:S02]  /*6c90*/  IMAD R16, R16, c[0x0][0x190], RZ ;  /* 0x0000640010107a24 */ /* 0x008fe400078e02ff */
[----:B----4-:R-:W-:Y:S02]  /*6ca0*/  IMAD R15, R15, c[0x0][0x190], RZ ;  /* 0x000064000f0f7a24 */ /* 0x010fe400078e02ff */
[----:B-----5:R-:W-:Y:S02]  /*6cb0*/  IMAD R14, R14, c[0x0][0x190], RZ ;  /* 0x000064000e0e7a24 */ /* 0x020fe400078e02ff */
        /* <DEDUP_REMOVED lines=9> */
[----:B------:R-:W-:-:S05]  /*6d50*/  IMAD R24, R24, c[0x0][0x190], RZ ;  /* 0x0000640018187a24 */ /* 0x000fca00078e02ff */
[----:B------:R0:W-:Y:S04]  /*6d60*/  STL [R1], R24 ;  /* 0x0000001801007387 */ /* 0x0001e80000100800 */
[----:B0-----:R-:W2:Y:S04]  /*6d70*/  LDL.LU R24, [R1+0xab4] ;  /* 0x000ab40001187983 */ /* 0x001ea80000300800 */
[----:B------:R0:W-:Y:S04]  /*6d80*/  STL [R1+0xa74], R29 ;  /* 0x000a741d01007387 */ /* 0x0001e80000100800 */
[----:B0-----:R-:W3:Y:S04]  /*6d90*/  LDL.LU R29, [R1+0x78] ;  /* 0x00007800011d7983 */ /* 0x001ee80000300800 */
[----:B------:R-:W-:Y:S04]  /*6da0*/  STL [R1+0xa70], R6 ;  /* 0x000a700601007387 */ /* 0x000fe80000100800 */
[----:B------:R0:W-:Y:S04]  /*6db0*/  STL [R1+0xa6c], R7 ;  /* 0x000a6c0701007387 */ /* 0x0001e80000100800 */
[----:B0-----:R-:W4:Y:S04]  /*6dc0*/  LDL.LU R7, [R1+0x80] ;  /* 0x0000800001077983 */ /* 0x001f280000300800 */
[----:B------:R-:W-:Y:S04]  /*6dd0*/  STL [R1+0xa68], R8 ;  /* 0x000a680801007387 */ /* 0x000fe80000100800 */
[----:B------:R0:W-:Y:S04]  /*6de0*/  STL [R1+0xa78], R9 ;  /* 0x000a780901007387 */ /* 0x0001e80000100800 */
[----:B0-----:R-:W5:Y:S04]  /*6df0*/  LDL.LU R9, [R1+0x84] ;  /* 0x0000840001097983 */ /* 0x001f680000300800 */
[----:B------:R0:W-:Y:S04]  /*6e00*/  STL [R1+0xa7c], R10 ;  /* 0x000a7c0a01007387 */ /* 0x0001e80000100800 */
[----:B0-----:R-:W3:Y:S04]  /*6e10*/  LDL.LU R10, [R1+0x88] ;  /* 0x00008800010a7983 */ /* 0x001ee80000300800 */
        /* <DEDUP_REMOVED lines=13> */
[----:B0-----:R-:W4:Y:S01]  /*6ef0*/  LDL.LU R17, [R1+0x24] ;  /* 0x0000240001117983 */ /* 0x001f220000300800 */
[----:B------:R-:W-:-:S02]  /*6f00*/  IMAD R18, R18, c[0x0][0x190], RZ ;  /* 0x0000640012127a24 */ /* 0x000fc400078e02ff */
[----:B------:R-:W-:Y:S02]  /*6f10*/  IMAD R19, R19, c[0x0][0x190], RZ ;  /* 0x0000640013137a24 */ /* 0x000fe400078e02ff */
[----:B------:R-:W-:Y:S02]  /*6f20*/  IMAD R20, R20, c[0x0][0x190], RZ ;  /* 0x0000640014147a24 */ /* 0x000fe400078e02ff */
[----:B------:R-:W-:Y:S01]  /*6f30*/  IMAD R21, R21, c[0x0][0x190], RZ ;  /* 0x0000640015157a24 */ /* 0x000fe200078e02ff */
[----:B------:R2:W-:Y:S01]  /*6f40*/  STL [R1+0xa9c], R18 ;  /* 0x000a9c1201007387 */ /* 0x0005e20000100800 */
[----:B------:R-:W-:Y:S02]  /*6f50*/  IMAD R22, R22, c[0x0][0x190], RZ ;  /* 0x0000640016167a24 */ /* 0x000fe400078e02ff */
[----:B------:R-:W-:Y:S01]  /*6f60*/  IMAD R28, R28, c[0x0][0x190], RZ ;  /* 0x000064001c1c7a24 */ /* 0x000fe200078e02ff */
[----:B------:R0:W-:Y:S04]  /*6f70*/  STL [R1+0xaa0], R19 ;  /* 0x000aa01301007387 */ /* 0x0001e80000100800 */
[----:B------:R-:W-:Y:S04]  /*6f80*/  STL [R1+0xaa4], R20 ;  /* 0x000aa41401007387 */ /* 0x000fe80000100800 */
[----:B------:R-:W-:Y:S04]  /*6f90*/  STL [R1+0xaa8], R21 ;  /* 0x000aa81501007387 */ /* 0x000fe80000100800 */
[----:B------:R-:W-:Y:S04]  /*6fa0*/  STL [R1+0xaac], R22 ;  /* 0x000aac1601007387 */ /* 0x000fe80000100800 */
[----:B------:R-:W-:Y:S04]  /*6fb0*/  STL [R1+0xab0], R28 ;  /* 0x000ab01c01007387 */ /* 0x000fe80000100800 */
[----:B------:R-:W5:Y:S01]  /*6fc0*/  LDL.LU R6, [R1+0x74] ;  /* 0x0000740001067983 */ /* 0x000f620000300800 */
[----:B--2---:R-:W-:-:S02]  /*6fd0*/  LEA R18, P6, R2, R24, 0x1 ;  /* 0x0000001802127211 */ /* 0x004fc400078c08ff */
[----:B------:R-:W-:-:S03]  /*6fe0*/  LEA R8, P5, R3, R24, 0x1 ;  /* 0x0000001803087211 */ /* 0x000fc600078a08ff */
[----:B------:R1:W-:Y:S01]  /*6ff0*/  STL [R1+0x918], R18 ;  /* 0x0009181201007387 */ /* 0x0003e20000100800 */
[----:B0-----:R-:W-:-:S03]  /*7000*/  LEA R19, P2, R5, R24, 0x1 ;  /* 0x0000001805137211 */ /* 0x001fc600078408ff */
[----:B------:R0:W-:Y:S01]  /*7010*/  STL [R1+0x91c], R8 ;  /* 0x00091c0801007387 */ /* 0x0001e20000100800 */
[----:B-1----:R-:W-:-:S03]  /*7020*/  LEA R18, P3, R4, R24, 0x1 ;  /* 0x0000001804127211 */ /* 0x002fc600078608ff */
[----:B0-----:R-:W2:Y:S04]  /*7030*/  LDL.LU R8, [R1+0x70] ;  /* 0x0000700001087983 */ /* 0x001ea80000300800 */
[----:B------:R4:W-:Y:S04]  /*7040*/  STL [R1+0x920], R18 ;  /* 0x0009201201007387 */ /* 0x0009e80000100800 */
[----:B------:R-:W-:Y:S01]  /*7050*/  STL [R1+0x924], R19 ;  /* 0x0009241301007387 */ /* 0x000fe20000100800 */
[-C--:B---3--:R-:W-:Y:S02]  /*7060*/  LEA R20, P0, R16, R24.reuse, 0x1 ;  /* 0x0000001810147211 */ /* 0x088fe400078008ff */
[----:B----4-:R-:W-:-:S05]  /*7070*/  LEA R18, P1, R17, R24, 0x1 ;  /* 0x0000001811127211 */ /* 0x010fca00078208ff */
[----:B------:R0:W-:Y:S04]  /*7080*/  STL [R1+0x928], R18 ;  /* 0x0009281201007387 */ /* 0x0001e80000100800 */
[----:B------:R-:W-:Y:S01]  /*7090*/  STL [R1+0x92c], R20 ;  /* 0x00092c1401007387 */ /* 0x000fe20000100800 */
[----:B0-----:R-:W-:-:S03]  /*70a0*/  LEA.HI.X.SX32 R18, R2, R0, 0x1, P6 ;  /* 0x0000000002127211 */ /* 0x001fc600030f0eff */
[----:B------:R-:W3:Y:S01]  /*70b0*/  LDL.LU R2, [R1+0x6c] ;  /* 0x00006c0001027983 */ /* 0x000ee20000300800 */
[----:B------:R-:W-:-:S05]  /*70c0*/  LEA R19, P4, R15, R24, 0x1 ;  /* 0x000000180f137211 */ /* 0x000fca00078808ff */
[----:B------:R0:W-:Y:S04]  /*70d0*/  STL [R1+0x930], R19 ;  /* 0x0009301301007387 */ /* 0x0001e80000100800 */
[----:B------:R-:W4:Y:S01]  /*70e0*/  LDL.LU R28, [R1+0x64] ;  /* 0x00006400011c7983 */ /* 0x000f220000300800 */
[----:B0-----:R-:W-:-:S03]  /*70f0*/  LEA R19, P6, R14, R24, 0x1 ;  /* 0x000000180e137211 */ /* 0x001fc600078c08ff */
[----:B------:R0:W-:Y:S04]  /*7100*/  STL [R1+0x910], R18 ;  /* 0x0009101201007387 */ /* 0x0001e80000100800 */
[----:B------:R-:W-:Y:S04]  /*7110*/  STL [R1+0x914], R19 ;  /* 0x0009141301007387 */ /* 0x000fe80000100800 */
[----:B------:R-:W4:Y:S01]  /*7120*/  LDL.LU R22, [R1+0x60] ;  /* 0x0000600001167983 */ /* 0x000f220000300800 */
[----:B0-----:R-:W-:Y:S02]  /*7130*/  LEA.HI.X.SX32 R18, R3, R0, 0x1, P5 ;  /* 0x0000000003127211 */ /* 0x001fe400028f0eff */
[----:B------:R-:W-:-:S03]  /*7140*/  LEA R3, P5, R13, R24, 0x1 ;  /* 0x000000180d037211 */ /* 0x000fc600078a08ff */
[----:B------:R0:W-:Y:S04]  /*7150*/  STL [R1+0x908], R18 ;  /* 0x0009081201007387 */ /* 0x0001e80000100800 */
[----:B------:R1:W-:Y:S01]  /*7160*/  STL [R1+0x90c], R3 ;  /* 0x00090c0301007387 */ /* 0x0003e20000100800 */
[----:B0-----:R-:W-:-:S05]  /*7170*/  LEA.HI.X.SX32 R18, R4, R0, 0x1, P3 ;  /* 0x0000000004127211 */ /* 0x001fca00018f0eff */
[----:B------:R-:W-:Y:S04]  /*7180*/  STL [R1+0x900], R18 ;  /* 0x0009001201007387 */ /* 0x000fe80000100800 */
[----:B------:R-:W4:Y:S01]  /*7190*/  LDL.LU R21, [R1+0x5c] ;  /* 0x00005c0001157983 */ /* 0x000f220000300800 */
[----:B------:R-:W-:Y:S02]  /*71a0*/  LEA R4, P3, R12, R24, 0x1 ;  /* 0x000000180c047211 */ /* 0x000fe400078608ff */
[----:B-1----:R-:W-:Y:S02]  /*71b0*/  LEA.HI.X.SX32 R3, R5, R0, 0x1, P2 ;  /* 0x0000000005037211 */ /* 0x002fe400010f0eff */
[----:B------:R-:W-:Y:S01]  /*71c0*/  LEA R5, P2, R11, R24, 0x1 ;  /* 0x000000180b057211 */ /* 0x000fe200078408ff */
[----:B------:R0:W-:Y:S04]  /*71d0*/  STL [R1+0x904], R4 ;  /* 0x0009040401007387 */ /* 0x0001e80000100800 */
[----:B------:R1:W-:Y:S04]  /*71e0*/  STL [R1+0x754], R3 ;  /* 0x0007540301007387 */ /* 0x0003e80000100800 */
[----:B------:R5:W-:Y:S04]  /*71f0*/  STL [R1+0x774], R5 ;  /* 0x0007740501007387 */ /* 0x000be80000100800 */
[----:B------:R-:W4:Y:S01]  /*7200*/  LDL.LU R20, [R1+0x58] ;  /* 0x0000580001147983 */ /* 0x000f220000300800 */
[----:B0-----:R-:W-:-:S02]  /*7210*/  LEA.HI.X.SX32 R4, R17, R0, 0x1, P1 ;  /* 0x0000000011047211 */ /* 0x001fc400008f0eff */
[----:B-1----:R-:W-:Y:S02]  /*7220*/  LEA R3, P1, R10, R24, 0x1 ;  /* 0x000000180a037211 */ /* 0x002fe400078208ff */
[----:B-----5:R-:W-:Y:S01]  /*7230*/  LEA.HI.X.SX32 R5, R16, R0, 0x1, P0 ;  /* 0x0000000010057211 */ /* 0x020fe200000f0eff */
[----:B------:R0:W-:Y:S04]  /*7240*/  STL [R1+0x758], R4 ;  /* 0x0007580401007387 */ /* 0x0001e80000100800 */
[----:B------:R1:W-:Y:S04]  /*7250*/  STL [R1+0x77c], R3 ;  /* 0x00077c0301007387 */ /* 0x0003e80000100800 */
[----:B------:R5:W-:Y:S04]  /*7260*/  STL [R1+0x75c], R5 ;  /* 0x00075c0501007387 */ /* 0x000be80000100800 */
[----:B------:R-:W4:Y:S01]  /*7270*/  LDL.LU R19, [R1+0x50] ;  /* 0x0000500001137983 */ /* 0x000f220000300800 */
[----:B0-----:R-:W-:-:S02]  /*7280*/  LEA R4, P0, R9, R24, 0x1 ;  /* 0x0000001809047211 */ /* 0x001fc400078008ff */
[----:B-1----:R-:W-:Y:S02]  /*7290*/  LEA.HI.X.SX32 R3, R15, R0, 0x1, P4 ;  /* 0x000000000f037211 */ /* 0x002fe400020f0eff */
[----:B-----5:R-:W-:Y:S01]  /*72a0*/  LEA R5, P4, R7, R24, 0x1 ;  /* 0x0000001807057211 */ /* 0x020fe200078808ff */
        /* <DEDUP_REMOVED lines=10> */
[----:B------:R-:W5:Y:S01]  /*7350*/  LDL.LU R17, [R1+0x48] ;  /* 0x0000480001117983 */ /* 0x000f620000300800 */
[----:B0-----:R-:W-:-:S02]  /*7360*/  LEA R4, P5, R6, R24, 0x1 ;  /* 0x0000001806047211 */ /* 0x001fc400078a08ff */
[----:B-1----:R-:W-:-:S03]  /*7370*/  LEA.HI.X.SX32 R3, R12, R0, 0x1, P3 ;  /* 0x000000000c037211 */ /* 0x002fc600018f0eff */
[----:B------:R-:W-:Y:S04]  /*7380*/  STL [R1+0x79c], R4 ;  /* 0x00079c0401007387 */ /* 0x000fe80000100800 */
[----:B------:R0:W-:Y:S01]  /*7390*/  STL [R1+0x76c], R3 ;  /* 0x00076c0301007387 */ /* 0x0001e20000100800 */
[----:B--2---:R-:W-:-:S05]  /*73a0*/  LEA R5, P3, R8, R24, 0x1 ;  /* 0x0000001808057211 */ /* 0x004fca00078608ff */
[----:B------:R-:W-:Y:S01]  /*73b0*/  STL [R1+0x7a4], R5 ;  /* 0x0007a40501007387 */ /* 0x000fe20000100800 */
[----:B0-----:R-:W-:-:S03]  /*73c0*/  LEA.HI.X.SX32 R3, R11, R0, 0x1, P2 ;  /* 0x000000000b037211 */ /* 0x001fc600010f0eff */
[----:B------:R-:W2:Y:S04]  /*73d0*/  LDL.LU R16, [R1+0x44] ;  /* 0x0000440001107983 */ /* 0x000ea80000300800 */
[----:B------:R0:W-:Y:S02]  /*73e0*/  STL [R1+0x770], R3 ;  /* 0x0007700301007387 */ /* 0x0001e40000100800 */
[----:B0-----:R-:W-:Y:S02]  /*73f0*/  LEA.HI.X.SX32 R3, R10, R0, 0x1, P1 ;  /* 0x000000000a037211 */ /* 0x001fe400008f0eff */
[----:B---3--:R-:W-:-:S05]  /*7400*/  LEA R4, P2, R2, R24, 0x1 ;  /* 0x0000001802047211 */ /* 0x008fca00078408ff */
[----:B------:R4:W-:Y:S04]  /*7410*/  STL [R1+0x7ac], R4 ;  /* 0x0007ac0401007387 */ /* 0x0009e80000100800 */
[----:B------:R-:W3:Y:S04]  /*7420*/  LDL.LU R15, [R1+0x40] ;  /* 0x00004000010f7983 */ /* 0x000ee80000300800 */
[----:B------:R0:W-:Y:S01]  /*7430*/  STL [R1+0x778], R3 ;  /* 0x0007780301007387 */ /* 0x0001e20000100800 */
[----:B----4-:R-:W-:-:S03]  /*7440*/  LEA R4, P1, R28, R24, 0x1 ;  /* 0x000000181c047211 */ /* 0x010fc600078208ff */
[----:B------:R-:W4:Y:S04]  /*7450*/  LDL.LU R14, [R1+0x38] ;  /* 0x00003800010e7983 */ /* 0x000f280000300800 */
[----:B------:R1:W-:Y:S01]  /*7460*/  STL [R1+0x7b4], R4 ;  /* 0x0007b40401007387 */ /* 0x0003e20000100800 */
[----:B0-----:R-:W-:-:S03]  /*7470*/  LEA.HI.X.SX32 R3, R9, R0, 0x1, P0 ;  /* 0x0000000009037211 */ /* 0x001fc600000f0eff */
[----:B------:R-:W4:Y:S04]  /*7480*/  LDL.LU R13, [R1+0x34] ;  /* 0x00003400010d7983 */ /* 0x000f280000300800 */
[----:B------:R0:W-:Y:S01]  /*7490*/  STL [R1+0x780], R3 ;  /* 0x0007800301007387 */ /* 0x0001e20000100800 */
[----:B-1----:R-:W-:-:S03]  /*74a0*/  LEA R4, P0, R22, R24, 0x1 ;  /* 0x0000001816047211 */ /* 0x002fc600078008ff */
[----:B------:R-:W4:Y:S04]  /*74b0*/  LDL.LU R12, [R1+0x30] ;  /* 0x00003000010c7983 */ /* 0x000f280000300800 */
[----:B------:R1:W-:Y:S01]  /*74c0*/  STL [R1+0x7bc], R4 ;  /* 0x0007bc0401007387 */ /* 0x0003e20000100800 */
[----:B0-----:R-:W-:-:S03]  /*74d0*/  LEA.HI.X.SX32 R3, R7, R0, 0x1, P4 ;  /* 0x0000000007037211 */ /* 0x001fc600020f0eff */
[----:B------:R-:W4:Y:S04]  /*74e0*/  LDL.LU R11, [R1+0x2c] ;  /* 0x00002c00010b7983 */ /* 0x000f280000300800 */
[----:B------:R0:W-:Y:S04]  /*74f0*/  STL [R1+0x788], R3 ;  /* 0x0007880301007387 */ /* 0x0001e80000100800 */
[----:B------:R-:W4:Y:S01]  /*7500*/  LDL.LU R10, [R1+0x28] ;  /* 0x00002800010a7983 */ /* 0x000f220000300800 */
[----:B-1----:R-:W-:-:S05]  /*7510*/  LEA R4, P4, R21, R24, 0x1 ;  /* 0x0000001815047211 */ /* 0x002fca00078808ff */
[----:B------:R1:W-:Y:S01]  /*7520*/  STL [R1+0x7c4], R4 ;  /* 0x0007c40401007387 */ /* 0x0003e20000100800 */
[----:B0-----:R-:W-:-:S03]  /*7530*/  LEA.HI.X.SX32 R3, R29, R0, 0x1, P6 ;  /* 0x000000001d037211 */ /* 0x001fc600030f0eff */
[----:B------:R-:W4:Y:S04]  /*7540*/  LDL.LU R9, [R1+0x20] ;  /* 0x0000200001097983 */ /* 0x000f280000300800 */
[----:B------:R0:W-:Y:S04]  /*7550*/  STL [R1+0x790], R3 ;  /* 0x0007900301007387 */ /* 0x0001e80000100800 */
[----:B------:R-:W4:Y:S01]  /*7560*/  LDL.LU R29, [R1+0x1c] ;  /* 0x00001c00011d7983 */ /* 0x000f220000300800 */
[----:B-1----:R-:W-:Y:S02]  /*7570*/  LEA R4, P6, R20, R24, 0x1 ;  /* 0x0000001814047211 */ /* 0x002fe400078c08ff */
[----:B0-----:R-:W-:-:S03]  /*7580*/  LEA.HI.X.SX32 R3, R6, R0, 0x1, P5 ;  /* 0x0000000006037211 */ /* 0x001fc600028f0eff */
[----:B------:R0:W-:Y:S04]  /*7590*/  STL [R1+0x7cc], R4 ;  /* 0x0007cc0401007387 */ /* 0x0001e80000100800 */
[----:B------:R-:W4:Y:S04]  /*75a0*/  LDL.LU R6, [R1+0x18] ;  /* 0x0000180001067983 */ /* 0x000f280000300800 */
[----:B------:R1:W-:Y:S04]  /*75b0*/  STL [R1+0x798], R3 ;  /* 0x0007980301007387 */ /* 0x0003e80000100800 */
[----:B------:R-:W4:Y:S01]  /*75c0*/  LDL.LU R7, [R1+0x14] ;  /* 0x0000140001077983 */ /* 0x000f220000300800 */
[----:B0-----:R-:W-:-:S02]  /*75d0*/  LEA R4, P5, R19, R24, 0x1 ;  /* 0x0000001813047211 */ /* 0x001fc400078a08ff */
[----:B-1----:R-:W-:-:S03]  /*75e0*/  LEA.HI.X.SX32 R3, R8, R0, 0x1, P3 ;  /* 0x0000000008037211 */ /* 0x002fc600018f0eff */
[----:B------:R0:W-:Y:S04]  /*75f0*/  STL [R1+0x7d4], R4 ;  /* 0x0007d40401007387 */ /* 0x0001e80000100800 */
[----:B------:R-:W4:Y:S04]  /*7600*/  LDL.LU R8, [R1+0x10] ;  /* 0x0000100001087983 */ /* 0x000f280000300800 */
[----:B------:R1:W-:Y:S04]  /*7610*/  STL [R1+0x7a0], R3 ;  /* 0x0007a00301007387 */ /* 0x0003e80000100800 */
[----:B------:R-:W4:Y:S01]  /*7620*/  LDL.LU R5, [R1+0xc] ;  /* 0x00000c0001057983 */ /* 0x000f220000300800 */
[----:B0-----:R-:W-:-:S05]  /*7630*/  LEA R4, P3, R18, R24, 0x1 ;  /* 0x0000001812047211 */ /* 0x001fca00078608ff */
[----:B------:R0:W-:Y:S01]  /*7640*/  STL [R1+0x7dc], R4 ;  /* 0x0007dc0401007387 */ /* 0x0001e20000100800 */
[----:B-1----:R-:W-:-:S03]  /*7650*/  LEA.HI.X.SX32 R3, R2, R0, 0x1, P2 ;  /* 0x0000000002037211 */ /* 0x002fc600010f0eff */
[----:B0-----:R-:W4:Y:S04]  /*7660*/  LDL.LU R4, [R1+0x8] ;  /* 0x0000080001047983 */ /* 0x001f280000300800 */
[----:B------:R0:W-:Y:S01]  /*7670*/  STL [R1+0x7a8], R3 ;  /* 0x0007a80301007387 */ /* 0x0001e20000100800 */
[----:B-----5:R-:W-:-:S03]  /*7680*/  LEA R2, P2, R17, R24, 0x1 ;  /* 0x0000001811027211 */ /* 0x020fc600078408ff */
[----:B0-----:R-:W5:Y:S04]  /*7690*/  LDL.LU R3, [R1+0x4] ;  /* 0x0000040001037983 */ /* 0x001f680000300800 */
[----:B------:R0:W-:Y:S04]  /*76a0*/  STL [R1+0x7e4], R2 ;  /* 0x0007e40201007387 */ /* 0x0001e80000100800 */
[----:B0-----:R-:W5:Y:S01]  /*76b0*/  LDL.LU R2, [R1] ;  /* 0x0000000001027983 */ /* 0x001f620000300800 */
[-C--:B------:R-:W-:Y:S02]  /*76c0*/  LEA.HI.X.SX32 R28, R28, R0.reuse, 0x1, P1 ;  /* 0x000000001c1c7211 */ /* 0x080fe400008f0eff */
[----:B------:R-:W-:-:S03]  /*76d0*/  LEA.HI.X.SX32 R22, R22, R0, 0x1, P0 ;  /* 0x0000000016167211 */ /* 0x000fc600000f0eff */
[----:B------:R2:W-:Y:S02]  /*76e0*/  STL [R1+0x7b0], R28 ;  /* 0x0007b01c01007387 */ /* 0x0005e40000100800 */
[----:B--2---:R-:W-:-:S05]  /*76f0*/  LEA R28, P1, R16, R24, 0x1 ;  /* 0x00000018101c7211 */ /* 0x004fca00078208ff */
[----:B------:R0:W-:Y:S01]  /*7700*/  STL [R1+0x7ec], R28 ;  /* 0x0007ec1c01007387 */ /* 0x0001e20000100800 */
[----:B------:R-:W-:-:S03]  /*7710*/  LEA.HI.X.SX32 R21, R21, R0, 0x1, P4 ;  /* 0x0000000015157211 */ /* 0x000fc600020f0eff */
[----:B0-----:R-:W2:Y:S04]  /*7720*/  LDL.LU R28, [R1+0xab0] ;  /* 0x000ab000011c7983 */ /* 0x001ea80000300800 */
[----:B------:R3:W-:Y:S01]  /*7730*/  STL [R1+0x7b8], R22 ;  /* 0x0007b81601007387 */ /* 0x0007e20000100800 */
[-C--:B------:R-:W-:Y:S02]  /*7740*/  LEA.HI.X.SX32 R20, R20, R0.reuse, 0x1, P6 ;  /* 0x0000000014147211 */ /* 0x080fe400030f0eff */
[-C--:B------:R-:W-:Y:S02]  /*7750*/  LEA.HI.X.SX32 R19, R19, R0.reuse, 0x1, P5 ;  /* 0x0000000013137211 */ /* 0x080fe400028f0eff */
[-C--:B------:R-:W-:Y:S02]  /*7760*/  LEA.HI.X.SX32 R18, R18, R0.reuse, 0x1, P3 ;  /* 0x0000000012127211 */ /* 0x080fe400018f0eff */
[----:B------:R-:W-:-:S02]  /*7770*/  LEA.HI.X.SX32 R17, R17, R0, 0x1, P2 ;  /* 0x0000000011117211 */ /* 0x000fc400010f0eff */
[----:B------:R-:W-:Y:S02]  /*7780*/  LEA.HI.X.SX32 R16, R16, R0, 0x1, P1 ;  /* 0x0000000010107211 */ /* 0x000fe400008f0eff */
[----:B---3--:R-:W-:-:S05]  /*7790*/  LEA R22, P0, R15, R24, 0x1 ;  /* 0x000000180f167211 */ /* 0x008fca00078008ff */
[----:B------:R0:W-:Y:S04]  /*77a0*/  STL [R1+0x7f4], R22 ;  /* 0x0007f41601007387 */ /* 0x0001e80000100800 */
[----:B0-----:R-:W3:Y:S04]  /*77b0*/  LDL.LU R22, [R1+0xaac] ;  /* 0x000aac0001167983 */ /* 0x001ee80000300800 */
[----:B------:R4:W-:Y:S02]  /*77c0*/  STL [R1+0x7c0], R21 ;  /* 0x0007c01501007387 */ /* 0x0009e40000100800 */
[----:B----4-:R-:W-:-:S05]  /*77d0*/  LEA R21, P4, R14, R24, 0x1 ;  /* 0x000000180e157211 */ /* 0x010fca00078808ff */
[----:B------:R0:W-:Y:S04]  /*77e0*/  STL [R1+0x7fc], R21 ;  /* 0x0007fc1501007387 */ /* 0x0001e80000100800 */
[----:B0-----:R-:W4:Y:S04]  /*77f0*/  LDL.LU R21, [R1+0xaa8] ;  /* 0x000aa80001157983 */ /* 0x001f280000300800 */
[----:B------:R0:W-:Y:S02]  /*7800*/  STL [R1+0x7c8], R20 ;  /* 0x0007c81401007387 */ /* 0x0001e40000100800 */
[----:B0-----:R-:W-:-:S05]  /*7810*/  LEA R20, P6, R13, R24, 0x1 ;  /* 0x000000180d147211 */ /* 0x001fca00078c08ff */
[----:B------:R0:W-:Y:S04]  /*7820*/  STL [R1+0x804], R20 ;  /* 0x0008041401007387 */ /* 0x0001e80000100800 */
[----:B0-----:R-:W2:Y:S04]  /*7830*/  LDL.LU R20, [R1+0xaa4] ;  /* 0x000aa40001147983 */ /* 0x001ea80000300800 */
        /* <DEDUP_REMOVED lines=10> */
[----:B------:R0:W-:Y:S01]  /*78e0*/  STL [R1+0x81c], R17 ;  /* 0x00081c1101007387 */ /* 0x0001e20000100800 */
[----:B------:R-:W-:-:S03]  /*78f0*/  LEA.HI.X.SX32 R15, R15, R0, 0x1, P0 ;  /* 0x000000000f0f7211 */ /* 0x000fc600000f0eff */
        /* <DEDUP_REMOVED lines=37> */
[----:B-----5:R-:W-:-:S05]  /*7b50*/  LEA R9, P1, R3, R24, 0x1 ;  /* 0x0000001803097211 */ /* 0x020fca00078208ff */
[----:B------:R0:W-:Y:S04]  /*7b60*/  STL [R1+0x85c], R9 ;  /* 0x00085c0901007387 */ /* 0x0001e80000100800 */
[----:B0-----:R-:W5:Y:S04]  /*7b70*/  LDL.LU R9, [R1+0xa78] ;  /* 0x000a780001097983 */ /* 0x001f680000300800 */
[----:B------:R0:W-:Y:S02]  /*7b80*/  STL [R1+0x828], R29 ;  /* 0x0008281d01007387 */ /* 0x0001e40000100800 */
[----:B0-----:R-:W-:-:S05]  /*7b90*/  LEA R29, P0, R2, R24, 0x1 ;  /* 0x00000018021d7211 */ /* 0x001fca00078008ff */
[----:B------:R0:W-:Y:S04]  /*7ba0*/  STL [R1+0x864], R29 ;  /* 0x0008641d01007387 */ /* 0x0001e80000100800 */
[----:B0-----:R-:W2:Y:S01]  /*7bb0*/  LDL.LU R29, [R1+0xa74] ;  /* 0x000a7400011d7983 */ /* 0x001ea20000300800 */
[----:B------:R-:W-:-:S05]  /*7bc0*/  LEA.HI.X.SX32 R6, R6, R0, 0x1, P4 ;  /* 0x0000000006067211 */ /* 0x000fca00020f0eff */
[----:B------:R2:W-:Y:S02]  /*7bd0*/  STL [R1+0x830], R6 ;  /* 0x0008300601007387 */ /* 0x0005e40000100800 */
[----:B--2---:R-:W-:-:S05]  /*7be0*/  LEA R6, P4, R29, R24, 0x1 ;  /* 0x000000181d067211 */ /* 0x004fca00078808ff */
        /* <DEDUP_REMOVED lines=13> */
[----:B------:R2:W-:Y:S01]  /*7cc0*/  STL [R1+0x848], R5 ;  /* 0x0008480501007387 */ /* 0x0005e20000100800 */
[----:B------:R-:W-:Y:S02]  /*7cd0*/  IMAD R25, R25, c[0x0][0x190], RZ ;  /* 0x0000640019197a24 */ /* 0x000fe400078e02ff */
[----:B------:R-:W-:Y:S02]  /*7ce0*/  IMAD R26, R26, c[0x0][0x190], RZ ;  /* 0x000064001a1a7a24 */ /* 0x000fe400078e02ff */
[----:B------:R-:W-:Y:S02]  /*7cf0*/  IMAD R27, R27, c[0x0][0x190], RZ ;  /* 0x000064001b1b7a24 */ /* 0x000fe400078e02ff */
[----:B------:R-:W-:Y:S01]  /*7d00*/  IMAD R23, R23, c[0x0][0x190], RZ ;  /* 0x0000640017177a24 */ /* 0x000fe200078e02ff */
[----:B--2---:R-:W-:-:S05]  /*7d10*/  LEA R5, P3, R8, R24, 0x1 ;  /* 0x0000001808057211 */ /* 0x004fca00078608ff */
[----:B------:R0:W-:Y:S02]  /*7d20*/  STL [R1+0x884], R5 ;  /* 0x0008840501007387 */ /* 0x0001e40000100800 */
[----:B0-----:R-:W-:Y:S02]  /*7d30*/  LEA.HI.X.SX32 R5, R4, R0, 0x1, P2 ;  /* 0x0000000004057211 */ /* 0x001fe400010f0eff */
[----:B-----5:R-:W-:-:S03]  /*7d40*/  LEA R4, P2, R9, R24, 0x1 ;  /* 0x0000001809047211 */ /* 0x020fc600078408ff */
[----:B------:R0:W-:Y:S04]  /*7d50*/  STL [R1+0x850], R5 ;  /* 0x0008500501007387 */ /* 0x0001e80000100800 */
[----:B------:R1:W-:Y:S01]  /*7d60*/  STL [R1+0x88c], R4 ;  /* 0x00088c0401007387 */ /* 0x0003e20000100800 */
[-C--:B0-----:R-:W-:Y:S02]  /*7d70*/  LEA.HI.X.SX32 R5, R3, R0.reuse, 0x1, P1 ;  /* 0x0000000003057211 */ /* 0x081fe400008f0eff */
[----:B------:R-:W-:Y:S02]  /*7d80*/  LEA.HI.X.SX32 R3, R2, R0, 0x1, P0 ;  /* 0x0000000002037211 */ /* 0x000fe400000f0eff */
[-C--:B-1----:R-:W-:Y:S01]  /*7d90*/  LEA R4, P1, R10, R24.reuse, 0x1 ;  /* 0x000000180a047211 */ /* 0x082fe200078208ff */
[----:B------:R-:W-:Y:S01]  /*7da0*/  STL [R1+0x858], R5 ;  /* 0x0008580501007387 */ /* 0x000fe20000100800 */
[----:B------:R-:W-:-:S03]  /*7db0*/  LEA R2, P0, R11, R24, 0x1 ;  /* 0x000000180b027211 */ /* 0x000fc600078008ff */
[----:B------:R0:W-:Y:S04]  /*7dc0*/  STL [R1+0x894], R4 ;  /* 0x0008940401007387 */ /* 0x0001e80000100800 */
[----:B------:R1:W-:Y:S01]  /*7dd0*/  STL [R1+0x860], R3 ;  /* 0x0008600301007387 */ /* 0x0003e20000100800 */
[----:B0-----:R-:W-:-:S03]  /*7de0*/  LEA.HI.X.SX32 R4, R29, R0, 0x1, P4 ;  /* 0x000000001d047211 */ /* 0x001fc600020f0eff */
[----:B------:R0:W-:Y:S01]  /*7df0*/  STL [R1+0x89c], R2 ;  /* 0x00089c0201007387 */ /* 0x0001e20000100800 */
[----:B-1----:R-:W-:-:S03]  /*7e00*/  LEA R3, P4, R12, R24, 0x1 ;  /* 0x000000180c037211 */ /* 0x002fc600078808ff */
[----:B------:R1:W-:Y:S04]  /*7e10*/  STL [R1+0x868], R4 ;  /* 0x0008680401007387 */ /* 0x0003e80000100800 */
[----:B------:R2:W-:Y:S01]  /*7e20*/  STL [R1+0x8a4], R3 ;  /* 0x0008a40301007387 */ /* 0x0005e20000100800 */
[----:B0-----:R-:W-:Y:S02]  /*7e30*/  LEA.HI.X.SX32 R2, R6, R0, 0x1, P6 ;  /* 0x0000000006027211 */ /* 0x001fe400030f0eff */
[----:B-1----:R-:W-:-:S03]  /*7e40*/  LEA R4, P6, R13, R24, 0x1 ;  /* 0x000000180d047211 */ /* 0x002fc600078c08ff */
[----:B------:R0:W-:Y:S01]  /*7e50*/  STL [R1+0x870], R2 ;  /* 0x0008700201007387 */ /* 0x0001e20000100800 */
[----:B--2---:R-:W-:-:S03]  /*7e60*/  LEA.HI.X.SX32 R3, R7, R0, 0x1, P5 ;  /* 0x0000000007037211 */ /* 0x004fc600028f0eff */
[----:B------:R1:W-:Y:S04]  /*7e70*/  STL [R1+0x8ac], R4 ;  /* 0x0008ac0401007387 */ /* 0x0003e80000100800 */
[----:B------:R2:W-:Y:S01]  /*7e80*/  STL [R1+0x878], R3 ;  /* 0x0008780301007387 */ /* 0x0005e20000100800 */
[----:B0-----:R-:W-:Y:S02]  /*7e90*/  LEA R2, P5, R14, R24, 0x1 ;  /* 0x000000180e027211 */ /* 0x001fe400078a08ff */
[----:B-1----:R-:W-:-:S03]  /*7ea0*/  LEA.HI.X.SX32 R4, R8, R0, 0x1, P3 ;  /* 0x0000000008047211 */ /* 0x002fc600018f0eff */
[----:B------:R0:W-:Y:S01]  /*7eb0*/  STL [R1+0x8b4], R2 ;  /* 0x0008b40201007387 */ /* 0x0001e20000100800 */
[----:B--2---:R-:W-:-:S03]  /*7ec0*/  LEA R3, P3, R15, R24, 0x1 ;  /* 0x000000180f037211 */ /* 0x004fc600078608ff */
[----:B------:R1:W-:Y:S04]  /*7ed0*/  STL [R1+0x880], R4 ;  /* 0x0008800401007387 */ /* 0x0003e80000100800 */
[----:B------:R2:W-:Y:S01]  /*7ee0*/  STL [R1+0x8bc], R3 ;  /* 0x0008bc0301007387 */ /* 0x0005e20000100800 */
[----:B0-----:R-:W-:Y:S02]  /*7ef0*/  LEA.HI.X.SX32 R2, R9, R0, 0x1, P2 ;  /* 0x0000000009027211 */ /* 0x001fe400010f0eff */
[----:B-1----:R-:W-:-:S03]  /*7f00*/  LEA R4, P2, R16, R24, 0x1 ;  /* 0x0000001810047211 */ /* 0x002fc600078408ff */
[----:B------:R0:W-:Y:S01]  /*7f10*/  STL [R1+0x888], R2 ;  /* 0x0008880201007387 */ /* 0x0001e20000100800 */
[----:B--2---:R-:W-:Y:S02]  /*7f20*/  LEA.HI.X.SX32 R3, R10, R0, 0x1, P1 ;  /* 0x000000000a037211 */ /* 0x004fe400008f0eff */
[----:B------:R-:W-:Y:S01]  /*7f30*/  LEA R5, P1, R17, R24, 0x1 ;  /* 0x0000001811057211 */ /* 0x000fe200078208ff */
[----:B0-----:R-:W2:Y:S04]  /*7f40*/  LDL R2, [R1+0x958] ;  /* 0x0009580001027983 */ /* 0x001ea80000100800 */
        /* <DEDUP_REMOVED lines=10> */
[----:B-----5:R-:W-:-:S03]  /*7ff0*/  LEA.HI.X.SX32 R3, R13, R0, 0x1, P6 ;  /* 0x000000000d037211 */ /* 0x020fc600030f0eff */
[----:B------:R1:W-:Y:S04]  /*8000*/  STL [R1+0x8dc], R4 ;  /* 0x0008dc0401007387 */ /* 0x0003e80000100800 */
[----:B------:R4:W-:Y:S01]  /*8010*/  STL [R1+0x8a8], R3 ;  /* 0x0008a80301007387 */ /* 0x0009e20000100800 */
[----:B0-----:R-:W-:Y:S02]  /*8020*/  LEA R5, P6, R20, R24, 0x1 ;  /* 0x0000001814057211 */ /* 0x001fe400078c08ff */
[----:B-1----:R-:W-:-:S03]  /*8030*/  LEA.HI.X.SX32 R4, R14, R0, 0x1, P5 ;  /* 0x000000000e047211 */ /* 0x002fc600028f0eff */
[----:B------:R0:W-:Y:S01]  /*8040*/  STL [R1+0x8e4], R5 ;  /* 0x0008e40501007387 */ /* 0x0001e20000100800 */
[----:B----4-:R-:W-:-:S03]  /*8050*/  LEA R3, P5, R21, R24, 0x1 ;  /* 0x0000001815037211 */ /* 0x010fc600078a08ff */
[----:B------:R3:W-:Y:S04]  /*8060*/  STL [R1+0x8b0], R4 ;  /* 0x0008b00401007387 */ /* 0x0007e80000100800 */
[----:B------:R1:W-:Y:S01]  /*8070*/  STL [R1+0x8e8], R3 ;  /* 0x0008e80301007387 */ /* 0x0003e20000100800 */
[----:B0-----:R-:W-:Y:S02]  /*8080*/  LEA.HI.X.SX32 R5, R15, R0, 0x1, P3 ;  /* 0x000000000f057211 */ /* 0x001fe400018f0eff */
[----:B---3--:R-:W-:-:S03]  /*8090*/  LEA R4, P3, R22, R24, 0x1 ;  /* 0x0000001816047211 */ /* 0x008fc600078608ff */
[----:B------:R0:W-:Y:S01]  /*80a0*/  STL [R1+0x8b8], R5 ;  /* 0x0008b80501007387 */ /* 0x0001e20000100800 */
[----:B-1----:R-:W-:-:S03]  /*80b0*/  LEA.HI.X.SX32 R3, R16, R0, 0x1, P2 ;  /* 0x0000000010037211 */ /* 0x002fc600010f0eff */
[----:B------:R1:W-:Y:S04]  /*80c0*/  STL [R1+0x8ec], R4 ;  /* 0x0008ec0401007387 */ /* 0x0003e80000100800 */
[----:B------:R3:W-:Y:S01]  /*80d0*/  STL [R1+0x8c0], R3 ;  /* 0x0008c00301007387 */ /* 0x0007e20000100800 */
[----:B0-----:R-:W-:Y:S02]  /*80e0*/  LEA R5, P2, R28, R24, 0x1 ;  /* 0x000000181c057211 */ /* 0x001fe400078408ff */
[----:B-1----:R-:W-:-:S03]  /*80f0*/  LEA.HI.X.SX32 R4, R17, R0, 0x1, P1 ;  /* 0x0000000011047211 */ /* 0x002fc600008f0eff */
[----:B------:R0:W-:Y:S01]  /*8100*/  STL [R1+0x8f0], R5 ;  /* 0x0008f00501007387 */ /* 0x0001e20000100800 */
[----:B---3--:R-:W-:-:S03]  /*8110*/  LEA R3, P1, R25, R24, 0x1 ;  /* 0x0000001819037211 */ /* 0x008fc600078208ff */
[----:B------:R1:W-:Y:S04]  /*8120*/  STL [R1+0x8c8], R4 ;  /* 0x0008c80401007387 */ /* 0x0003e80000100800 */
[----:B------:R3:W-:Y:S01]  /*8130*/  STL [R1+0x8f4], R3 ;  /* 0x0008f40301007387 */ /* 0x0007e20000100800 */
[----:B0-----:R-:W-:Y:S02]  /*8140*/  LEA.HI.X.SX32 R5, R18, R0, 0x1, P0 ;  /* 0x0000000012057211 */ /* 0x001fe400000f0eff */
[----:B-1----:R-:W-:-:S03]  /*8150*/  LEA R4, P0, R26, R24, 0x1 ;  /* 0x000000181a047211 */ /* 0x002fc600078008ff */
[----:B------:R0:W-:Y:S01]  /*8160*/  STL [R1+0x8d0], R5 ;  /* 0x0008d00501007387 */ /* 0x0001e20000100800 */
[----:B---3--:R-:W-:-:S03]  /*8170*/  LEA.HI.X.SX32 R3, R19, R0, 0x1, P4 ;  /* 0x0000000013037211 */ /* 0x008fc600020f0eff */
        /* <DEDUP_REMOVED lines=8> */
[-C--:B0-----:R-:W-:Y:S02]  /*8200*/  LEA.HI.X.SX32 R5, R21, R0.reuse, 0x1, P5 ;  /* 0x0000000015057211 */ /* 0x081fe400028f0eff */
[----:B-1----:R-:W-:-:S03]  /*8210*/  LEA.HI.X.SX32 R4, R22, R0, 0x1, P3 ;  /* 0x0000000016047211 */ /* 0x002fc600018f0eff */
[----:B------:R0:W-:Y:S01]  /*8220*/  STL [R1+0x738], R5 ;  /* 0x0007380501007387 */ /* 0x0001e20000100800 */
[----:B---3--:R-:W-:-:S03]  /*8230*/  LEA.HI.X.SX32 R3, R28, R0, 0x1, P2 ;  /* 0x000000001c037211 */ /* 0x008fc600010f0eff */
[----:B------:R1:W-:Y:S04]  /*8240*/  STL [R1+0x73c], R4 ;  /* 0x00073c0401007387 */ /* 0x0003e80000100800 */
[----:B------:R3:W-:Y:S01]  /*8250*/  STL [R1+0x740], R3 ;  /* 0x0007400301007387 */ /* 0x0007e20000100800 */
[-C--:B0-----:R-:W-:Y:S02]  /*8260*/  LEA.HI.X.SX32 R5, R25, R0.reuse, 0x1, P1 ;  /* 0x0000000019057211 */ /* 0x081fe400008f0eff */
[----:B-1----:R-:W-:-:S03]  /*8270*/  LEA.HI.X.SX32 R4, R26, R0, 0x1, P0 ;  /* 0x000000001a047211 */ /* 0x002fc600000f0eff */
[----:B------:R-:W-:Y:S01]  /*8280*/  STL [R1+0x744], R5 ;  /* 0x0007440501007387 */ /* 0x000fe20000100800 */
[-C--:B---3--:R-:W-:Y:S02]  /*8290*/  LEA.HI.X.SX32 R3, R27, R0.reuse, 0x1, P4 ;  /* 0x000000001b037211 */ /* 0x088fe400020f0eff */
[----:B------:R-:W-:Y:S01]  /*82a0*/  LEA.HI.X.SX32 R0, R23, R0, 0x1, P6 ;  /* 0x0000000017007211 */ /* 0x000fe200030f0eff */
[----:B------:R-:W-:Y:S04]  /*82b0*/  STL [R1+0x748], R4 ;  /* 0x0007480401007387 */ /* 0x000fe80000100800 */
[----:B------:R0:W-:Y:S04]  /*82c0*/  STL [R1+0x74c], R3 ;  /* 0x00074c0301007387 */ /* 0x0001e80000100800 */
[----:B------:R1:W-:Y:S04]  /*82d0*/  STL [R1+0x33c], R0 ;  /* 0x00033c0001007387 */ /* 0x0003e80000100800 */
[----:B------:R-:W-:Y:S04]  /*82e0*/  STL [R1+0x334], RZ ;  /* 0x000334ff01007387 */ /* 0x000fe80000100800 */
[----:B------:R-:W-:Y:S04]  /*82f0*/  STL [R1+0x1b0], RZ ;  /* 0x0001b0ff01007387 */ /* 0x000fe80000100800 */
[----:B------:R-:W-:Y:S04]  /*8300*/  STL [R1+0x1b4], RZ ;  /* 0x0001b4ff01007387 */ /* 0x000fe80000100800 */
[----:B------:R-:W-:Y:S04]  /*8310*/  STL [R1+0x1b8], RZ ;  /* 0x0001b8ff01007387 */ /* 0x000fe80000100800 */
[----:B------:R-:W-:Y:S04]  /*8320*/  STL [R1+0x1bc], RZ ;  /* 0x0001bcff01007387 */ /* 0x000fe80000100800 */
[----:B------:R-:W-:Y:S04]  /*8330*/  STL [R1+0x1a0], RZ ;  /* 0x0001a0ff01007387 */ /* 0x000fe80000100800 */
[----:B------:R-:W-:Y:S04]  /*8340*/  STL [R1+0x1a4], RZ ;  /* 0x0001a4ff01007387 */ /* 0x000fe80000100800 */
[----:B------:R-:W-:Y:S04]  /*8350*/  STL [R1+0x1a8], RZ ;  /* 0x0001a8ff01007387 */ /* 0x000fe80000100800 */
[----:B------:R-:W1:Y:S04]  /*8360*/  S2R R29, SR_TID.X ;  /* 0x00000000001d7919 */ /* 0x000e680000002100 */
        /* <DEDUP_REMOVED lines=20> */
[----:B------:R-:W-:Y:S01]  /*84b0*/  STL [R1+0x15c], RZ ;  /* 0x00015cff01007387 */ /* 0x000fe20000100800 */
[----:B0-----:R-:W-:-:S03]  /*84c0*/  IMAD.MOV.U32 R3, RZ, RZ, c[0x0][0x188] ;  /* 0x00006200ff037624 */ /* 0x001fc600078e00ff */
[----:B------:R-:W-:Y:S01]  /*84d0*/  STL [R1+0x140], RZ ;  /* 0x000140ff01007387 */ /* 0x000fe20000100800 */
[----:B-1----:R-:W-:-:S03]  /*84e0*/  IMAD.SHL.U32 R0, R29, 0x40, RZ ;  /* 0x000000401d007824 */ /* 0x002fc600078e00ff */
[----:B------:R-:W-:Y:S04]  /*84f0*/  STL [R1+0x144], RZ ;  /* 0x000144ff01007387 */ /* 0x000fe80000100800 */
[----:B------:R-:W-:Y:S04]  /*8500*/  STL [R1+0x148], RZ ;  /* 0x000148ff01007387 */ /* 0x000fe80000100800 */
[----:B------:R-:W-:Y:S01]  /*8510*/  STL [R1+0x14c], RZ ;  /* 0x00014cff01007387 */ /* 0x000fe20000100800 */
[----:B------:R-:W-:-:S03]  /*8520*/  IMAD R28, R3, 0x5f, RZ ;  /* 0x0000005f031c7824 */ /* 0x000fc600078e02ff */
[----:B------:R-:W-:Y:S01]  /*8530*/  STL [R1+0x110], RZ ;  /* 0x000110ff01007387 */ /* 0x000fe20000100800 */
[----:B------:R-:W-:-:S03]  /*8540*/  LOP3.LUT R0, R0, 0x800, RZ, 0xc0, !PT ;  /* 0x0000080000007812 */ /* 0x000fc600078ec0ff */
[----:B------:R-:W-:Y:S01]  /*8550*/  STL [R1+0x114], RZ ;  /* 0x000114ff01007387 */ /* 0x000fe20000100800 */
[----:B------:R-:W-:-:S03]  /*8560*/  IMAD R25, R3, 0x5b, RZ ;  /* 0x0000005b03197824 */ /* 0x000fc600078e02ff */
[----:B------:R-:W-:Y:S01]  /*8570*/  STL [R1+0x118], RZ ;  /* 0x000118ff01007387 */ /* 0x000fe20000100800 */
[----:B------:R-:W-:-:S03]  /*8580*/  IMAD R22, R3, 0x57, RZ ;  /* 0x0000005703167824 */ /* 0x000fc600078e02ff */
[----:B------:R-:W-:Y:S04]  /*8590*/  STL [R1+0x11c], RZ ;  /* 0x00011cff01007387 */ /* 0x000fe80000100800 */
[----:B------:R-:W-:Y:S04]  /*85a0*/  STL [R1+0x100], RZ ;  /* 0x000100ff01007387 */ /* 0x000fe80000100800 */
[----:B------:R-:W-:Y:S04]  /*85b0*/  STL [R1+0x104], RZ ;  /* 0x000104ff01007387 */ /* 0x000fe80000100800 */
[----:B------:R-:W-:Y:S04]  /*85c0*/  STL [R1+0x108], RZ ;  /* 0x000108ff01007387 */ /* 0x000fe80000100800 */
[----:B------:R-:W-:Y:S04]  /*85d0*/  STL [R1+0x10c], RZ ;  /* 0x00010cff01007387 */ /* 0x000fe80000100800 */
[----:B------:R-:W-:Y:S04]  /*85e0*/  STL [R1+0xa5c], R28 ;  /* 0x000a5c1c01007387 */ /* 0x000fe80000100800 */
[----:B------:R-:W-:Y:S04]  /*85f0*/  STL [R1+0x95c], R0 ;  /* 0x00095c0001007387 */ /* 0x000fe80000100800 */
[----:B------:R-:W-:Y:S04]  /*8600*/  STL [R1+0xa60], R25 ;  /* 0x000a601901007387 */ /* 0x000fe80000100800 */
[----:B------:R0:W-:Y:S04]  /*8610*/  STL [R1+0xa64], R22 ;  /* 0x000a641601007387 */ /* 0x0001e80000100800 */
[----:B0-----:R-:W3:Y:S04]  /*8620*/  LDL R22, [R1+0x95c] ;  /* 0x00095c0001167983 */ /* 0x001ee80000100800 */
[----:B------:R-:W4:Y:S01]  /*8630*/  LDL.LU R0, [R1+0x94] ;  /* 0x0000940001007983 */ /* 0x000f220000300800 */
[----:B--2---:R-:W-:-:S03]  /*8640*/  ISETP.GE.AND P1, PT, R2, RZ, PT ;  /* 0x000000ff0200720c */ /* 0x004fc60003f26270 */
[----:B------:R-:W0:Y:S01]  /*8650*/  S2R R28, SR_TID.X ;  /* 0x00000000001c7919 */ /* 0x000e220000002100 */
[----:B------:R-:W-:Y:S01]  /*8660*/  ISETP.NE.AND P0, PT, RZ, c[0x0][0x178], PT ;  /* 0x00005e00ff007a0c */ /* 0x000fe20003f05270 */
[----:B------:R-:W-:-:S05]  /*8670*/  IMAD.SHL.U32 R4, R3, 0x80, RZ ;  /* 0x0000008003047824 */ /* 0x000fca00078e00ff */
[----:B------:R-:W-:Y:S01]  /*8680*/  SHF.R.S32.HI R7, RZ, 0x1f, R4 ;  /* 0x0000001fff077819 */ /* 0x000fe20000011404 */
[----:B------:R-:W-:Y:S01]  /*8690*/  IMAD.MOV.U32 R4, RZ, RZ, 0x7f ;  /* 0x0000007fff047424 */ /* 0x000fe200078e00ff */
[----:B------:R-:W-:-:S04]  /*86a0*/  LOP3.LUT R29, R29, 0x7, RZ, 0xc0, !PT ;  /* 0x000000071d1d7812 */ /* 0x000fc800078ec0ff */
[----:B------:R-:W-:Y:S01]  /*86b0*/  IADD3 R4, R4, c[0x0][0x180], RZ ;  /* 0x0000600004047a10 */ /* 0x000fe20007ffe0ff */
[----:B------:R-:W-:Y:S02]  /*86c0*/  IMAD R29, R29, 0x110, RZ ;  /* 0x000001101d1d7824 */ /* 0x000fe400078e02ff */
[----:B0-----:R-:W-:-:S05]  /*86d0*/  IMAD.SHL.U32 R28, R28, 0x2, RZ ;  /* 0x000000021c1c7824 */ /* 0x001fca00078e00ff */
[----:B------:R-:W-:Y:S01]  /*86e0*/  LOP3.LUT R28, R29, 0x30, R28, 0x78, !PT ;  /* 0x000000301d1c7812 */ /* 0x000fe200078e781c */
[C---:B------:R-:W-:Y:S02]  /*86f0*/  IMAD R25, R3.reuse, 0xae, RZ ;  /* 0x000000ae03197824 */ /* 0x040fe400078e02ff */
[C---:B------:R-:W-:Y:S02]  /*8700*/  IMAD R19, R3.reuse, 0x53, RZ ;  /* 0x0000005303137824 */ /* 0x040fe400078e02ff */
[C---:B------:R-:W-:Y:S02]  /*8710*/  IMAD R27, R3.reuse, 0xa2, RZ ;  /* 0x000000a2031b7824 */ /* 0x040fe400078e02ff */
[C---:B------:R-:W-:Y:S02]  /*8720*/  IMAD R16, R3.reuse, 0x4f, RZ ;  /* 0x0000004f03107824 */ /* 0x040fe400078e02ff */
[C---:B------:R-:W-:Y:S02]  /*8730*/  IMAD R26, R3.reuse, 0x9e, RZ ;  /* 0x0000009e031a7824 */ /* 0x040fe400078e02ff */
[----:B------:R-:W-:-:S02]  /*8740*/  IMAD R24, R3, 0x9a, RZ ;  /* 0x0000009a03187824 */ /* 0x000fc400078e02ff */
        /* <DEDUP_REMOVED lines=14> */
[----:B------:R-:W-:Y:S02]  /*8830*/  IMAD R8, R3, 0xd4, RZ ;  /* 0x000000d403087824 */ /* 0x000fe400078e02ff */
[----:B----4-:R-:W-:Y:S01]  /*8840*/  @!P1 IMAD.MOV R0, RZ, RZ, -R0 ;  /* 0x000000ffff009224 */ /* 0x010fe200078e0a00 */
[----:B------:R-:W-:-:S05]  /*8850*/  @!P0 LOP3.LUT R0, RZ, c[0x0][0x178], RZ, 0x33, !PT ;  /* 0x00005e00ff008a12 */ /* 0x000fca00078e33ff */
[----:B------:R-:W-:Y:S01]  /*8860*/  IMAD R2, R0, c[0x0][0x184], RZ ;  /* 0x0000610000027a24 */ /* 0x000fe200078e02ff */
[----:B------:R-:W-:-:S04]  /*8870*/  SHF.R.S32.HI R0, RZ, 0x1f, R4 ;  /* 0x0000001fff007819 */ /* 0x000fc80000011404 */
[----:B------:R-:W-:Y:S01]  /*8880*/  LEA.HI R0, R0, R4, RZ, 0x7 ;  /* 0x0000000400007211 */ /* 0x000fe200078f38ff */
[----:B------:R-:W-:-:S03]  /*8890*/  IMAD.SHL.U32 R4, R3, 0x80, RZ ;  /* 0x0000008003047824 */ /* 0x000fc600078e00ff */
[----:B------:R-:W-:Y:S02]  /*88a0*/  SHF.R.S32.HI R0, RZ, 0x7, R0 ;  /* 0x00000007ff007819 */ /* 0x000fe40000011400 */
[----:B------:R-:W-:Y:S02]  /*88b0*/  SHF.L.U64.HI R0, R4, 0x1, R7 ;  /* 0x0000000104007819 */ /* 0x000fe40000010207 */
[----:B---3--:R-:W-:Y:S01]  /*88c0*/  LOP3.LUT R4, R28, R22, RZ, 0xfc, !PT ;  /* 0x000000161c047212 */ /* 0x008fe200078efcff */
[C---:B------:R-:W-:Y:S01]  /*88d0*/  IMAD R22, R3.reuse, 0xfe, RZ ;  /* 0x000000fe03167824 */ /* 0x040fe200078e02ff */
[----:B------:R-:W-:Y:S01]  /*88e0*/  LEA R29, P0, R2, c[0x0][0x160], 0x1 ;  /* 0x00005800021d7a11 */ /* 0x000fe200078008ff */
[----:B------:R-:W-:-:S03]  /*88f0*/  IMAD R28, R3, 0xfa, RZ ;  /* 0x000000fa031c7824 */ /* 0x000fc600078e02ff */
[-C--:B------:R-:W-:Y:S02]  /*8900*/  IADD3 R22, P2, R22, R29.reuse, RZ ;  /* 0x0000001d16167210 */ /* 0x080fe40007f5e0ff */
[----:B------:R-:W-:Y:S01]  /*8910*/  LEA.HI.X.SX32 R2, R2, c[0x0][0x164], 0x1, P0 ;  /* 0x0000590002027a11 */ /* 0x000fe200000f0eff */
[----:B------:R-:W-:Y:S01]  /*8920*/  STL [R1+0x1fc], R29 ;  /* 0x0001fc1d01007387 */ /* 0x000fe20000100800 */
[----:B------:R-:W-:-:S03]  /*8930*/  IADD3 R7, P4, R28, R29, RZ ;  /* 0x0000001d1c077210 */ /* 0x000fc60007f9e0ff */
[----:B------:R-:W-:Y:S01]  /*8940*/  STL [R1+0x264], R4 ;  /* 0x0002640401007387 */ /* 0x000fe20000100800 */
[----:B------:R-:W-:-:S03]  /*8950*/  IMAD R28, R3, 0xea, RZ ;  /* 0x000000ea031c7824 */ /* 0x000fc600078e02ff */
[----:B------:R0:W-:Y:S04]  /*8960*/  STL [R1+0x344], R22 ;  /* 0x0003441601007387 */ /* 0x0001e80000100800 */
[----:B------:R-:W-:Y:S04]  /*8970*/  STL [R1+0x1f8], R2 ;  /* 0x0001f80201007387 */ /* 0x000fe80000100800 */
[----:B------:R1:W-:Y:S01]  /*8980*/  STL [R1+0x354], R7 ;  /* 0x0003540701007387 */ /* 0x0003e20000100800 */
[C---:B0-----:R-:W-:Y:S02]  /*8990*/  IMAD R22, R3.reuse, 0xee, RZ ;  /* 0x000000ee03167824 */ /* 0x041fe400078e02ff */
[----:B-1----:R-:W-:-:S02]  /*89a0*/  IMAD R7, R3, 0xf2, RZ ;  /* 0x000000f203077824 */ /* 0x002fc400078e02ff */
[----:B------:R-:W-:Y:S01]  /*89b0*/  IMAD R3, R3, 0xf6, RZ ;  /* 0x000000f603037824 */ /* 0x000fe200078e02ff */
[-C--:B------:R-:W-:Y:S02]  /*89c0*/  IADD3 R22, P0, R22, R29.reuse, RZ ;  /* 0x0000001d16167210 */ /* 0x080fe40007f1e0ff */
[-C--:B------:R-:W-:Y:S02]  /*89d0*/  IADD3 R7, P6, R7, R29.reuse, RZ ;  /* 0x0000001d07077210 */ /* 0x080fe40007fde0ff */
[-C--:B------:R-:W-:Y:S02]  /*89e0*/  IADD3 R3, P5, R3, R29.reuse, RZ ;  /* 0x0000001d03037210 */ /* 0x080fe40007fbe0ff */
[----:B------:R-:W-:-:S03]  /*89f0*/  IADD3 R28, P3, R28, R29, RZ ;  /* 0x0000001d1c1c7210 */ /* 0x000fc60007f7e0ff */
[----:B------:R0:W-:Y:S04]  /*8a00*/  STL [R1+0x364], R3 ;  /* 0x0003640301007387 */ /* 0x0001e80000100800 */
[----:B------:R1:W-:Y:S04]  /*8a10*/  STL [R1+0x374], R7 ;  /* 0x0003740701007387 */ /* 0x0003e80000100800 */
[----:B------:R2:W-:Y:S01]  /*8a20*/  STL [R1+0x384], R22 ;  /* 0x0003841601007387 */ /* 0x0005e20000100800 */
[----:B0-----:R-:W-:-:S03]  /*8a30*/  IMAD.MOV.U32 R3, RZ, RZ, c[0x0][0x188] ;  /* 0x00006200ff037624 */ /* 0x001fc600078e00ff */
[----:B------:R0:W-:Y:S01]  /*8a40*/  STL [R1+0x394], R28 ;  /* 0x0003941c01007387 */ /* 0x0001e20000100800 */
[C---:B-1----:R-:W-:Y:S02]  /*8a50*/  IMAD R7, R3.reuse, 0x7f, RZ ;  /* 0x0000007f03077824 */ /* 0x042fe400078e02ff */
[C---:B--2---:R-:W-:Y:S02]  /*8a60*/  IMAD R22, R3.reuse, 0xe2, RZ ;  /* 0x000000e203167824 */ /* 0x044fe400078e02ff */
[C---:B0-----:R-:W-:Y:S02]  /*8a70*/  IMAD R28, R3.reuse, 0x7d, RZ ;  /* 0x0000007d031c7824 */ /* 0x041fe400078e02ff */
[----:B------:R-:W-:Y:S01]  /*8a80*/  IMAD R3, R3, 0xe6, RZ ;  /* 0x000000e603037824 */ /* 0x000fe200078e02ff */
[----:B------:R-:W-:-:S04]  /*8a90*/  LEA.HI.X.SX32 R7, R7, R2, 0x1, P2 ;  /* 0x0000000207077211 */ /* 0x000fc800010f0eff */
[-C--:B------:R-:W-:Y:S02]  /*8aa0*/  IADD3 R3, P1, R3, R29.reuse, RZ ;  /* 0x0000001d03037210 */ /* 0x080fe40007f3e0ff */
[----:B------:R-:W-:Y:S02]  /*8ab0*/  IADD3 R22, P2, R22, R29, RZ ;  /* 0x0000001d16167210 */ /* 0x000fe40007f5e0ff */
[----:B------:R-:W-:Y:S01]  /*8ac0*/  LEA.HI.X.SX32 R28, R28, R2, 0x1, P4 ;  /* 0x000000021c1c7211 */ /* 0x000fe200020f0eff */
        /* <DEDUP_REMOVED lines=66> */
[----:B------:R1:W-:Y:S01]  /*8ef0*/  STL [R1+0x3e0], R7 ;  /* 0x0003e00701007387 */ /* 0x0003e20000100800 */
[----:B0-----:R-:W-:-:S03]  /*8f00*/  IMAD.MOV.U32 R3, RZ, RZ, c[0x0][0x188] ;  /* 0x00006200ff037624 */ /* 0x001fc600078e00ff */
[----:B------:R0:W-:Y:S01]  /*8f10*/  STL [R1+0x454], R22 ;  /* 0x0004541601007387 */ /* 0x0001e20000100800 */
[----:B-1----:R-:W-:-:S03]  /*8f20*/  IMAD R7, R3, 0xb2, RZ ;  /* 0x000000b203077824 */ /* 0x002fc600078e02ff */
[----:B------:R1:W-:Y:S01]  /*8f30*/  STL [R1+0x3f0], R28 ;  /* 0x0003f01c01007387 */ /* 0x0003e20000100800 */
[C---:B0-----:R-:W-:Y:S02]  /*8f40*/  IMAD R22, R3.reuse, 0xb6, RZ ;  /* 0x000000b603167824 */ /* 0x041fe400078e02ff */
[C---:B-1----:R-:W-:Y:S02]  /*8f50*/  IMAD R28, R3.reuse, 0x65, RZ ;  /* 0x00000065031c7824 */ /* 0x042fe400078e02ff */
[----:B------:R-:W-:Y:S01]  /*8f60*/  IMAD R3, R3, 0x67, RZ ;  /* 0x0000006703037824 */ /* 0x000fe200078e02ff */
[----:B------:R-:W-:Y:S02]  /*8f70*/  IADD3 R22, P0, R22, R29, RZ ;  /* 0x0000001d16167210 */ /* 0x000fe40007f1e0ff */
[-C--:B------:R-:W-:Y:S02]  /*8f80*/  LEA.HI.X.SX32 R28, R28, R2.reuse, 0x1, P1 ;  /* 0x000000021c1c7211 */ /* 0x080fe400008f0eff */
[----:B------:R-:W-:-:S02]  /*8f90*/  LEA.HI.X.SX32 R3, R3, R2, 0x1, P3 ;  /* 0x0000000203037211 */ /* 0x000fc400018f0eff */
[-C--:B------:R-:W-:Y:S01]  /*8fa0*/  IADD3 R7, P3, R7, R29.reuse, RZ ;  /* 0x0000001d07077210 */ /* 0x080fe20007f7e0ff */
[----:B------:R0:W-:Y:S04]  /*8fb0*/  STL [R1+0x464], R22 ;  /* 0x0004641601007387 */ /* 0x0001e80000100800 */
[----:B0-----:R-:W2:Y:S04]  /*8fc0*/  LDL.LU R22, [R1+0xa64] ;  /* 0x000a640001167983 */ /* 0x001ea80000300800 */
[----:B------:R-:W-:Y:S04]  /*8fd0*/  STL [R1+0x400], R3 ;  /* 0x0004000301007387 */ /* 0x000fe80000100800 */
[----:B------:R-:W-:Y:S04]  /*8fe0*/  STL [R1+0x474], R7 ;  /* 0x0004740701007387 */ /* 0x000fe80000100800 */
[----:B------:R0:W-:Y:S01]  /*8ff0*/  STL [R1+0x410], R28 ;  /* 0x0004101c01007387 */ /* 0x0001e20000100800 */
[----:B------:R-:W-:Y:S01]  /*9000*/  IADD3 R25, P1, R25, R29, RZ ;  /* 0x0000001d19197210 */ /* 0x000fe20007f3e0ff */
[----:B0-----:R-:W-:-:S04]  /*9010*/  IMAD.MOV.U32 R28, RZ, RZ, c[0x0][0x188] ;  /* 0x00006200ff1c7624 */ /* 0x001fc800078e00ff */
[----:B------:R-:W-:Y:S01]  /*9020*/  IMAD R28, R28, 0x63, RZ ;  /* 0x000000631c1c7824 */ /* 0x000fe200078e02ff */
[----:B------:R0:W-:Y:S04]  /*9030*/  STL [R1+0x484], R25 ;  /* 0x0004841901007387 */ /* 0x0001e80000100800 */
[----:B------:R-:W-:Y:S01]  /*9040*/  LEA.HI.X.SX32 R28, R28, R2, 0x1, P2 ;  /* 0x000000021c1c7211 */ /* 0x000fe200010f0eff */
[----:B0-----:R-:W3:Y:S04]  /*9050*/  LDL.LU R25, [R1+0xa60] ;  /* 0x000a600001197983 */ /* 0x001ee80000300800 */
[----:B------:R0:W-:Y:S04]  /*9060*/  STL [R1+0x420], R28 ;  /* 0x0004201c01007387 */ /* 0x0001e80000100800 */
[----:B0-----:R-:W4:Y:S01]  /*9070*/  LDL.LU R28, [R1+0xa5c] ;  /* 0x000a5c00011c7983 */ /* 0x001f220000300800 */
[----:B------:R-:W-:-:S04]  /*9080*/  IMAD.MOV.U32 R3, RZ, RZ, c[0x0][0x188] ;  /* 0x00006200ff037624 */ /* 0x000fc800078e00ff */
[C---:B------:R-:W-:Y:S02]  /*9090*/  IMAD R7, R3.reuse, 0x61, RZ ;  /* 0x0000006103077824 */ /* 0x040fe400078e02ff */
[----:B------:R-:W-:-:S05]  /*90a0*/  IMAD R3, R3, 0xaa, RZ ;  /* 0x000000aa03037824 */ /* 0x000fca00078e02ff */
[----:B------:R-:W-:Y:S02]  /*90b0*/  IADD3 R3, P2, R3, R29, RZ ;  /* 0x0000001d03037210 */ /* 0x000fe40007f5e0ff */
[----:B------:R-:W-:-:S03]  /*90c0*/  LEA.HI.X.SX32 R7, R7, R2, 0x1, P4 ;  /* 0x0000000207077211 */ /* 0x000fc600020f0eff */
[----:B------:R0:W-:Y:S04]  /*90d0*/  STL [R1+0x494], R3 ;  /* 0x0004940301007387 */ /* 0x0001e80000100800 */
[----:B------:R1:W-:Y:S01]  /*90e0*/  STL [R1+0x430], R7 ;  /* 0x0004300701007387 */ /* 0x0003e20000100800 */
[----:B0-----:R-:W-:-:S04]  /*90f0*/  IMAD.MOV.U32 R3, RZ, RZ, c[0x0][0x188] ;  /* 0x00006200ff037624 */ /* 0x001fc800078e00ff */
[C---:B-1----:R-:W-:Y:S02]  /*9100*/  IMAD R7, R3.reuse, 0x5d, RZ ;  /* 0x0000005d03077824 */ /* 0x042fe400078e02ff */
[----:B------:R-:W-:-:S05]  /*9110*/  IMAD R3, R3, 0xa6, RZ ;  /* 0x000000a603037824 */ /* 0x000fca00078e02ff */
[----:B------:R-:W-:Y:S02]  /*9120*/  IADD3 R3, P4, R3, R29, RZ ;  /* 0x0000001d03037210 */ /* 0x000fe40007f9e0ff */
[----:B------:R-:W-:-:S03]  /*9130*/  LEA.HI.X.SX32 R7, R7, R2, 0x1, P6 ;  /* 0x0000000207077211 */ /* 0x000fc600030f0eff */
[----:B------:R0:W-:Y:S01]  /*9140*/  STL [R1+0x4a4], R3 ;  /* 0x0004a40301007387 */ /* 0x0001e20000100800 */
[-C--:B------:R-:W-:Y:S01]  /*9150*/  IADD3 R26, P6, R26, R29.reuse, RZ ;  /* 0x0000001d1a1a7210 */ /* 0x080fe20007fde0ff */
[----:B0-----:R-:W-:Y:S01]  /*9160*/  IMAD.MOV.U32 R3, RZ, RZ, c[0x0][0x188] ;  /* 0x00006200ff037624 */ /* 0x001fe200078e00ff */
[-C--:B------:R-:W-:Y:S02]  /*9170*/  LEA.HI.X.SX32 R19, R19, R2.reuse, 0x1, P4 ;  /* 0x0000000213137211 */ /* 0x080fe400020f0eff */
[-C--:B------:R-:W-:Y:S02]  /*9180*/  IADD3 R18, P4, R18, R29.reuse, RZ ;  /* 0x0000001d12127210 */ /* 0x080fe40007f9e0ff */
[-C--:B------:R-:W-:Y:S02]  /*9190*/  LEA.HI.X.SX32 R16, R16, R2.reuse, 0x1, P6 ;  /* 0x0000000210107211 */ /* 0x080fe400030f0eff */
[----:B------:R-:W-:Y:S02]  /*91a0*/  IADD3 R15, P6, R15, R29, RZ ;  /* 0x0000001d0f0f7210 */ /* 0x000fe40007fde0ff */
[----:B--2---:R-:W-:-:S02]  /*91b0*/  LEA.HI.X.SX32 R22, R22, R2, 0x1, P1 ;  /* 0x0000000216167211 */ /* 0x004fc400008f0eff */
[-C--:B------:R-:W-:Y:S02]  /*91c0*/  IADD3 R21, P1, R21, R29.reuse, RZ ;  /* 0x0000001d15157210 */ /* 0x080fe40007f3e0ff */
[-C--:B---3--:R-:W-:Y:S02]  /*91d0*/  LEA.HI.X.SX32 R25, R25, R2.reuse, 0x1, P0 ;  /* 0x0000000219197211 */ /* 0x088fe400000f0eff */
[-C--:B------:R-:W-:Y:S02]  /*91e0*/  IADD3 R24, P0, R24, R29.reuse, RZ ;  /* 0x0000001d18187210 */ /* 0x080fe40007f1e0ff */
[----:B----4-:R-:W-:Y:S02]  /*91f0*/  LEA.HI.X.SX32 R28, R28, R2, 0x1, P5 ;  /* 0x000000021c1c7211 */ /* 0x010fe400028f0eff */
[----:B------:R-:W-:-:S03]  /*9200*/  IADD3 R27, P5, R27, R29, RZ ;  /* 0x0000001d1b1b7210 */ /* 0x000fc60007fbe0ff */
[----:B------:R-:W-:Y:S04]  /*9210*/  STL [R1+0x440], R28 ;  /* 0x0004401c01007387 */ /* 0x000fe80000100800 */
[----:B------:R-:W-:Y:S04]  /*9220*/  STL [R1+0x4b4], R27 ;  /* 0x0004b41b01007387 */ /* 0x000fe80000100800 */
[----:B------:R0:W-:Y:S02]  /*9230*/  STL [R1+0x450], R7 ;  /* 0x0004500701007387 */ /* 0x0001e40000100800 */
[----:B0-----:R-:W-:-:S02]  /*9240*/  IMAD R7, R3, 0x59, RZ ;  /* 0x0000005903077824 */ /* 0x001fc400078e02ff */
[----:B------:R-:W-:Y:S03]  /*9250*/  STL [R1+0x4c4], R26 ;  /* 0x0004c41a01007387 */ /* 0x000fe60000100800 */
[----:B------:R-:W-:Y:S01]  /*9260*/  LEA.HI.X.SX32 R7, R7, R2, 0x1, P3 ;  /* 0x0000000207077211 */ /* 0x000fe200018f0eff */
[----:B------:R-:W-:Y:S04]  /*9270*/  STL [R1+0x460], R25 ;  /* 0x0004601901007387 */ /* 0x000fe80000100800 */
[----:B------:R-:W-:Y:S01]  /*9280*/  STL [R1+0x4d4], R24 ;  /* 0x0004d41801007387 */ /* 0x000fe20000100800 */
[----:B------:R-:W-:-:S03]  /*9290*/  IADD3 R23, P3, R23, R29, RZ ;  /* 0x0000001d17177210 */ /* 0x000fc60007f7e0ff */
[----:B------:R0:W-:Y:S02]  /*92a0*/  STL [R1+0x470], R7 ;  /* 0x0004700701007387 */ /* 0x0001e40000100800 */
[----:B0-----:R-:W-:Y:S02]  /*92b0*/  IMAD R7, R3, 0x55, RZ ;  /* 0x0000005503077824 */ /* 0x001fe400078e02ff */
        /* <DEDUP_REMOVED lines=19> */
[----:B------:R0:W-:Y:S01]  /*93f0*/  STL [R1+0x4d0], R7 ;  /* 0x0004d00701007387 */ /* 0x0001e20000100800 */
[-C--:B------:R-:W-:Y:S02]  /*9400*/  LEA.HI.X.SX32 R13, R13, R2.reuse, 0x1, P3 ;  /* 0x000000020d0d7211 */ /* 0x080fe400018f0eff */
[-C--:B------:R-:W-:Y:S01]  /*9410*/  IADD3 R12, P3, R12, R29.reuse, RZ ;  /* 0x0000001d0c0c7210 */ /* 0x080fe20007f7e0ff */
[----:B0-----:R-:W-:Y:S01]  /*9420*/  IMAD R7, R3, 0x49, RZ ;  /* 0x0000004903077824 */ /* 0x001fe200078e02ff */
[----:B------:R-:W-:Y:S04]  /*9430*/  STL [R1+0x34c], R14 ;  /* 0x00034c0e01007387 */ /* 0x000fe80000100800 */
        /* <DEDUP_REMOVED lines=9> */
[-C--:B------:R-:W-:Y:S02]  /*94d0*/  LEA.HI.X.SX32 R7, R7, R2.reuse, 0x1, P4 ;  /* 0x0000000207077211 */ /* 0x080fe400020f0eff */
[----:B------:R-:W-:Y:S01]  /*94e0*/  IADD3 R5, P4, R5, R29, RZ ;  /* 0x0000001d05057210 */ /* 0x000fe20007f9e0ff */
[----:B------:R-:W-:Y:S01]  /*94f0*/  STL [R1+0x500], R10 ;  /* 0x0005000a01007387 */ /* 0x000fe20000100800 */
[----:B------:R-:W-:-:S03]  /*9500*/  LEA.HI.X.SX32 R6, R6, R2, 0x1, P5 ;  /* 0x0000000206067211 */ /* 0x000fc600028f0eff */
[----:B------:R-:W-:Y:S04]  /*9510*/  STL [R1+0x3ac], R9 ;  /* 0x0003ac0901007387 */ /* 0x000fe80000100800 */
[----:B------:R0:W-:Y:S04]  /*9520*/  STL [R1+0x510], R7 ;  /* 0x0005100701007387 */ /* 0x0001e80000100800 */
[----:B------:R1:W-:Y:S01]  /*9530*/  STL [R1+0x3cc], R5 ;  /* 0x0003cc0501007387 */ /* 0x0003e20000100800 */
[C---:B0-----:R-:W-:Y:S02]  /*9540*/  IMAD R7, R3.reuse, 0x41, RZ ;  /* 0x0000004103077824 */ /* 0x041fe400078e02ff */
[----:B-1----:R-:W-:Y:S01]  /*9550*/  IMAD R5, R3, 0x7e, RZ ;  /* 0x0000007e03057824 */ /* 0x002fe200078e02ff */
[----:B------:R0:W-:Y:S02]  /*9560*/  STL [R1+0x520], R6 ;  /* 0x0005200601007387 */ /* 0x0001e40000100800 */
[----:B------:R-:W-:-:S02]  /*9570*/  LEA.HI.X.SX32 R7, R7, R2, 0x1, P6 ;  /* 0x0000000207077211 */ /* 0x000fc400030f0eff */
[-C--:B------:R-:W-:Y:S02]  /*9580*/  IADD3 R8, P6, R8, R29.reuse, RZ ;  /* 0x0000001d08087210 */ /* 0x080fe40007fde0ff */
[----:B0-----:R-:W-:-:S05]  /*9590*/  IADD3 R6, P5, R5, R29, RZ ;  /* 0x0000001d05067210 */ /* 0x001fca0007fbe0ff */
[----:B------:R0:W-:Y:S04]  /*95a0*/  STL [R1+0x544], R6 ;  /* 0x0005440601007387 */ /* 0x0001e80000100800 */
[----:B------:R-:W-:Y:S04]  /*95b0*/  STL [R1+0x530], R7 ;  /* 0x0005300701007387 */ /* 0x000fe80000100800 */
[----:B------:R1:W-:Y:S01]  /*95c0*/  STL [R1+0x3ec], R8 ;  /* 0x0003ec0801007387 */ /* 0x0003e20000100800 */
[----:B0-----:R-:W-:Y:S01]  /*95d0*/  IMAD R6, R3, 0x7a, RZ ;  /* 0x0000007a03067824 */ /* 0x001fe200078e02ff */
[----:B-1----:R-:W-:Y:S01]  /*95e0*/  LEA.HI.X.SX32 R8, R5, R2, 0x1, P0 ;  /* 0x0000000205087211 */ /* 0x002fe200000f0eff */
[----:B------:R-:W-:-:S02]  /*95f0*/  IMAD R5, R3, 0x3f, RZ ;  /* 0x0000003f03057824 */ /* 0x000fc400078e02ff */
[----:B------:R-:W-:Y:S02]  /*9600*/  IMAD R7, R3, 0xcc, RZ ;  /* 0x000000cc03077824 */ /* 0x000fe400078e02ff */
[----:B------:R0:W-:Y:S01]  /*9610*/  STL [R1+0x348], R8 ;  /* 0x0003480801007387 */ /* 0x0001e20000100800 */
[-C--:B------:R-:W-:Y:S02]  /*9620*/  LEA.HI.X.SX32 R5, R5, R2.reuse, 0x1, P5 ;  /* 0x0000000205057211 */ /* 0x080fe400028f0eff */
[-C--:B------:R-:W-:Y:S02]  /*9630*/  IADD3 R7, P5, R7, R29.reuse, RZ ;  /* 0x0000001d07077210 */ /* 0x080fe40007fbe0ff */
[C---:B0-----:R-:W-:Y:S02]  /*9640*/  IADD3 R8, P0, R6.reuse, R29, RZ ;  /* 0x0000001d06087210 */ /* 0x041fe40007f1e0ff */
[----:B------:R-:W-:-:S03]  /*9650*/  LEA.HI.X.SX32 R6, R6, R2, 0x1, P3 ;  /* 0x0000000206067211 */ /* 0x000fc600018f0eff */
[----:B------:R0:W-:Y:S04]  /*9660*/  STL [R1+0x554], R8 ;  /* 0x0005540801007387 */ /* 0x0001e80000100800 */
[----:B------:R1:W-:Y:S01]  /*9670*/  STL [R1+0x540], R5 ;  /* 0x0005400501007387 */ /* 0x0003e20000100800 */
[----:B0-----:R-:W-:-:S03]  /*9680*/  IMAD R8, R3, 0x76, RZ ;  /* 0x0000007603087824 */ /* 0x001fc600078e02ff */
[----:B------:R0:W-:Y:S01]  /*9690*/  STL [R1+0x40c], R7 ;  /* 0x00040c0701007387 */ /* 0x0001e20000100800 */
[----:B-1----:R-:W-:-:S03]  /*96a0*/  IMAD R5, R3, 0x3d, RZ ;  /* 0x0000003d03057824 */ /* 0x002fc600078e02ff */
[----:B------:R1:W-:Y:S01]  /*96b0*/  STL [R1+0x368], R6 ;  /* 0x0003680601007387 */ /* 0x0003e20000100800 */
[----:B0-----:R-:W-:Y:S01]  /*96c0*/  IMAD R7, R3, 0xc4, RZ ;  /* 0x000000c403077824 */ /* 0x001fe200078e02ff */
[C---:B-1----:R-:W-:Y:S02]  /*96d0*/  IADD3 R6, P3, R8.reuse, R29, RZ ;  /* 0x0000001d08067210 */ /* 0x042fe40007f7e0ff */
[-C--:B------:R-:W-:Y:S01]  /*96e0*/  LEA.HI.X.SX32 R5, R5, R2.reuse, 0x1, P0 ;  /* 0x0000000205057211 */ /* 0x080fe200000f0eff */
[----:B------:R-:W-:Y:S02]  /*96f0*/  IMAD R9, R3, 0x72, RZ ;  /* 0x0000007203097824 */ /* 0x000fe400078e02ff */
[----:B------:R0:W-:Y:S01]  /*9700*/  STL [R1+0x564], R6 ;  /* 0x0005640601007387 */ /* 0x0001e20000100800 */
[----:B------:R-:W-:-:S03]  /*9710*/  LEA.HI.X.SX32 R8, R8, R2, 0x1, P1 ;  /* 0x0000000208087211 */ /* 0x000fc600008f0eff */
[----:B------:R1:W-:Y:S01]  /*9720*/  STL [R1+0x550], R5 ;  /* 0x0005500501007387 */ /* 0x0003e20000100800 */
[-C--:B0-----:R-:W-:Y:S01]  /*9730*/  IADD3 R6, P0, R7, R29.reuse, RZ ;  /* 0x0000001d07067210 */ /* 0x081fe20007f1e0ff */
[C---:B------:R-:W-:Y:S02]  /*9740*/  IMAD R7, R3.reuse, 0xbc, RZ ;  /* 0x000000bc03077824 */ /* 0x040fe400078e02ff */
[----:B-1----:R-:W-:Y:S02]  /*9750*/  IMAD R5, R3, 0x3b, RZ ;  /* 0x0000003b03057824 */ /* 0x002fe400078e02ff */
[----:B------:R0:W-:Y:S04]  /*9760*/  STL [R1+0x42c], R6 ;  /* 0x00042c0601007387 */ /* 0x0001e80000100800 */
[----:B------:R1:W-:Y:S01]  /*9770*/  STL [R1+0x388], R8 ;  /* 0x0003880801007387 */ /* 0x0003e20000100800 */
[----:B0-----:R-:W-:-:S02]  /*9780*/  IADD3 R6, P1, R9, R29, RZ ;  /* 0x0000001d09067210 */ /* 0x001fc40007f3e0ff */
[----:B-1----:R-:W-:-:S03]  /*9790*/  LEA.HI.X.SX32 R8, R5, R2, 0x1, P3 ;  /* 0x0000000205087211 */ /* 0x002fc600018f0eff */
[----:B------:R0:W-:Y:S01]  /*97a0*/  STL [R1+0x574], R6 ;  /* 0x0005740601007387 */ /* 0x0001e20000100800 */
[----:B------:R-:W-:-:S03]  /*97b0*/  IMAD R10, R3, 0x6e, RZ ;  /* 0x0000006e030a7824 */ /* 0x000fc600078e02ff */
[----:B------:R1:W-:Y:S01]  /*97c0*/  STL [R1+0x560], R8 ;  /* 0x0005600801007387 */ /* 0x0003e20000100800 */
[-C--:B0-----:R-:W-:Y:S01]  /*97d0*/  IADD3 R6, P3, R7, R29.reuse, RZ ;  /* 0x0000001d07067210 */ /* 0x081fe20007f7e0ff */
[C---:B------:R-:W-:Y:S02]  /*97e0*/  IMAD R5, R3.reuse, 0x39, RZ ;  /* 0x0000003903057824 */ /* 0x040fe400078e02ff */
[----:B------:R-:W-:Y:S02]  /*97f0*/  IMAD R7, R3, 0xb4, RZ ;  /* 0x000000b403077824 */ /* 0x000fe400078e02ff */
[----:B------:R0:W-:Y:S01]  /*9800*/  STL [R1+0x44c], R6 ;  /* 0x00044c0601007387 */ /* 0x0001e20000100800 */
[-C--:B-1----:R-:W-:Y:S02]  /*9810*/  LEA.HI.X.SX32 R8, R5, R2.reuse, 0x1, P1 ;  /* 0x0000000205087211 */ /* 0x082fe400008f0eff */
[----:B0-----:R-:W-:Y:S02]  /*9820*/  LEA.HI.X.SX32 R6, R9, R2, 0x1, P2 ;  /* 0x0000000209067211 */ /* 0x001fe400010f0eff */
[----:B------:R-:W-:-:S03]  /*9830*/  IADD3 R9, P2, R10, R29, RZ ;  /* 0x0000001d0a097210 */ /* 0x000fc60007f5e0ff */
[----:B------:R0:W-:Y:S01]  /*9840*/  STL [R1+0x3a8], R6 ;  /* 0x0003a80601007387 */ /* 0x0001e20000100800 */
[----:B------:R-:W-:-:S03]  /*9850*/  IMAD R11, R3, 0x6a, RZ ;  /* 0x0000006a030b7824 */ /* 0x000fc600078e02ff */
[----:B------:R-:W-:Y:S01]  /*9860*/  STL [R1+0x584], R9 ;  /* 0x0005840901007387 */ /* 0x000fe20000100800 */
[----:B0-----:R-:W-:-:S03]  /*9870*/  IADD3 R6, P1, R7, R29, RZ ;  /* 0x0000001d07067210 */ /* 0x001fc60007f3e0ff */
[----:B------:R-:W-:Y:S01]  /*9880*/  STL [R1+0x570], R8 ;  /* 0x0005700801007387 */ /* 0x000fe20000100800 */
[----:B------:R-:W-:-:S03]  /*9890*/  IMAD R5, R3, 0x37, RZ ;  /* 0x0000003703057824 */ /* 0x000fc600078e02ff */
[----:B------:R0:W-:Y:S01]  /*98a0*/  STL [R1+0x46c], R6 ;  /* 0x00046c0601007387 */ /* 0x0001e20000100800 */
[----:B------:R-:W-:Y:S01]  /*98b0*/  IMAD R7, R3, 0xac, RZ ;  /* 0x000000ac03077824 */ /* 0x000fe200078e02ff */
[-C--:B0-----:R-:W-:Y:S02]  /*98c0*/  LEA.HI.X.SX32 R6, R10, R2.reuse, 0x1, P4 ;  /* 0x000000020a067211 */ /* 0x081fe400020f0eff */
[----:B------:R-:W-:Y:S02]  /*98d0*/  IADD3 R9, P4, R11, R29, RZ ;  /* 0x0000001d0b097210 */ /* 0x000fe40007f9e0ff */
[----:B------:R-:W-:Y:S01]  /*98e0*/  LEA.HI.X.SX32 R8, R5, R2, 0x1, P2 ;  /* 0x0000000205087211 */ /* 0x000fe200010f0eff */
        /* <DEDUP_REMOVED lines=102> */
[----:B------:R-:W-:Y:S01]  /*9f50*/  IMAD R5, R3, 0x23, RZ ;  /* 0x0000002303057824 */ /* 0x000fe200078e02ff */
[----:B0-----:R-:W-:Y:S02]  /*9f60*/  IADD3 R6, P6, R7, R29, RZ ;  /* 0x0000001d07067210 */ /* 0x001fe40007fde0ff */
[----:B------:R0:W-:Y:S01]  /*9f70*/  STL [R1+0x610], R8 ;  /* 0x0006100801007387 */ /* 0x0001e20000100800 */
[----:B------:R-:W-:-:S03]  /*9f80*/  IMAD R7, R3, 0xb8, RZ ;  /* 0x000000b803077824 */ /* 0x000fc600078e02ff */
[----:B------:R1:W-:Y:S01]  /*9f90*/  STL [R1+0x41c], R6 ;  /* 0x00041c0601007387 */ /* 0x0003e20000100800 */
[----:B------:R-:W-:Y:S01]  /*9fa0*/  IMAD R22, R3, 0x7c, RZ ;  /* 0x0000007c03167824 */ /* 0x000fe200078e02ff */
[-C--:B0-----:R-:W-:Y:S02]  /*9fb0*/  LEA.HI.X.SX32 R8, R5, R2.reuse, 0x1, P5 ;  /* 0x0000000205087211 */ /* 0x081fe400028f0eff */
[----:B-1----:R-:W-:Y:S02]  /*9fc0*/  LEA.HI.X.SX32 R6, R20, R2, 0x1, P0 ;  /* 0x0000000214067211 */ /* 0x002fe400000f0eff */
[----:B------:R-:W-:-:S03]  /*9fd0*/  IADD3 R9, P0, R21, R29, RZ ;  /* 0x0000001d15097210 */ /* 0x000fc60007f1e0ff */
[----:B------:R0:W-:Y:S01]  /*9fe0*/  STL [R1+0x508], R6 ;  /* 0x0005080601007387 */ /* 0x0001e20000100800 */
[----:B------:R-:W-:-:S03]  /*9ff0*/  IMAD R5, R3, 0x21, RZ ;  /* 0x0000002103057824 */ /* 0x000fc600078e02ff */
[----:B------:R-:W-:Y:S01]  /*a000*/  STL [R1+0x634], R9 ;  /* 0x0006340901007387 */ /* 0x000fe20000100800 */
[----:B0-----:R-:W-:-:S03]  /*a010*/  IADD3 R6, P5, R7, R29, RZ ;  /* 0x0000001d07067210 */ /* 0x001fc60007fbe0ff */
[----:B------:R0:W-:Y:S01]  /*a020*/  STL [R1+0x620], R8 ;  /* 0x0006200801007387 */ /* 0x0001e20000100800 */
[----:B------:R-:W-:-:S03]  /*a030*/  IMAD R23, R3, 0x3e, RZ ;  /* 0x0000003e03177824 */ /* 0x000fc600078e02ff */
[----:B------:R1:W-:Y:S01]  /*a040*/  STL [R1+0x45c], R6 ;  /* 0x00045c0601007387 */ /* 0x0003e20000100800 */
[----:B0-----:R-:W-:Y:S02]  /*a050*/  LEA.HI.X.SX32 R8, R21, R2, 0x1, P3 ;  /* 0x0000000215087211 */ /* 0x001fe400018f0eff */
[----:B-1----:R-:W-:-:S03]  /*a060*/  IADD3 R6, P3, R22, R29, RZ ;  /* 0x0000001d16067210 */ /* 0x002fc60007f7e0ff */
[----:B------:R0:W-:Y:S01]  /*a070*/  STL [R1+0x528], R8 ;  /* 0x0005280801007387 */ /* 0x0001e20000100800 */
[----:B------:R-:W-:-:S03]  /*a080*/  IMAD R7, R3, 0xa8, RZ ;  /* 0x000000a803077824 */ /* 0x000fc600078e02ff */
[----:B------:R1:W-:Y:S01]  /*a090*/  STL [R1+0x54c], R6 ;  /* 0x00054c0601007387 */ /* 0x0003e20000100800 */
[-C--:B0-----:R-:W-:Y:S02]  /*a0a0*/  LEA.HI.X.SX32 R8, R5, R2.reuse, 0x1, P0 ;  /* 0x0000000205087211 */ /* 0x081fe400000f0eff */
[-C--:B------:R-:W-:Y:S02]  /*a0b0*/  IADD3 R5, P0, R23, R29.reuse, RZ ;  /* 0x0000001d17057210 */ /* 0x080fe40007f1e0ff */
[----:B-1----:R-:W-:Y:S01]  /*a0c0*/  LEA.HI.X.SX32 R6, R22, R2, 0x1, P1 ;  /* 0x0000000216067211 */ /* 0x002fe200008f0eff */
[----:B------:R-:W-:Y:S01]  /*a0d0*/  STL [R1+0x630], R8 ;  /* 0x0006300801007387 */ /* 0x000fe20000100800 */
[----:B------:R-:W-:Y:S01]  /*a0e0*/  IADD3 R7, P1, R7, R29, RZ ;  /* 0x0000001d07077210 */ /* 0x000fe20007f3e0ff */
[C---:B------:R-:W-:Y:S02]  /*a0f0*/  IMAD R24, R3.reuse, 0x74, RZ ;  /* 0x0000007403187824 */ /* 0x040fe400078e02ff */
[----:B------:R0:W-:Y:S04]  /*a100*/  STL [R1+0x644], R5 ;  /* 0x0006440501007387 */ /* 0x0001e80000100800 */
[----:B------:R1:W-:Y:S01]  /*a110*/  STL [R1+0x358], R6 ;  /* 0x0003580601007387 */ /* 0x0003e20000100800 */
[----:B------:R-:W-:-:S02]  /*a120*/  IMAD R25, R3, 0x3a, RZ ;  /* 0x0000003a03197824 */ /* 0x000fc400078e02ff */
[----:B0-----:R-:W-:Y:S01]  /*a130*/  IMAD R5, R3, 0x1f, RZ ;  /* 0x0000001f03057824 */ /* 0x001fe200078e02ff */
[----:B-1----:R-:W-:Y:S01]  /*a140*/  LEA.HI.X.SX32 R6, R23, R2, 0x1, P3 ;  /* 0x0000000217067211 */ /* 0x002fe200018f0eff */
[----:B------:R0:W-:Y:S01]  /*a150*/  STL [R1+0x49c], R7 ;  /* 0x00049c0701007387 */ /* 0x0001e20000100800 */
[----:B------:R-:W-:-:S03]  /*a160*/  IADD3 R8, P3, R24, R29, RZ ;  /* 0x0000001d18087210 */ /* 0x000fc60007f7e0ff */
[----:B------:R1:W-:Y:S01]  /*a170*/  STL [R1+0x548], R6 ;  /* 0x0005480601007387 */ /* 0x0003e20000100800 */
[----:B0-----:R-:W-:Y:S01]  /*a180*/  IMAD R7, R3, 0x98, RZ ;  /* 0x0000009803077824 */ /* 0x001fe200078e02ff */
[-C--:B-1----:R-:W-:Y:S02]  /*a190*/  LEA.HI.X.SX32 R6, R5, R2.reuse, 0x1, P0 ;  /* 0x0000000205067211 */ /* 0x082fe400000f0eff */
[----:B------:R0:W-:Y:S01]  /*a1a0*/  STL [R1+0x56c], R8 ;  /* 0x00056c0801007387 */ /* 0x0001e20000100800 */
[----:B------:R-:W-:Y:S01]  /*a1b0*/  IADD3 R5, P0, R25, R29, RZ ;  /* 0x0000001d19057210 */ /* 0x000fe20007f1e0ff */
[----:B------:R-:W-:Y:S02]  /*a1c0*/  IMAD R26, R3, 0x6c, RZ ;  /* 0x0000006c031a7824 */ /* 0x000fe400078e02ff */
[----:B------:R1:W-:Y:S01]  /*a1d0*/  STL [R1+0x640], R6 ;  /* 0x0006400601007387 */ /* 0x0003e20000100800 */
[----:B0-----:R-:W-:-:S03]  /*a1e0*/  LEA.HI.X.SX32 R8, R24, R2, 0x1, P2 ;  /* 0x0000000218087211 */ /* 0x001fc600010f0eff */
[----:B------:R0:W-:Y:S01]  /*a1f0*/  STL [R1+0x654], R5 ;  /* 0x0006540501007387 */ /* 0x0001e20000100800 */
[----:B-1----:R-:W-:-:S03]  /*a200*/  IADD3 R6, P2, R7, R29, RZ ;  /* 0x0000001d07067210 */ /* 0x002fc60007f5e0ff */
[----:B------:R1:W-:Y:S01]  /*a210*/  STL [R1+0x398], R8 ;  /* 0x0003980801007387 */ /* 0x0003e20000100800 */
[----:B------:R-:W-:-:S03]  /*a220*/  IMAD R27, R3, 0x36, RZ ;  /* 0x00000036031b7824 */ /* 0x000fc600078e02ff */
[----:B------:R2:W-:Y:S01]  /*a230*/  STL [R1+0x4dc], R6 ;  /* 0x0004dc0601007387 */ /* 0x0005e20000100800 */
[----:B0-----:R-:W-:Y:S01]  /*a240*/  IMAD R5, R3, 0x1d, RZ ;  /* 0x0000001d03057824 */ /* 0x001fe200078e02ff */
[----:B-1----:R-:W-:Y:S02]  /*a250*/  LEA.HI.X.SX32 R8, R25, R2, 0x1, P3 ;  /* 0x0000000219087211 */ /* 0x002fe400018f0eff */
[----:B--2---:R-:W-:-:S03]  /*a260*/  IADD3 R6, P3, R26, R29, RZ ;  /* 0x0000001d1a067210 */ /* 0x004fc60007f7e0ff */
[----:B------:R0:W-:Y:S01]  /*a270*/  STL [R1+0x568], R8 ;  /* 0x0005680801007387 */ /* 0x0001e20000100800 */
[-C--:B------:R-:W-:Y:S01]  /*a280*/  LEA.HI.X.SX32 R5, R5, R2.reuse, 0x1, P0 ;  /* 0x0000000205057211 */ /* 0x080fe200000f0eff */
[C---:B------:R-:W-:Y:S02]  /*a290*/  IMAD R7, R3.reuse, 0x88, RZ ;  /* 0x0000008803077824 */ /* 0x040fe400078e02ff */
[----:B------:R1:W-:Y:S01]  /*a2a0*/  STL [R1+0x58c], R6 ;  /* 0x00058c0601007387 */ /* 0x0003e20000100800 */
[----:B------:R-:W-:Y:S01]  /*a2b0*/  IMAD R28, R3, 0x64, RZ ;  /* 0x00000064031c7824 */ /* 0x000fe200078e02ff */
[----:B0-----:R-:W-:Y:S02]  /*a2c0*/  IADD3 R8, P0, R27, R29, RZ ;  /* 0x0000001d1b087210 */ /* 0x001fe40007f1e0ff */
[----:B------:R0:W-:Y:S01]  /*a2d0*/  STL [R1+0x650], R5 ;  /* 0x0006500501007387 */ /* 0x0001e20000100800 */
[----:B-1----:R-:W-:-:S03]  /*a2e0*/  LEA.HI.X.SX32 R6, R26, R2, 0x1, P4 ;  /* 0x000000021a067211 */ /* 0x002fc600020f0eff */
[----:B------:R1:W-:Y:S01]  /*a2f0*/  STL [R1+0x664], R8 ;  /* 0x0006640801007387 */ /* 0x0003e20000100800 */
[----:B------:R-:W-:-:S03]  /*a300*/  LEA.HI.X.SX32 R9, R27, R2, 0x1, P3 ;  /* 0x000000021b097211 */ /* 0x000fc600018f0eff */
[----:B------:R2:W-:Y:S01]  /*a310*/  STL [R1+0x3d8], R6 ;  /* 0x0003d80601007387 */ /* 0x0005e20000100800 */
[-C--:B0-----:R-:W-:Y:S01]  /*a320*/  IADD3 R5, P4, R7, R29.reuse, RZ ;  /* 0x0000001d07057210 */ /* 0x081fe20007f9e0ff */
[----:B------:R-:W-:Y:S01]  /*a330*/  IMAD R7, R3, 0x1b, RZ ;  /* 0x0000001b03077824 */ /* 0x000fe200078e02ff */
[----:B-1----:R-:W-:-:S03]  /*a340*/  IADD3 R8, P3, R28, R29, RZ ;  /* 0x0000001d1c087210 */ /* 0x002fc60007f7e0ff */
[----:B------:R0:W-:Y:S01]  /*a350*/  STL [R1+0x51c], R5 ;  /* 0x00051c0501007387 */ /* 0x0001e20000100800 */
[----:B--2---:R-:W-:-:S03]  /*a360*/  IMAD R6, R3, 0x32, RZ ;  /* 0x0000003203067824 */ /* 0x004fc600078e02ff */
[----:B------:R1:W-:Y:S01]  /*a370*/  STL [R1+0x588], R9 ;  /* 0x0005880901007387 */ /* 0x0003e20000100800 */
[-C--:B0-----:R-:W-:Y:S01]  /*a380*/  LEA.HI.X.SX32 R5, R7, R2.reuse, 0x1, P0 ;  /* 0x0000000207057211 */ /* 0x081fe200000f0eff */
[C---:B------:R-:W-:Y:S01]  /*a390*/  IMAD R7, R3.reuse, 0xf0, RZ ;  /* 0x000000f003077824 */ /* 0x040fe200078e02ff */
[-C--:B-1----:R-:W-:Y:S01]  /*a3a0*/  IADD3 R9, P0, R6, R29.reuse, RZ ;  /* 0x0000001d06097210 */ /* 0x082fe20007f1e0ff */
[----:B------:R0:W-:Y:S04]  /*a3b0*/  STL [R1+0x5ac], R8 ;  /* 0x0005ac0801007387 */ /* 0x0001e80000100800 */
[----:B------:R1:W-:Y:S04]  /*a3c0*/  STL [R1+0x660], R5 ;  /* 0x0006600501007387 */ /* 0x0003e80000100800 */
[----:B------:R2:W-:Y:S01]  /*a3d0*/  STL [R1+0x674], R9 ;  /* 0x0006740901007387 */ /* 0x0005e20000100800 */
[----:B0-----:R-:W-:Y:S01]  /*a3e0*/  LEA.HI.X.SX32 R8, R28, R2, 0x1, P6 ;  /* 0x000000021c087211 */ /* 0x001fe200030f0eff */
[----:B-1----:R-:W-:Y:S01]  /*a3f0*/  IMAD R5, R3, 0x5c, RZ ;  /* 0x0000005c03057824 */ /* 0x002fe200078e02ff */
[----:B--2---:R-:W-:-:S03]  /*a400*/  IADD3 R9, P6, R7, R29, RZ ;  /* 0x0000001d07097210 */ /* 0x004fc60007fde0ff */
[----:B------:R0:W-:Y:S01]  /*a410*/  STL [R1+0x418], R8 ;  /* 0x0004180801007387 */ /* 0x0001e20000100800 */
[-C--:B------:R-:W-:Y:S01]  /*a420*/  LEA.HI.X.SX32 R10, R6, R2.reuse, 0x1, P3 ;  /* 0x00000002060a7211 */ /* 0x080fe200018f0eff */
[C---:B------:R-:W-:Y:S02]  /*a430*/  IMAD R7, R3.reuse, 0x19, RZ ;  /* 0x0000001903077824 */ /* 0x040fe400078e02ff */
[----:B------:R1:W-:Y:S01]  /*a440*/  STL [R1+0x37c], R9 ;  /* 0x00037c0901007387 */ /* 0x0003e20000100800 */
[----:B0-----:R-:W-:Y:S01]  /*a450*/  IMAD R8, R3, 0x2e, RZ ;  /* 0x0000002e03087824 */ /* 0x001fe200078e02ff */
[----:B-1----:R-:W-:Y:S02]  /*a460*/  IADD3 R9, P3, R5, R29, RZ ;  /* 0x0000001d05097210 */ /* 0x002fe40007f7e0ff */
[----:B------:R-:W-:Y:S01]  /*a470*/  STL [R1+0x5a8], R10 ;  /* 0x0005a80a01007387 */ /* 0x000fe20000100800 */
[----:B------:R-:W-:Y:S01]  /*a480*/  LEA.HI.X.SX32 R6, R7, R2, 0x1, P0 ;  /* 0x0000000207067211 */ /* 0x000fe200000f0eff */
[----:B------:R-:W-:-:S02]  /*a490*/  IMAD R7, R3, 0xd0, RZ ;  /* 0x000000d003077824 */ /* 0x000fc400078e02ff */
[----:B------:R0:W-:Y:S04]  /*a4a0*/  STL [R1+0x5cc], R9 ;  /* 0x0005cc0901007387 */ /* 0x0001e80000100800 */
[----:B------:R1:W-:Y:S01]  /*a4b0*/  STL [R1+0x670], R6 ;  /* 0x0006700601007387 */ /* 0x0003e20000100800 */
[----:B0-----:R-:W-:Y:S02]  /*a4c0*/  IADD3 R9, P0, R8, R29, RZ ;  /* 0x0000001d08097210 */ /* 0x001fe40007f1e0ff */
[----:B-1----:R-:W-:-:S03]  /*a4d0*/  LEA.HI.X.SX32 R6, R5, R2, 0x1, P5 ;  /* 0x0000000205067211 */ /* 0x002fc600028f0eff */
[----:B------:R0:W-:Y:S01]  /*a4e0*/  STL [R1+0x684], R9 ;  /* 0x0006840901007387 */ /* 0x0001e20000100800 */
[----:B------:R-:W-:Y:S01]  /*a4f0*/  IMAD R5, R3, 0x54, RZ ;  /* 0x0000005403057824 */ /* 0x000fe200078e02ff */
[----:B------:R-:W-:Y:S02]  /*a500*/  LEA.HI.X.SX32 R10, R8, R2, 0x1, P3 ;  /* 0x00000002080a7211 */ /* 0x000fe400018f0eff */
[----:B------:R1:W-:Y:S01]  /*a510*/  STL [R1+0x458], R6 ;  /* 0x0004580601007387 */ /* 0x0003e20000100800 */
[----:B0-----:R-:W-:Y:S01]  /*a520*/  IADD3 R9, P5, R7, R29, RZ ;  /* 0x0000001d07097210 */ /* 0x001fe20007fbe0ff */
[----:B------:R-:W-:-:S04]  /*a530*/  IMAD R7, R3, 0x17, RZ ;  /* 0x0000001703077824 */ /* 0x000fc800078e02ff */
[----:B------:R0:W-:Y:S01]  /*a540*/  STL [R1+0x3fc], R9 ;  /* 0x0003fc0901007387 */ /* 0x0001e20000100800 */
[----:B-1----:R-:W-:Y:S01]  /*a550*/  IMAD R6, R3, 0x2a, RZ ;  /* 0x0000002a03067824 */ /* 0x002fe200078e02ff */
[----:B------:R-:W-:Y:S02]  /*a560*/  LEA.HI.X.SX32 R8, R7, R2, 0x1, P0 ;  /* 0x0000000207087211 */ /* 0x000fe400000f0eff */
[----:B------:R-:W-:Y:S01]  /*a570*/  STL [R1+0x5c8], R10 ;  /* 0x0005c80a01007387 */ /* 0x000fe20000100800 */
[----:B0-----:R-:W-:Y:S01]  /*a580*/  IADD3 R9, P3, R5, R29, RZ ;  /* 0x0000001d05097210 */ /* 0x001fe20007f7e0ff */
[----:B------:R-:W-:-:S04]  /*a590*/  IMAD R7, R3, 0xb0, RZ ;  /* 0x000000b003077824 */ /* 0x000fc800078e02ff */
        /* <DEDUP_REMOVED lines=21> */
[----:B------:R-:W-:-:S03]  /*a6f0*/  IMAD R5, R3, 0x44, RZ ;  /* 0x0000004403057824 */ /* 0x000fc600078e02ff */
[----:B------:R1:W-:Y:S01]  /*a700*/  STL [R1+0x4d8], R6 ;  /* 0x0004d80601007387 */ /* 0x0003e20000100800 */
[----:B------:R-:W-:Y:S02]  /*a710*/  LEA.HI.X.SX32 R10, R8, R2, 0x1, P3 ;  /* 0x00000002080a7211 */ /* 0x000fe400018f0eff */
[----:B0-----:R-:W-:Y:S01]  /*a720*/  IADD3 R9, P2, R7, R29, RZ ;  /* 0x0000001d07097210 */ /* 0x001fe20007f5e0ff */
[----:B-1----:R-:W-:-:S04]  /*a730*/  IMAD R6, R3, 0x13, RZ ;  /* 0x0000001303067824 */ /* 0x002fc800078e02ff */
[----:B------:R0:W-:Y:S01]  /*a740*/  STL [R1+0x4fc], R9 ;  /* 0x0004fc0901007387 */ /* 0x0001e20000100800 */
[C---:B------:R-:W-:Y:S01]  /*a750*/  IMAD R7, R3.reuse, 0x22, RZ ;  /* 0x0000002203077824 */ /* 0x040fe200078e02ff */
[----:B------:R-:W-:Y:S01]  /*a760*/  LEA.HI.X.SX32 R8, R6, R2, 0x1, P0 ;  /* 0x0000000206087211 */ /* 0x000fe200000f0eff */
[----:B------:R-:W-:Y:S01]  /*a770*/  IMAD R6, R3, 0xe0, RZ ;  /* 0x000000e003067824 */ /* 0x000fe200078e02ff */
[----:B------:R-:W-:Y:S01]  /*a780*/  STL [R1+0x608], R10 ;  /* 0x0006080a01007387 */ /* 0x000fe20000100800 */
[----:B0-----:R-:W-:-:S05]  /*a790*/  IADD3 R9, P3, R5, R29, RZ ;  /* 0x0000001d05097210 */ /* 0x001fca0007f7e0ff */
[----:B------:R0:W-:Y:S04]  /*a7a0*/  STL [R1+0x62c], R9 ;  /* 0x00062c0901007387 */ /* 0x0001e80000100800 */
[----:B------:R1:W-:Y:S01]  /*a7b0*/  STL [R1+0x6a0], R8 ;  /* 0x0006a00801007387 */ /* 0x0003e20000100800 */
[-C--:B0-----:R-:W-:Y:S02]  /*a7c0*/  IADD3 R9, P0, R7, R29.reuse, RZ ;  /* 0x0000001d07097210 */ /* 0x081fe40007f1e0ff */
[-C--:B-1----:R-:W-:Y:S01]  /*a7d0*/  LEA.HI.X.SX32 R8, R5, R2.reuse, 0x1, P4 ;  /* 0x0000000205087211 */ /* 0x082fe200020f0eff */
[----:B------:R-:W-:Y:S01]  /*a7e0*/  IMAD R5, R3, 0x78, RZ ;  /* 0x0000007803057824 */ /* 0x000fe200078e02ff */
[----:B------:R-:W-:Y:S01]  /*a7f0*/  IADD3 R6, P4, R6, R29, RZ ;  /* 0x0000001d06067210 */ /* 0x000fe20007f9e0ff */
[----:B------:R0:W-:Y:S01]  /*a800*/  STL [R1+0x6b4], R9 ;  /* 0x0006b40901007387 */ /* 0x0001e20000100800 */
[----:B------:R-:W-:-:S03]  /*a810*/  LEA.HI.X.SX32 R7, R7, R2, 0x1, P3 ;  /* 0x0000000207077211 */ /* 0x000fc600018f0eff */
[----:B------:R1:W-:Y:S04]  /*a820*/  STL [R1+0x518], R8 ;  /* 0x0005180801007387 */ /* 0x0003e80000100800 */
[----:B------:R2:W-:Y:S01]  /*a830*/  STL [R1+0x3bc], R6 ;  /* 0x0003bc0601007387 */ /* 0x0005e20000100800 */
[----:B0-----:R-:W-:Y:S01]  /*a840*/  IADD3 R9, P3, R5, R29, RZ ;  /* 0x0000001d05097210 */ /* 0x001fe20007f7e0ff */
[C---:B-1----:R-:W-:Y:S02]  /*a850*/  IMAD R8, R3.reuse, 0x11, RZ ;  /* 0x0000001103087824 */ /* 0x042fe400078e02ff */
[----:B------:R0:W-:Y:S01]  /*a860*/  STL [R1+0x628], R7 ;  /* 0x0006280701007387 */ /* 0x0001e20000100800 */
[----:B--2---:R-:W-:Y:S02]  /*a870*/  IMAD R6, R3, 0x3c, RZ ;  /* 0x0000003c03067824 */ /* 0x004fe400078e02ff */
[-C--:B------:R-:W-:Y:S01]  /*a880*/  LEA.HI.X.SX32 R10, R8, R2.reuse, 0x1, P0 ;  /* 0x00000002080a7211 */ /* 0x080fe200000f0eff */
[----:B------:R1:W-:Y:S01]  /*a890*/  STL [R1+0x55c], R9 ;  /* 0x00055c0901007387 */ /* 0x0003e20000100800 */
[----:B------:R-:W-:Y:S01]  /*a8a0*/  LEA.HI.X.SX32 R8, R5, R2, 0x1, P6 ;  /* 0x0000000205087211 */ /* 0x000fe200030f0eff */
[----:B------:R-:W-:-:S02]  /*a8b0*/  IMAD R5, R3, 0xa0, RZ ;  /* 0x000000a003057824 */ /* 0x000fc400078e02ff */
[----:B0-----:R-:W-:Y:S01]  /*a8c0*/  IMAD R7, R3, 0x1e, RZ ;  /* 0x0000001e03077824 */ /* 0x001fe200078e02ff */
[----:B------:R-:W-:Y:S01]  /*a8d0*/  STL [R1+0x6b0], R10 ;  /* 0x0006b00a01007387 */ /* 0x000fe20000100800 */
[----:B-1----:R-:W-:-:S05]  /*a8e0*/  IADD3 R9, P0, R6, R29, RZ ;  /* 0x0000001d06097210 */ /* 0x002fca0007f1e0ff */
        /* <DEDUP_REMOVED lines=13> */
[C---:B--2---:R-:W-:Y:S02]  /*a9c0*/  IMAD R5, R3.reuse, 0x34, RZ ;  /* 0x0000003403057824 */ /* 0x044fe400078e02ff */
[-C--:B------:R-:W-:Y:S01]  /*a9d0*/  LEA.HI.X.SX32 R10, R8, R2.reuse, 0x1, P6 ;  /* 0x00000002080a7211 */ /* 0x080fe200030f0eff */
[----:B------:R1:W-:Y:S01]  /*a9e0*/  STL [R1+0x59c], R9 ;  /* 0x00059c0901007387 */ /* 0x0003e20000100800 */
[----:B------:R-:W-:Y:S01]  /*a9f0*/  LEA.HI.X.SX32 R8, R6, R2, 0x1, P5 ;  /* 0x0000000206087211 */ /* 0x000fe200028f0eff */
[----:B0-----:R-:W-:-:S02]  /*aa00*/  IMAD R7, R3, 0x1a, RZ ;  /* 0x0000001a03077824 */ /* 0x001fc400078e02ff */
[----:B------:R-:W-:Y:S01]  /*aa10*/  STL [R1+0x6c0], R10 ;  /* 0x0006c00a01007387 */ /* 0x000fe20000100800 */
[----:B-1----:R-:W-:Y:S01]  /*aa20*/  IADD3 R9, P6, R5, R29, RZ ;  /* 0x0000001d05097210 */ /* 0x002fe20007fde0ff */
        /* <DEDUP_REMOVED lines=8> */
[----:B0-----:R-:W-:Y:S01]  /*aab0*/  IADD3 R9, P0, R6, R29, RZ ;  /* 0x0000001d06097210 */ /* 0x001fe20007f1e0ff */
[----:B------:R-:W-:Y:S01]  /*aac0*/  IMAD R6, R3, 0xd, RZ ;  /* 0x0000000d03067824 */ /* 0x000fe200078e02ff */
[----:B-1----:R-:W-:-:S03]  /*aad0*/  LEA.HI.X.SX32 R8, R7, R2, 0x1, P6 ;  /* 0x0000000207087211 */ /* 0x002fc600030f0eff */
[----:B------:R0:W-:Y:S01]  /*aae0*/  STL [R1+0x43c], R9 ;  /* 0x00043c0901007387 */ /* 0x0001e20000100800 */
[----:B------:R-:W-:Y:S01]  /*aaf0*/  IMAD R7, R3, 0x2c, RZ ;  /* 0x0000002c03077824 */ /* 0x000fe200078e02ff */
[-C--:B------:R-:W-:Y:S02]  /*ab00*/  LEA.HI.X.SX32 R6, R6, R2.reuse, 0x1, P5 ;  /* 0x0000000206067211 */ /* 0x080fe400028f0eff */
[----:B------:R1:W-:Y:S01]  /*ab10*/  STL [R1+0x668], R8 ;  /* 0x0006680801007387 */ /* 0x0003e20000100800 */
[C---:B0-----:R-:W-:Y:S02]  /*ab20*/  IADD3 R9, P6, R5.reuse, R29, RZ ;  /* 0x0000001d05097210 */ /* 0x041fe40007fde0ff */
[----:B------:R-:W-:-:S03]  /*ab30*/  LEA.HI.X.SX32 R5, R5, R2, 0x1, P1 ;  /* 0x0000000205057211 */ /* 0x000fc600008f0eff */
[----:B------:R0:W-:Y:S01]  /*ab40*/  STL [R1+0x5dc], R9 ;  /* 0x0005dc0901007387 */ /* 0x0001e20000100800 */
[----:B-1----:R-:W-:-:S03]  /*ab50*/  IMAD R8, R3, 0x16, RZ ;  /* 0x0000001603087824 */ /* 0x002fc600078e02ff */
[----:B------:R1:W-:Y:S01]  /*ab60*/  STL [R1+0x6d0], R6 ;  /* 0x0006d00601007387 */ /* 0x0003e20000100800 */
[----:B0-----:R-:W-:Y:S01]  /*ab70*/  IADD3 R9, P5, R7, R29, RZ ;  /* 0x0000001d07097210 */ /* 0x001fe20007fbe0ff */
[----:B-1----:R-:W-:-:S04]  /*ab80*/  IMAD R6, R3, 0x48, RZ ;  /* 0x0000004803067824 */ /* 0x002fc800078e02ff */
[----:B------:R0:W-:Y:S04]  /*ab90*/  STL [R1+0x68c], R9 ;  /* 0x00068c0901007387 */ /* 0x0001e80000100800 */
[----:B------:R1:W-:Y:S01]  /*aba0*/  STL [R1+0x478], R5 ;  /* 0x0004780501007387 */ /* 0x0003e20000100800 */
[-C--:B0-----:R-:W-:Y:S02]  /*abb0*/  IADD3 R9, P1, R8, R29.reuse, RZ ;  /* 0x0000001d08097210 */ /* 0x081fe40007f3e0ff */
[-C--:B-1----:R-:W-:Y:S01]  /*abc0*/  LEA.HI.X.SX32 R5, R7, R2.reuse, 0x1, P6 ;  /* 0x0000000207057211 */ /* 0x082fe200030f0eff */
[C---:B------:R-:W-:Y:S01]  /*abd0*/  IMAD R7, R3.reuse, 0x24, RZ ;  /* 0x0000002403077824 */ /* 0x040fe200078e02ff */
[----:B------:R-:W-:Y:S01]  /*abe0*/  IADD3 R10, P6, R6, R29, RZ ;  /* 0x0000001d060a7210 */ /* 0x000fe20007fde0ff */
[----:B------:R0:W-:Y:S04]  /*abf0*/  STL [R1+0x6e4], R9 ;  /* 0x0006e40901007387 */ /* 0x0001e80000100800 */
[----:B------:R1:W-:Y:S04]  /*ac00*/  STL [R1+0x5d8], R5 ;  /* 0x0005d80501007387 */ /* 0x0003e80000100800 */
[----:B------:R2:W-:Y:S01]  /*ac10*/  STL [R1+0x61c], R10 ;  /* 0x00061c0a01007387 */ /* 0x0005e20000100800 */
[----:B0-----:R-:W-:Y:S01]  /*ac20*/  LEA.HI.X.SX32 R9, R8, R2, 0x1, P5 ;  /* 0x0000000208097211 */ /* 0x001fe200028f0eff */
[----:B------:R-:W-:-:S02]  /*ac30*/  IMAD R8, R3, 0x12, RZ ;  /* 0x0000001203087824 */ /* 0x000fc400078e02ff */
[----:B-1----:R-:W-:Y:S01]  /*ac40*/  IMAD R5, R3, 0xb, RZ ;  /* 0x0000000b03057824 */ /* 0x002fe200078e02ff */
[-C--:B--2---:R-:W-:Y:S01]  /*ac50*/  IADD3 R10, P5, R7, R29.reuse, RZ ;  /* 0x0000001d070a7210 */ /* 0x084fe20007fbe0ff */
[----:B------:R0:W-:Y:S04]  /*ac60*/  STL [R1+0x688], R9 ;  /* 0x0006880901007387 */ /* 0x0001e80000100800 */
[----:B------:R1:W-:Y:S01]  /*ac70*/  STL [R1+0x6ac], R10 ;  /* 0x0006ac0a01007387 */ /* 0x0003e20000100800 */
[----:B0-----:R-:W-:Y:S01]  /*ac80*/  LEA.HI.X.SX32 R9, R5, R2, 0x1, P1 ;  /* 0x0000000205097211 */ /* 0x001fe200008f0eff */
[----:B------:R-:W-:Y:S01]  /*ac90*/  IMAD R5, R3, 0x70, RZ ;  /* 0x0000007003057824 */ /* 0x000fe200078e02ff */
[----:B-1----:R-:W-:-:S03]  /*aca0*/  IADD3 R10, P1, R8, R29, RZ ;  /* 0x0000001d080a7210 */ /* 0x002fc60007f3e0ff */
[----:B------:R0:W-:Y:S01]  /*acb0*/  STL [R1+0x6e0], R9 ;  /* 0x0006e00901007387 */ /* 0x0001e20000100800 */
[----:B------:R-:W-:-:S03]  /*acc0*/  LEA.HI.X.SX32 R6, R6, R2, 0x1, P2 ;  /* 0x0000000206067211 */ /* 0x000fc600010f0eff */
[----:B------:R1:W-:Y:S01]  /*acd0*/  STL [R1+0x6f4], R10 ;  /* 0x0006f40a01007387 */ /* 0x0003e20000100800 */
[-C--:B------:R-:W-:Y:S01]  /*ace0*/  LEA.HI.X.SX32 R7, R7, R2.reuse, 0x1, P6 ;  /* 0x0000000207077211 */ /* 0x080fe200030f0eff */
[----:B0-----:R-:W-:Y:S01]  /*acf0*/  IMAD R9, R3, 0x38, RZ ;  /* 0x0000003803097824 */ /* 0x001fe200078e02ff */
[-C--:B-1----:R-:W-:Y:S01]  /*ad00*/  IADD3 R10, P2, R5, R29.reuse, RZ ;  /* 0x0000001d050a7210 */ /* 0x082fe20007f5e0ff */
[----:B------:R0:W-:Y:S03]  /*ad10*/  STL [R1+0x4f8], R6 ;  /* 0x0004f80601007387 */ /* 0x0001e60000100800 */
[----:B------:R-:W-:Y:S01]  /*ad20*/  IADD3 R11, P6, R9, R29, RZ ;  /* 0x0000001d090b7210 */ /* 0x000fe20007fde0ff */
[----:B------:R1:W-:Y:S04]  /*ad30*/  STL [R1+0x57c], R10 ;  /* 0x00057c0a01007387 */ /* 0x0003e80000100800 */
[----:B------:R2:W-:Y:S01]  /*ad40*/  STL [R1+0x618], R7 ;  /* 0x0006180701007387 */ /* 0x0005e20000100800 */
[----:B0-----:R-:W-:Y:S01]  /*ad50*/  IMAD R6, R3, 0x1c, RZ ;  /* 0x0000001c03067824 */ /* 0x001fe200078e02ff */
[----:B-1----:R-:W-:-:S02]  /*ad60*/  LEA.HI.X.SX32 R10, R8, R2, 0x1, P5 ;  /* 0x00000002080a7211 */ /* 0x002fc400028f0eff */
[----:B------:R0:W-:Y:S01]  /*ad70*/  STL [R1+0x65c], R11 ;  /* 0x00065c0b01007387 */ /* 0x0001e20000100800 */
[----:B--2---:R-:W-:-:S03]  /*ad80*/  IMAD R7, R3, 0x9, RZ ;  /* 0x0000000903077824 */ /* 0x004fc600078e02ff */
[----:B------:R1:W-:Y:S01]  /*ad90*/  STL [R1+0x6a8], R10 ;  /* 0x0006a80a01007387 */ /* 0x0003e20000100800 */
[----:B------:R-:W-:Y:S01]  /*ada0*/  IMAD R8, R3, 0xe, RZ ;  /* 0x0000000e03087824 */ /* 0x000fe200078e02ff */
[----:B0-----:R-:W-:Y:S02]  /*adb0*/  IADD3 R11, P5, R6, R29, RZ ;  /* 0x0000001d060b7210 */ /* 0x001fe40007fbe0ff */
[----:B-1----:R-:W-:-:S03]  /*adc0*/  LEA.HI.X.SX32 R10, R7, R2, 0x1, P1 ;  /* 0x00000002070a7211 */ /* 0x002fc600008f0eff */
[----:B------:R0:W-:Y:S01]  /*add0*/  STL [R1+0x6cc], R11 ;  /* 0x0006cc0b01007387 */ /* 0x0001e20000100800 */
[----:B------:R-:W-:-:S03]  /*ade0*/  IMAD R7, R3, 0x50, RZ ;  /* 0x0000005003077824 */ /* 0x000fc600078e02ff */
[----:B------:R1:W-:Y:S01]  /*adf0*/  STL [R1+0x6f0], R10 ;  /* 0x0006f00a01007387 */ /* 0x0003e20000100800 */
[-C--:B0-----:R-:W-:Y:S02]  /*ae00*/  IADD3 R11, P1, R8, R29.reuse, RZ ;  /* 0x0000001d080b7210 */ /* 0x081fe40007f3e0ff */
[----:B-1----:R-:W-:Y:S01]  /*ae10*/  LEA.HI.X.SX32 R10, R5, R2, 0x1, P4 ;  /* 0x00000002050a7211 */ /* 0x002fe200020f0eff */
[----:B------:R-:W-:Y:S02]  /*ae20*/  IMAD R5, R3, 0x28, RZ ;  /* 0x0000002803057824 */ /* 0x000fe400078e02ff */
[----:B------:R0:W-:Y:S01]  /*ae30*/  STL [R1+0x704], R11 ;  /* 0x0007040b01007387 */ /* 0x0001e20000100800 */
[----:B------:R-:W-:-:S03]  /*ae40*/  IADD3 R12, P4, R7, R29, RZ ;  /* 0x0000001d070c7210 */ /* 0x000fc60007f9e0ff */
[----:B------:R1:W-:Y:S01]  /*ae50*/  STL [R1+0x3b8], R10 ;  /* 0x0003b80a01007387 */ /* 0x0003e20000100800 */
[-C--:B0-----:R-:W-:Y:S02]  /*ae60*/  LEA.HI.X.SX32 R11, R9, R2.reuse, 0x1, P2 ;  /* 0x00000002090b7211 */ /* 0x081fe400010f0eff */
[----:B------:R-:W-:Y:S01]  /*ae70*/  IADD3 R9, P2, R5, R29, RZ ;  /* 0x0000001d05097210 */ /* 0x000fe20007f5e0ff */
[----:B-1----:R-:W-:Y:S01]  /*ae80*/  IMAD R10, R3, 0x14, RZ ;  /* 0x00000014030a7824 */ /* 0x002fe200078e02ff */
[----:B------:R-:W-:Y:S01]  /*ae90*/  STL [R1+0x5fc], R12 ;  /* 0x0005fc0c01007387 */ /* 0x000fe20000100800 */
[----:B------:R-:W-:-:S03]  /*aea0*/  LEA.HI.X.SX32 R6, R6, R2, 0x1, P6 ;  /* 0x0000000206067211 */ /* 0x000fc600030f0eff */
[----:B------:R0:W-:Y:S04]  /*aeb0*/  STL [R1+0x578], R11 ;  /* 0x0005780b01007387 */ /* 0x0001e80000100800 */
[----:B------:R1:W-:Y:S01]  /*aec0*/  STL [R1+0x69c], R9 ;  /* 0x00069c0901007387 */ /* 0x0003e20000100800 */
[----:B------:R-:W-:Y:S01]  /*aed0*/  LEA.HI.X.SX32 R8, R8, R2, 0x1, P5 ;  /* 0x0000000208087211 */ /* 0x000fe200028f0eff */
[----:B0-----:R-:W-:Y:S01]  /*aee0*/  IMAD R11, R3, 0xa, RZ ;  /* 0x0000000a030b7824 */ /* 0x001fe200078e02ff */
[-C--:B-1----:R-:W-:Y:S01]  /*aef0*/  IADD3 R9, P6, R10, R29.reuse, RZ ;  /* 0x0000001d0a097210 */ /* 0x082fe20007fde0ff */
[----:B------:R0:W-:Y:S03]  /*af00*/  STL [R1+0x658], R6 ;  /* 0x0006580601007387 */ /* 0x0001e60000100800 */
[----:B------:R-:W-:Y:S01]  /*af10*/  IADD3 R12, P5, R11, R29, RZ ;  /* 0x0000001d0b0c7210 */ /* 0x000fe20007fbe0ff */
[----:B------:R1:W-:Y:S01]  /*af20*/  STL [R1+0x6ec], R9 ;  /* 0x0006ec0901007387 */ /* 0x0003e20000100800 */
[----:B0-----:R-:W-:-:S03]  /*af30*/  IMAD R6, R3, 0x7, RZ ;  /* 0x0000000703067824 */ /* 0x001fc600078e02ff */
[----:B------:R0:W-:Y:S01]  /*af40*/  STL [R1+0x6c8], R8 ;  /* 0x0006c80801007387 */ /* 0x0001e20000100800 */
[C---:B-1----:R-:W-:Y:S01]  /*af50*/  IMAD R9, R3.reuse, 0x60, RZ ;  /* 0x0000006003097824 */ /* 0x042fe200078e02ff */
[----:B------:R-:W-:Y:S02]  /*af60*/  LEA.HI.X.SX32 R6, R6, R2, 0x1, P1 ;  /* 0x0000000206067211 */ /* 0x000fe400008f0eff */
[----:B------:R1:W-:Y:S01]  /*af70*/  STL [R1+0x714], R12 ;  /* 0x0007140c01007387 */ /* 0x0003e20000100800 */
[----:B0-----:R-:W-:-:S03]  /*af80*/  IMAD R8, R3, 0x30, RZ ;  /* 0x0000003003087824 */ /* 0x001fc600078e02ff */
[----:B------:R0:W-:Y:S01]  /*af90*/  STL [R1+0x700], R6 ;  /* 0x0007000601007387 */ /* 0x0001e20000100800 */
[----:B-1----:R-:W-:-:S05]  /*afa0*/  IADD3 R12, P1, R9, R29, RZ ;  /* 0x0000001d090c7210 */ /* 0x002fca0007f3e0ff */
[----:B------:R1:W-:Y:S01]  /*afb0*/  STL [R1+0x5bc], R12 ;  /* 0x0005bc0c01007387 */ /* 0x0003e20000100800 */
[-C--:B0-----:R-:W-:Y:S01]  /*afc0*/  LEA.HI.X.SX32 R6, R7, R2.reuse, 0x1, P3 ;  /* 0x0000000207067211 */ /* 0x081fe200018f0eff */
[----:B------:R-:W-:Y:S01]  /*afd0*/  IMAD R7, R3, 0x18, RZ ;  /* 0x0000001803077824 */ /* 0x000fe200078e02ff */
[----:B------:R-:W-:-:S03]  /*afe0*/  LEA.HI.X.SX32 R5, R5, R2, 0x1, P4 ;  /* 0x0000000205057211 */ /* 0x000fc600020f0eff */
[----:B------:R0:W-:Y:S01]  /*aff0*/  STL [R1+0x4b8], R6 ;  /* 0x0004b80601007387 */ /* 0x0001e20000100800 */
[-C--:B-1----:R-:W-:Y:S02]  /*b000*/  IADD3 R12, P3, R8, R29.reuse, RZ ;  /* 0x0000001d080c7210 */ /* 0x082fe40007f7e0ff */
[----:B------:R-:W-:-:S03]  /*b010*/  IADD3 R13, P4, R7, R29, RZ ;  /* 0x0000001d070d7210 */ /* 0x000fc60007f9e0ff */
[----:B------:R1:W-:Y:S01]  /*b020*/  STL [R1+0x67c], R12 ;  /* 0x00067c0c01007387 */ /* 0x0003e20000100800 */
[----:B0-----:R-:W-:-:S03]  /*b030*/  IMAD R6, R3, 0xc, RZ ;  /* 0x0000000c03067824 */ /* 0x001fc600078e02ff */
[----:B------:R0:W-:Y:S01]  /*b040*/  STL [R1+0x5f8], R5 ;  /* 0x0005f80501007387 */ /* 0x0001e20000100800 */
[----:B-1----:R-:W-:-:S03]  /*b050*/  LEA.HI.X.SX32 R12, R10, R2, 0x1, P2 ;  /* 0x000000020a0c7211 */ /* 0x002fc600010f0eff */
[----:B------:R-:W-:Y:S01]  /*b060*/  STL [R1+0x6dc], R13 ;  /* 0x0006dc0d01007387 */ /* 0x000fe20000100800 */
[----:B------:R-:W-:Y:S01]  /*b070*/  IADD3 R14, P2, R6, R29, RZ ;  /* 0x0000001d060e7210 */ /* 0x000fe20007f5e0ff */
[C---:B------:R-:W-:Y:S02]  /*b080*/  IMAD R10, R3.reuse, 0x5, RZ ;  /* 0x00000005030a7824 */ /* 0x040fe400078e02ff */
[----:B0-----:R-:W-:Y:S01]  /*b090*/  IMAD R5, R3, 0x6, RZ ;  /* 0x0000000603057824 */ /* 0x001fe200078e02ff */
[----:B------:R0:W-:Y:S04]  /*b0a0*/  STL [R1+0x698], R12 ;  /* 0x0006980c01007387 */ /* 0x0001e80000100800 */
[----:B------:R-:W-:Y:S01]  /*b0b0*/  STL [R1+0x70c], R14 ;  /* 0x00070c0e01007387 */ /* 0x000fe20000100800 */
[----:B0-----:R-:W-:-:S02]  /*b0c0*/  LEA.HI.X.SX32 R12, R11, R2, 0x1, P6 ;  /* 0x000000020b0c7211 */ /* 0x001fc400030f0eff */
[----:B------:R-:W-:Y:S02]  /*b0d0*/  IADD3 R13, P6, R5, R29, RZ ;  /* 0x0000001d050d7210 */ /* 0x000fe40007fde0ff */
[-C--:B------:R-:W-:Y:S01]  /*b0e0*/  LEA.HI.X.SX32 R11, R10, R2.reuse, 0x1, P5 ;  /* 0x000000020a0b7211 */ /* 0x080fe200028f0eff */
[----:B------:R0:W-:Y:S01]  /*b0f0*/  STL [R1+0x6e8], R12 ;  /* 0x0006e80c01007387 */ /* 0x0001e20000100800 */
[----:B------:R-:W-:-:S03]  /*b100*/  LEA.HI.X.SX32 R10, R9, R2, 0x1, P0 ;  /* 0x00000002090a7211 */ /* 0x000fc600000f0eff */
[----:B------:R-:W-:Y:S01]  /*b110*/  STL [R1+0x724], R13 ;  /* 0x0007240d01007387 */ /* 0x000fe20000100800 */
[----:B0-----:R-:W-:-:S03]  /*b120*/  LEA R12, P5, R3, R29, 0x7 ;  /* 0x0000001d030c7211 */ /* 0x001fc600078a38ff */
[----:B------:R0:W-:Y:S01]  /*b130*/  STL [R1+0x710], R11 ;  /* 0x0007100b01007387 */ /* 0x0001e20000100800 */
[----:B------:R-:W-:-:S03]  /*b140*/  LEA.HI.X.SX32 R9, R8, R2, 0x1, P1 ;  /* 0x0000000208097211 */ /* 0x000fc600008f0eff */
[----:B------:R-:W-:Y:S01]  /*b150*/  STL [R1+0x53c], R12 ;  /* 0x00053c0c01007387 */ /* 0x000fe20000100800 */
[----:B------:R-:W-:-:S03]  /*b160*/  LEA.HI.X.SX32 R8, R7, R2, 0x1, P3 ;  /* 0x0000000207087211 */ /* 0x000fc600018f0eff */
[----:B------:R1:W-:Y:S01]  /*b170*/  STL [R1+0x438], R10 ;  /* 0x0004380a01007387 */ /* 0x0003e20000100800 */
[----:B0-----:R-:W-:-:S05]  /*b180*/  LEA R11, P0, R3, R29, 0x6 ;  /* 0x0000001d030b7211 */ /* 0x001fca00078030ff */
[----:B------:R-:W-:Y:S01]  /*b190*/  STL [R1+0x63c], R11 ;  /* 0x00063c0b01007387 */ /* 0x000fe20000100800 */
[----:B-1----:R-:W-:-:S03]  /*b1a0*/  LEA R10, P1, R3, R29, 0x5 ;  /* 0x0000001d030a7211 */ /* 0x002fc600078228ff */
[----:B------:R0:W-:Y:S04]  /*b1b0*/  STL [R1+0x5b8], R9 ;  /* 0x0005b80901007387 */ /* 0x0001e80000100800 */
[----:B------:R-:W-:Y:S04]  /*b1c0*/  STL [R1+0x6bc], R10 ;  /* 0x0006bc0a01007387 */ /* 0x000fe80000100800 */
[----:B------:R1:W-:Y:S01]  /*b1d0*/  STL [R1+0x678], R8 ;  /* 0x0006780801007387 */ /* 0x0003e20000100800 */
[C---:B0-----:R-:W-:Y:S01]  /*b1e0*/  LEA R9, P3, R3.reuse, R29, 0x4 ;  /* 0x0000001d03097211 */ /* 0x041fe200078620ff */
[----:B------:R-:W-:Y:S01]  /*b1f0*/  IMAD.SHL.U32 R7, R3, 0x2, RZ ;  /* 0x0000000203077824 */ /* 0x000fe200078e00ff */
[----:B-1----:R-:W-:-:S03]  /*b200*/  LEA.HI.X.SX32 R8, R6, R2, 0x1, P4 ;  /* 0x0000000206087211 */ /* 0x002fc600020f0eff */
[----:B------:R0:W-:Y:S01]  /*b210*/  STL [R1+0x6fc], R9 ;  /* 0x0006fc0901007387 */ /* 0x0001e20000100800 */
[----:B------:R-:W-:-:S03]  /*b220*/  IMAD R6, R3, 0x3, RZ ;  /* 0x0000000303067824 */ /* 0x000fc600078e02ff */
[----:B------:R1:W-:Y:S01]  /*b230*/  STL [R1+0x6d8], R8 ;  /* 0x0006d80801007387 */ /* 0x0003e20000100800 */
[----:B0-----:R-:W-:Y:S02]  /*b240*/  LEA R9, P4, R3, R29, 0x3 ;  /* 0x0000001d03097211 */ /* 0x001fe400078818ff */
[-C--:B-1----:R-:W-:Y:S01]  /*b250*/  LEA.HI.X.SX32 R8, R5, R2.reuse, 0x1, P2 ;  /* 0x0000000205087211 */ /* 0x082fe200010f0eff */
[----:B------:R-:W-:Y:S02]  /*b260*/  IMAD.SHL.U32 R5, R3, 0x40, RZ ;  /* 0x0000004003057824 */ /* 0x000fe400078e00ff */
[----:B------:R0:W-:Y:S04]  /*b270*/  STL [R1+0x71c], R9 ;  /* 0x00071c0901007387 */ /* 0x0001e80000100800 */
[----:B------:R1:W-:Y:S01]  /*b280*/  STL [R1+0x708], R8 ;  /* 0x0007080801007387 */ /* 0x0003e20000100800 */
[----:B------:R-:W-:-:S02]  /*b290*/  LEA.HI.X.SX32 R5, R5, R2, 0x1, P5 ;  /* 0x0000000205057211 */ /* 0x000fc400028f0eff */
[-C--:B0-----:R-:W-:Y:S02]  /*b2a0*/  IADD3 R9, P2, R7, R29.reuse, RZ ;  /* 0x0000001d07097210 */ /* 0x081fe40007f5e0ff */
[----:B-1----:R-:W-:Y:S02]  /*b2b0*/  LEA.HI.X.SX32 R8, R6, R2, 0x1, P6 ;  /* 0x0000000206087211 */ /* 0x002fe400030f0eff */
[C---:B------:R-:W-:Y:S01]  /*b2c0*/  LEA R6, P6, R3.reuse, R29, 0x2 ;  /* 0x0000001d03067211 */ /* 0x040fe200078c10ff */
[----:B------:R0:W-:Y:S04]  /*b2d0*/  STL [R1+0x734], R9 ;  /* 0x0007340901007387 */ /* 0x0001e80000100800 */
[----:B------:R1:W-:Y:S04]  /*b2e0*/  STL [R1+0x720], R8 ;  /* 0x0007200801007387 */ /* 0x0003e80000100800 */
[----:B------:R2:W-:Y:S01]  /*b2f0*/  STL [R1+0x72c], R6 ;  /* 0x00072c0601007387 */ /* 0x0005e20000100800 */
[----:B0-----:R-:W-:-:S03]  /*b300*/  IMAD.SHL.U32 R9, R3, 0x20, RZ ;  /* 0x0000002003097824 */ /* 0x001fc600078e00ff */
[----:B------:R0:W-:Y:S01]  /*b310*/  STL [R1+0x538], R5 ;  /* 0x0005380501007387 */ /* 0x0001e20000100800 */
[----:B-1----:R-:W-:Y:S01]  /*b320*/  IMAD.SHL.U32 R8, R3, 0x10, RZ ;  /* 0x0000001003087824 */ /* 0x002fe200078e00ff */
[----:B------:R-:W-:Y:S01]  /*b330*/  LEA.HI.X.SX32 R9, R9, R2, 0x1, P0 ;  /* 0x0000000209097211 */ /* 0x000fe200000f0eff */
[----:B--2---:R-:W-:-:S03]  /*b340*/  IMAD.SHL.U32 R6, R3, 0x8, RZ ;  /* 0x0000000803067824 */ /* 0x004fc600078e00ff */
[-C--:B------:R-:W-:Y:S01]  /*b350*/  LEA.HI.X.SX32 R8, R8, R2.reuse, 0x1, P1 ;  /* 0x0000000208087211 */ /* 0x080fe200008f0eff */
[----:B0-----:R-:W-:Y:S01]  /*b360*/  IMAD.SHL.U32 R5, R3, 0x4, RZ ;  /* 0x0000000403057824 */ /* 0x001fe200078e00ff */
[-C--:B------:R-:W-:Y:S01]  /*b370*/  LEA.HI.X.SX32 R6, R6, R2.reuse, 0x1, P3 ;  /* 0x0000000206067211 */ /* 0x080fe200018f0eff */
[----:B------:R-:W-:Y:S03]  /*b380*/  STL [R1+0x638], R9 ;  /* 0x0006380901007387 */ /* 0x000fe60000100800 */
[-C--:B------:R-:W-:Y:S01]  /*b390*/  LEA.HI.X.SX32 R5, R5, R2.reuse, 0x1, P4 ;  /* 0x0000000205057211 */ /* 0x080fe200020f0eff */
[----:B------:R-:W-:Y:S01]  /*b3a0*/  STL [R1+0x6b8], R8 ;  /* 0x0006b80801007387 */ /* 0x000fe20000100800 */
[-C--:B------:R-:W-:Y:S02]  /*b3b0*/  LEA.HI.X.SX32 R3, R3, R2.reuse, 0x1, P2 ;  /* 0x0000000203037211 */ /* 0x080fe400010f0eff */
[----:B------:R-:W-:Y:S01]  /*b3c0*/  LEA.HI.X.SX32 R2, R7, R2, 0x1, P6 ;  /* 0x0000000207027211 */ /* 0x000fe200030f0eff */
[----:B------:R-:W-:Y:S04]  /*b3d0*/  STL [R1+0x6f8], R6 ;  /* 0x0006f80601007387 */ /* 0x000fe80000100800 */
[----:B------:R-:W-:Y:S04]  /*b3e0*/  STL [R1+0x718], R5 ;  /* 0x0007180501007387 */ /* 0x000fe80000100800 */
[----:B------:R-:W2:Y:S04]  /*b3f0*/  LDL R7, [R1+0x1f0] ;  /* 0x0001f00001077983 */ /* 0x000ea80000100800 */
[----:B------:R-:W0:Y:S04]  /*b400*/  S2R R29, SR_TID.X ;  /* 0x00000000001d7919 */ /* 0x000e280000002100 */
[----:B------:R-:W-:Y:S04]  /*b410*/  STL [R1+0x730], R3 ;  /* 0x0007300301007387 */ /* 0x000fe80000100800 */
[----:B------:R1:W-:Y:S04]  /*b420*/  STL [R1+0x728], R2 ;  /* 0x0007280201007387 */ /* 0x0003e80000100800 */
[----:B------:R3:W-:Y:S04]  /*b430*/  STL [R1+0xf0], RZ ;  /* 0x0000f0ff01007387 */ /* 0x0007e80000100800 */
[----:B------:R3:W-:Y:S04]  /*b440*/  STL [R1+0xf4], RZ ;  /* 0x0000f4ff01007387 */ /* 0x0007e80000100800 */
[----:B------:R3:W-:Y:S04]  /*b450*/  STL [R1+0xf8], RZ ;  /* 0x0000f8ff01007387 */ /* 0x0007e80000100800 */
[----:B------:R3:W-:Y:S01]  /*b460*/  STL [R1+0xfc], RZ ;  /* 0x0000fcff01007387 */ /* 0x0007e20000100800 */
[----:B0-----:R-:W-:-:S03]  /*b470*/  LOP3.LUT R29, R29, 0x7f, RZ, 0xc0, !PT ;  /* 0x0000007f1d1d7812 */ /* 0x001fc600078ec0ff */
[----:B------:R3:W-:Y:S04]  /*b480*/  STL [R1+0xd0], RZ ;  /* 0x0000d0ff01007387 */ /* 0x0007e80000100800 */
[----:B------:R3:W-:Y:S04]  /*b490*/  STL [R1+0xd4], RZ ;  /* 0x0000d4ff01007387 */ /* 0x0007e80000100800 */
[----:B------:R3:W-:Y:S04]  /*b4a0*/  STL [R1+0xd8], RZ ;  /* 0x0000d8ff01007387 */ /* 0x0007e80000100800 */
[----:B------:R3:W-:Y:S04]  /*b4b0*/  STL [R1+0xdc], RZ ;  /* 0x0000dcff01007387 */ /* 0x0007e80000100800 */
[----:B------:R3:W-:Y:S01]  /*b4c0*/  STL [R1+0x130], RZ ;  /* 0x000130ff01007387 */ /* 0x0007e20000100800 */
[----:B------:R-:W-:-:S03]  /*b4d0*/  IMAD.SHL.U32 R29, R29, 0x2, RZ ;  /* 0x000000021d1d7824 */ /* 0x000fc600078e00ff */
[----:B------:R3:W-:Y:S04]  /*b4e0*/  STL [R1+0x134], RZ ;  /* 0x000134ff01007387 */ /* 0x0007e80000100800 */
[----:B------:R3:W-:Y:S04]  /*b4f0*/  STL [R1+0x138], RZ ;  /* 0x000138ff01007387 */ /* 0x0007e80000100800 */
[----:B------:R3:W-:Y:S04]  /*b500*/  STL [R1+0x13c], RZ ;  /* 0x00013cff01007387 */ /* 0x0007e80000100800 */
[----:B------:R3:W-:Y:S04]  /*b510*/  STL [R1+0x120], RZ ;  /* 0x000120ff01007387 */ /* 0x0007e80000100800 */
[----:B------:R3:W-:Y:S01]  /*b520*/  STL [R1+0x124], RZ ;  /* 0x000124ff01007387 */ /* 0x0007e20000100800 */
[----:B-1----:R-:W-:-:S03]  /*b530*/  LOP3.LUT R2, R29, 0x30, RZ, 0x3c, !PT ;  /* 0x000000301d027812 */ /* 0x002fc600078e3cff */
[----:B------:R3:W-:Y:S01]  /*b540*/  STL [R1+0x128], RZ ;  /* 0x000128ff01007387 */ /* 0x0007e20000100800 */
[----:B------:R-:W-:-:S03]  /*b550*/  LOP3.LUT R3, R29, 0x20, RZ, 0x3c, !PT ;  /* 0x000000201d037812 */ /* 0x000fc600078e3cff */
[----:B------:R3:W-:Y:S01]  /*b560*/  STL [R1+0x12c], RZ ;  /* 0x00012cff01007387 */ /* 0x0007e20000100800 */
[----:B------:R-:W-:-:S03]  /*b570*/  LOP3.LUT R2, R29, 0x60, RZ, 0x3c, !PT ;  /* 0x000000601d027812 */ /* 0x000fc600078e3cff */
[----:B------:R3:W-:Y:S01]  /*b580*/  STL [R1+0xe0], RZ ;  /* 0x0000e0ff01007387 */ /* 0x0007e20000100800 */
[----:B------:R-:W-:-:S03]  /*b590*/  LOP3.LUT R3, R29, 0x50, RZ, 0x3c, !PT ;  /* 0x000000501d037812 */ /* 0x000fc600078e3cff */
[----:B------:R3:W-:Y:S01]  /*b5a0*/  STL [R1+0xe4], RZ ;  /* 0x0000e4ff01007387 */ /* 0x0007e20000100800 */
[----:B------:R-:W-:-:S03]  /*b5b0*/  LOP3.LUT R3, R4, 0x40, RZ, 0x3c, !PT ;  /* 0x0000004004037812 */ /* 0x000fc600078e3cff */
[----:B------:R3:W-:Y:S04]  /*b5c0*/  STL [R1+0xe8], RZ ;  /* 0x0000e8ff01007387 */ /* 0x0007e80000100800 */
[----:B------:R3:W-:Y:S04]  /*b5d0*/  STL [R1+0xec], RZ ;  /* 0x0000ecff01007387 */ /* 0x0007e80000100800 */
[----:B------:R3:W-:Y:S04]  /*b5e0*/  STL [R1+0x50], RZ ;  /* 0x000050ff01007387 */ /* 0x0007e80000100800 */
[----:B------:R3:W-:Y:S04]  /*b5f0*/  STL [R1+0x54], RZ ;  /* 0x000054ff01007387 */ /* 0x0007e80000100800 */
[----:B------:R3:W-:Y:S04]  /*b600*/  STL [R1+0x58], RZ ;  /* 0x000058ff01007387 */ /* 0x0007e80000100800 */
[----:B------:R3:W-:Y:S01]  /*b610*/  STL [R1+0x5c], RZ ;  /* 0x00005cff01007387 */ /* 0x0007e20000100800 */
[----:B------:R-:W-:-:S02]  /*b620*/  ULDC UR4, c[0x0][0x18c] ;  /* 0x0000630000047ab9 */ /* 0x000fc40000000800 */
[----:B------:R-:W-:Y:S01]  /*b630*/  USHF.L.U32 UR4, UR4, 0x7, URZ ;  /* 0x0000000704047899 */ /* 0x000fe2000800063f */
[C---:B------:R-:W-:Y:S02]  /*b640*/  LOP3.LUT R5, R29.reuse, 0x10, RZ, 0x3c, !PT ;  /* 0x000000101d057812 */ /* 0x040fe400078e3cff */
[C---:B------:R-:W-:Y:S01]  /*b650*/  LOP3.LUT R5, R29.reuse, 0x40, RZ, 0x3c, !PT ;  /* 0x000000401d057812 */ /* 0x040fe200078e3cff */
[----:B------:R-:W-:Y:S01]  /*b660*/  USHF.R.S32.HI UR5, URZ, 0x1f, UR4 ;  /* 0x0000001f3f057899 */ /* 0x000fe20008011404 */
[----:B------:R-:W-:Y:S01]  /*b670*/  LOP3.LUT R5, R29, 0x70, RZ, 0x3c, !PT ;  /* 0x000000701d057812 */ /* 0x000fe200078e3cff */
[----:B------:R-:W-:Y:S02]  /*b680*/  USHF.L.U32 UR8, UR4, 0x1, URZ ;  /* 0x0000000104087899 */ /* 0x000fe4000800063f */
[----:B------:R-:W-:Y:S01]  /*b690*/  USHF.L.U64.HI UR5, UR4, 0x1, UR5 ;  /* 0x0000000104057899 */ /* 0x000fe20008010205 */
[----:B--2---:R-:W-:-:S05]  /*b6a0*/  LOP3.LUT R2, R7, 0x40, RZ, 0x3c, !PT ;  /* 0x0000004007027812 */ /* 0x004fca00078e3cff */
[----:B------:R3:W-:Y:S04]  /*b6b0*/  STL [R1+0x954], R2 ;  /* 0x0009540201007387 */ /* 0x0007e80000100800 */
[----:B------:R3:W-:Y:S02]  /*b6c0*/  STL [R1+0x270], R3 ;  /* 0x0002700301007387 */ /* 0x0007e40000100800 */
.L_x_3:
[----:B---3-5:R-:W2:Y:S01]  /*b6d0*/  LDL R3, [R1+0x1f8] ;  /* 0x0001f80001037983 */ /* 0x028ea20000100800 */
[----:B------:R-:W-:-:S03]  /*b6e0*/  IMAD.MOV.U32 R5, RZ, RZ, -0x80 ;  /* 0xffffff80ff057424 */ /* 0x000fc600078e00ff */
[----:B--2---:R0:W-:Y:S04]  /*b6f0*/  STL [R1+0x1638], R3 ;  /* 0x0016380301007387 */ /* 0x0041e80000100800 */
[----:B------:R-:W2:Y:S04]  /*b700*/  LDL R2, [R1+0x1fc] ;  /* 0x0001fc0001027983 */ /* 0x000ea80000100800 */
[----:B0-----:R-:W3:Y:S04]  /*b710*/  LDL R3, [R1+0x334] ;  /* 0x0003340001037983 */ /* 0x001ee80000100800 */
[----:B------:R-:W-:Y:S04]  /*b720*/  STL [R1+0x1600], R28 ;  /* 0x0016001c01007387 */ /* 0x000fe80000100800 */
        /* <DEDUP_REMOVED lines=14> */
[----:B------:R0:W-:Y:S04]  /*b810*/  STL [R1+0x1634], R26 ;  /* 0x0016341a01007387 */ /* 0x0001e80000100800 */
        /* <DEDUP_REMOVED lines=85> */
[----:B------:R-:W-:Y:S01]  /*bd70*/  STL [R1+0x14c4], R29 ;  /* 0x0014c41d01007387 */ /* 0x000fe20000100800 */
[----:B---3--:R-:W-:-:S03]  /*bd80*/  IMAD R5, R3, R5, c[0x0][0x180] ;  /* 0x0000600003057624 */ /* 0x008fc600078e0205 */
[----:B------:R-:W-:Y:S04]  /*bd90*/  STL [R1+0x14c8], R29 ;  /* 0x0014c81d01007387 */ /* 0x000fe80000100800 */
[----:B------:R-:W-:Y:S04]  /*bda0*/  STL [R1+0x14cc], R29 ;  /* 0x0014cc1d01007387 */ /* 0x000fe80000100800 */
[----:B------:R-:W-:Y:S04]  /*bdb0*/  STL [R1+0x14d0], R29 ;  /* 0x0014d01d01007387 */ /* 0x000fe80000100800 */
[----:B------:R-:W-:Y:S04]  /*bdc0*/  STL [R1+0xb78], R0 ;  /* 0x000b780001007387 */ /* 0x000fe80000100800 */
[----:B------:R-:W2:Y:S01]  /*bdd0*/  LDL.LU R3, [R1+0x1638] ;  /* 0x0016380001037983 */ /* 0x000ea20000300800 */
[----:B------:R-:W-:-:S02]  /*bde0*/  ISETP.GT.AND P0, PT, R5, RZ, PT ;  /* 0x000000ff0500720c */ /* 0x000fc40003f04270 */
[----:B0-----:R-:W-:-:S11]  /*bdf0*/  PRMT R26, RZ, 0x7610, R26 ;  /* 0x00007610ff1a7816 */ /* 0x001fd6000000001a */
[----:B--2---:R-:W2:Y:S01]  /*be00*/  @P0 LDG.E.U16 R26, [R2.64] ;  /* 0x00000006021a0981 */ /* 0x004ea2000c1e1500 */
[----:B------:R-:W-:-:S03]  /*be10*/  ISETP.GT.AND P1, PT, R5, 0x1, PT ;  /* 0x000000010500780c */ /* 0x000fc60003f24270 */
[----:B--2---:R0:W-:Y:S04]  /*be20*/  STL [R1+0xc], R26 ;  /* 0x00000c1a01007387 */ /* 0x0041e80000100800 */
[----:B0-----:R-:W2:Y:S04]  /*be30*/  LDL.LU R26, [R1+0x1634] ;  /* 0x00163400011a7983 */ /* 0x001ea80000300800 */
[----:B------:R-:W3:Y:S04]  /*be40*/  LDL R2, [R1+0x730] ;  /* 0x0007300001027983 */ /* 0x000ee80000100800 */
[----:B------:R-:W3:Y:S01]  /*be50*/  LDL R3, [R1+0x734] ;  /* 0x0007340001037983 */ /* 0x000ee20000100800 */
[----:B------:R-:W-:-:S02]  /*be60*/  PRMT R28, RZ, 0x7610, R28 ;  /* 0x00007610ff1c7816 */ /* 0x000fc4000000001c */
[----:B---3--:R-:W-:-:S04]  /*be70*/  @P1 LOP3.LUT R3, R3, R2, RZ, 0x3c, !PT ;  /* 0x0000000203031212 */ /* 0x008fc800078e3cff */
[----:B------:R-:W-:-:S04]  /*be80*/  @P1 LOP3.LUT R2, R3, R2, RZ, 0x3c, !PT ;  /* 0x0000000203021212 */ /* 0x000fc800078e3cff */
[----:B------:R-:W-:-:S05]  /*be90*/  @P1 LOP3.LUT R3, R3, R2, RZ, 0x3c, !PT ;  /* 0x0000000203031212 */ /* 0x000fca00078e3cff */
[----:B------:R-:W3:Y:S01]  /*bea0*/  @P1 LDG.E.U16 R28, [R2.64] ;  /* 0x00000006021c1981 */ /* 0x000ee2000c1e1500 */
[----:B------:R-:W-:-:S03]  /*beb0*/  ISETP.GT.AND P2, PT, R5, 0x2, PT ;  /* 0x000000020500780c */ /* 0x000fc60003f44270 */
[----:B---3--:R0:W-:Y:S04]  /*bec0*/  STL [R1+0x1c], R28 ;  /* 0x00001c1c01007387 */ /* 0x0081e80000100800 */
[----:B0-----:R-:W3:Y:S04]  /*bed0*/  LDL.LU R28, [R1+0x1630] ;  /* 0x00163000011c7983 */ /* 0x001ee80000300800 */
[----:B------:R-:W4:Y:S04]  /*bee0*/  LDL R2, [R1+0x728] ;  /* 0x0007280001027983 */ /* 0x000f280000100800 */
[----:B------:R-:W4:Y:S01]  /*bef0*/  LDL R3, [R1+0x72c] ;  /* 0x00072c0001037983 */ /* 0x000f220000100800 */
[----:B--2---:R-:W-:-:S02]  /*bf00*/  PRMT R26, RZ, 0x7610, R26 ;  /* 0x00007610ff1a7816 */ /* 0x004fc4000000001a */
[----:B----4-:R-:W-:-:S04]  /*bf10*/  @P2 LOP3.LUT R3, R3, R2, RZ, 0x3c, !PT ;  /* 0x0000000203032212 */ /* 0x010fc800078e3cff */
[----:B------:R-:W-:-:S04]  /*bf20*/  @P2 LOP3.LUT R2, R3, R2, RZ, 0x3c, !PT ;  /* 0x0000000203022212 */ /* 0x000fc800078e3cff */
[----:B------:R-:W-:-:S05]  /*bf30*/  @P2 LOP3.LUT R3, R3, R2, RZ, 0x3c, !PT ;  /* 0x0000000203032212 */ /* 0x000fca00078e3cff */
[----:B------:R-:W2:Y:S01]  /*bf40*/  @P2 LDG.E.U16 R26, [R2.64] ;  /* 0x00000006021a2981 */ /* 0x000ea2000c1e1500 */
[----:B------:R-:W-:-:S03]  /*bf50*/  ISETP.GT.AND P3, PT, R5, 0x3, PT ;  /* 0x000000030500780c */ /* 0x000fc60003f64270 */
[----:B--2---:R0:W-:Y:S04]  /*bf60*/  STL [R1+0x2d4], R26 ;  /* 0x0002d41a01007387 */ /* 0x0041e80000100800 */
[----:B0-----:R-:W2:Y:S04]  /*bf70*/  LDL.LU R26, [R1+0x162c] ;  /* 0x00162c00011a7983 */ /* 0x001ea80000300800 */
[----:B------:R-:W4:Y:S04]  /*bf80*/  LDL R2, [R1+0x720] ;  /* 0x0007200001027983 */ /* 0x000f280000100800 */
[----:B------:R-:W4:Y:S01]  /*bf90*/  LDL R3, [R1+0x724] ;  /* 0x0007240001037983 */ /* 0x000f220000100800 */
[----:B---3--:R-:W-:-:S02]  /*bfa0*/  PRMT R28, RZ, 0x7610, R28 ;  /* 0x00007610ff1c7816 */ /* 0x008fc4000000001c */
[----:B----4-:R-:W-:-:S04]  /*bfb0*/  @P3 LOP3.LUT R3, R3, R2, RZ, 0x3c, !PT ;  /* 0x0000000203033212 */ /* 0x010fc800078e3cff */
        /* <DEDUP_REMOVED lines=8> */
[----:B------:R-:W-:-:S02]  /*c040*/  PRMT R24, RZ, 0x7610, R24 ;  /* 0x00007610ff187816 */ /* 0x000fc40000000018 */
[----:B----4-:R-:W-:-:S04]  /*c050*/  @P4 LOP3.LUT R3, R3, R2, RZ, 0x3c, !PT ;  /* 0x0000000203034212 */ /* 0x010fc800078e3cff */
[----:B------:R-:W-:-:S04]  /*c060*/  @P4 LOP3.LUT R2, R3, R2, RZ, 0x3c, !PT ;  /* 0x0000000203024212 */ /* 0x000fc800078e3cff */
[----:B------:R-:W-:-:S05]  /*c070*/  @P4 LOP3.LUT R3, R3, R2, RZ, 0x3c, !PT ;  /* 0x0000000203034212 */ /* 0x000fca00078e3cff */
[----:B------:R-:W4:Y:S01]  /*c080*/  @P4 LDG.E.U16 R24, [R2.64] ;  /* 0x0000000602184981 */ /* 0x000f22000c1e1500 */
[----:B------:R-:W-:-:S03]  /*c090*/  ISETP.GT.AND P5, PT, R5, 0x5, PT ;  /* 0x000000050500780c */ /* 0x000fc60003fa4270 */
[----:B----4-:R0:W-:Y:S04]  /*c0a0*/  STL [R1+0x330], R24 ;  /* 0x0003301801007387 */ /* 0x0101e80000100800 */
[----:B0-----:R-:W4:Y:S04]  /*c0b0*/  LDL.LU R24, [R1+0x1624] ;  /* 0x0016240001187983 */ /* 0x001f280000300800 */
[----:B------:R-:W3:Y:S04]  /*c0c0*/  LDL R2, [R1+0x710] ;  /* 0x0007100001027983 */ /* 0x000ee80000100800 */
[----:B------:R-:W3:Y:S01]  /*c0d0*/  LDL R3, [R1+0x714] ;  /* 0x0007140001037983 */ /* 0x000ee20000100800 */
[----:B--2---:R-:W-:-:S02]  /*c0e0*/  PRMT R26, RZ, 0x7610, R26 ;  /* 0x00007610ff1a7816 */ /* 0x004fc4000000001a */
[----:B---3--:R-:W-:-:S04]  /*c0f0*/  @P5 LOP3.LUT R3, R3, R2, RZ, 0x3c, !PT ;  /* 0x0000000203035212 */ /* 0x008fc800078e3cff */
[----:B------:R-:W-:-:S04]  /*c100*/  @P5 LOP3.LUT R2, R3, R2, RZ, 0x3c, !PT ;  /* 0x0000000203025212 */ /* 0x000fc800078e3cff */
[----:B------:R-:W-:-:S05]  /*c110*/  @P5 LOP3.LUT R3, R3, R2, RZ, 0x3c, !PT ;  /* 0x0000000203035212 */ /* 0x000fca00078e3cff */
[----:B------:R-:W2:Y:S01]  /*c120*/  @P5 LDG.E.U16 R26, [R2.64] ;  /* 0x00000006021a5981 */ /* 0x000ea2000c1e1500 */
        /* <DEDUP_REMOVED lines=33> */
[----:B------:R-:W2:Y:S04]  /*c340*/  LDL R2, [R1+0x6f0] ;  /* 0x0006f00001027983 */ /* 0x000ea80000100800 */
[----:B------:R-:W2:Y:S01]  /*c350*/  LDL R3, [R1+0x6f4] ;  /* 0x0006f40001037983 */ /* 0x000ea20000100800 */
[----:B----4-:R-:W-:-:S02]  /*c360*/  PRMT R24, RZ, 0x7610, R24 ;  /* 0x00007610ff187816 */ /* 0x010fc40000000018 */
[----:B--2---:R-:W-:-:S04]  /*c370*/  @P2 LOP3.LUT R3, R3, R2, RZ, 0x3c, !PT ;  /* 0x0000000203032212 */ /* 0x004fc800078e3cff */
        /* <DEDUP_REMOVED lines=16> */
[----:B------:R-:W2:Y:S04]  /*c480*/  LDL R2, [R1+0x6e0] ;  /* 0x0006e00001027983 */ /* 0x000ea80000100800 */
[----:B------:R-:W2:Y:S01]  /*c490*/  LDL R3, [R1+0x6e4] ;  /* 0x0006e40001037983 */ /* 0x000ea20000100800 */
[----:B---3--:R-:W-:-:S02]  /*c4a0*/  PRMT R28, RZ, 0x7610, R28 ;  /* 0x00007610ff1c7816 */ /* 0x008fc4000000001c */
[----:B--2---:R-:W-:-:S04]  /*c4b0*/  @P4 LOP3.LUT R3, R3, R2, RZ, 0x3c, !PT ;  /* 0x0000000203034212 */ /* 0x004fc800078e3cff */
        /* <DEDUP_REMOVED lines=8> */
[----:B----4-:R-:W-:-:S02]  /*c540*/  PRMT R26, RZ, 0x7610, R26 ;  /* 0x00007610ff1a7816 */ /* 0x010fc4000000001a */
        /* <DEDUP_REMOVED lines=43> */
[----:B------:R0:W3:Y:S04]  /*c800*/  @P4 LDG.E.U16 R28, [R2.64] ;  /* 0x00000006021c4981 */ /* 0x0000e8000c1e1500 */
[----:B0-----:R-:W2:Y:S04]  /*c810*/  LDL R2, [R1+0x6b0] ;  /* 0x0006b00001027983 */ /* 0x001ea80000100800 */
[----:B------:R-:W2:Y:S01]  /*c820*/  LDL R3, [R1+0x6b4] ;  /* 0x0006b40001037983 */ /* 0x000ea20000100800 */
[----:B------:R-:W-:Y:S02]  /*c830*/  ISETP.GT.AND P1, PT, R5, 0x11, PT ;  /* 0x000000110500780c */ /* 0x000fe40003f24270 */
[----:B----4-:R-:W-:-:S11]  /*c840*/  PRMT R24, RZ, 0x7610, R24 ;  /* 0x00007610ff187816 */ /* 0x010fd60000000018 */
[----:B--2---:R-:W-:-:S04]  /*c850*/  @P1 LOP3.LUT R3, R3, R2, RZ, 0x3c, !PT ;  /* 0x0000000203031212 */ /* 0x004fc800078e3cff */
[----:B------:R-:W-:-:S04]  /*c860*/  @P1 LOP3.LUT R2, R3, R2, RZ, 0x3c, !PT ;  /* 0x0000000203021212 */ /* 0x000fc800078e3cff */
[----:B------:R-:W-:-:S05]  /*c870*/  @P1 LOP3.LUT R3, R3, R2, RZ, 0x3c, !PT ;  /* 0x0000000203031212 */ /* 0x000fca00078e3cff */
[----:B------:R-:W2:Y:S04]  /*c880*/  @P1 LDG.E.U16 R24, [R2.64] ;  /* 0x0000000602181981 */ /* 0x000ea8000c1e1500 */
[----:B---3--:R-:W-:Y:S01]  /*c890*/  STL [R1+0x1490], R28 ;  /* 0x0014901c01007387 */ /* 0x008fe20000100800 */
        /* <DEDUP_REMOVED lines=65> */
[----:B---3--:R-:W-:-:S02]  /*ccb0*/  PRMT R26, RZ, 0x7610, R26 ;  /* 0x00007610ff1a7816 */ /* 0x008fc4000000001a */
[----:B--2---:R-:W-:-:S04]  /*ccc0*/  @P2 LOP3.LUT R3, R3, R2, RZ, 0x3c, !PT ;  /* 0x0000000203032212 */ /* 0x004fc800078e3cff */
[----:B------:R-:W-:-:S04]  /*ccd0*/  @P2 LOP3.LUT R2, R3, R2, RZ, 0x3c, !PT ;  /* 0x0000000203022212 */ /* 0x000fc800078e3cff */
[----:B------:R-:W-:-:S05]  /*cce0*/  @P2 LOP3.LUT R3, R3, R2, RZ, 0x3c, !PT ;  /* 0x0000000203032212 */ /* 0x000fca00078e3cff */
[----:B------:R0:W2:Y:S04]  /*ccf0*/  @P2 LDG.E.U16 R26, [R2.64] ;  /* 0x00000006021a2981 */ /* 0x0000a8000c1e1500 */
[----:B0-----:R-:W3:Y:S04]  /*cd00*/  LDL R2, [R1+0x670] ;  /* 0x0006700001027983 */ /* 0x001ee80000100800 */
[----:B------:R-:W3:Y:S01]  /*cd10*/  LDL R3, [R1+0x674] ;  /* 0x0006740001037983 */ /* 0x000ee20000100800 */
[----:B------:R-:W-:Y:S02]  /*cd20*/  ISETP.GT.AND P3, PT, R5, 0x19, PT ;  /* 0x000000190500780c */ /* 0x000fe40003f64270 */
[----:B----4-:R-:W-:-:S11]  /*cd30*/  PRMT R22, RZ, 0x7610, R22 ;  /* 0x00007610ff167816 */ /* 0x010fd60000000016 */
        /* <DEDUP_REMOVED lines=77> */
[----:B------:R-:W-:-:S11]  /*d210*/  PRMT R22, RZ, 0x7610, R22 ;  /* 0x00007610ff167816 */ /* 0x000fd60000000016 */
        /* <DEDUP_REMOVED lines=9> */
[----:B------:R-:W-:-:S02]  /*d2b0*/  PRMT R27, RZ, 0x7610, R27 ;  /* 0x00007610ff1b7816 */ /* 0x000fc4000000001b */
[----:B--2---:R-:W-:-:S04]  /*d2c0*/  @P2 LOP3.LUT R3, R3, R2, RZ, 0x3c, !PT ;  /* 0x0000000203032212 */ /* 0x004fc800078e3cff */
[----:B------:R-:W-:-:S04]  /*d2d0*/  @P2 LOP3.LUT R2, R3, R2, RZ, 0x3c, !PT ;  /* 0x0000000203022212 */ /* 0x000fc800078e3cff */
[----:B------:R-:W-:-:S05]  /*d2e0*/  @P2 LOP3.LUT R3, R3, R2, RZ, 0x3c, !PT ;  /* 0x0000000203032212 */ /* 0x000fca00078e3cff */
[----:B------:R-:W2:Y:S01]  /*d2f0*/  @P2 LDG.E.U16 R27, [R2.64] ;  /* 0x00000006021b2981 */ /* 0x000ea2000c1e1500 */
[----:B------:R-:W-:-:S03]  /*d300*/  ISETP.GT.AND P3, PT, R5, 0x23, PT ;  /* 0x000000230500780c */ /* 0x000fc60003f64270 */
[----:B--2---:R0:W-:Y:S04]  /*d310*/  STL [R1+0x280], R27 ;  /* 0x0002801b01007387 */ /* 0x0041e80000100800 */
[----:B0-----:R-:W2:Y:S04]  /*d320*/  LDL.LU R27, [R1+0x15b8] ;  /* 0x0015b800011b7983 */ /* 0x001ea80000300800 */
        /* <DEDUP_REMOVED lines=66> */
[----:B---3--:R0:W-:Y:S04]  /*d750*/  STL [R1], R20 ;  /* 0x0000001401007387 */ /* 0x0081e80000100800 */
        /* <DEDUP_REMOVED lines=68> */
[----:B0-----:R-:W3:Y:S04]  /*dba0*/  LDL R2, [R1+0x5b0] ;  /* 0x0005b00001027983 */ /* 0x001ee80000100800 */
[----:B------:R-:W3:Y:S01]  /*dbb0*/  LDL R3, [R1+0x5b4] ;  /* 0x0005b40001037983 */ /* 0x000ee20000100800 */
[----:B------:R-:W-:Y:S02]  /*dbc0*/  ISETP.GT.AND P2, PT, R5, 0x31, PT ;  /* 0x000000310500780c */ /* 0x000fe40003f44270 */
[----:B--2---:R-:W-:-:S11]  /*dbd0*/  PRMT R27, RZ, 0x7610, R27 ;  /* 0x00007610ff1b7816 */ /* 0x004fd6000000001b */
[----:B---3--:R-:W-:-:S04]  /*dbe0*/  @P2 LOP3.LUT R3, R3, R2, RZ, 0x3c, !PT ;  /* 0x0000000203032212 */ /* 0x008fc800078e3cff */
        /* <DEDUP_REMOVED lines=10> */
[----:B------:R-:W3:Y:S04]  /*dc90*/  @P3 LDG.E.U16 R25, [R2.64] ;  /* 0x0000000602193981 */ /* 0x000ee8000c1e1500 */
[----:B--2---:R-:W-:Y:S04]  /*dca0*/  STL [R1+0x1460], R27 ;  /* 0x0014601b01007387 */ /* 0x004fe80000100800 */
[----:B------:R-:W-:Y:S01]  /*dcb0*/  STL [R1+0x1464], R27 ;  /* 0x0014641b01007387 */ /* 0x000fe20000100800 */
[----:B------:R-:W-:-:S03]  /*dcc0*/  ISETP.GT.AND P4, PT, R5, 0x33, PT ;  /* 0x000000330500780c */ /* 0x000fc60003f84270 */
[----:B---3--:R0:W-:Y:S04]  /*dcd0*/  STL [R1+0x254], R25 ;  /* 0x0002541901007387 */ /* 0x0081e80000100800 */
        /* <DEDUP_REMOVED lines=73> */
[----:B------:R-:W3:Y:S04]  /*e170*/  @P0 LDG.E.U16 R16, [R2.64] ;  /* 0x0000000602100981 */ /* 0x000ee8000c1e1500 */
[----:B--2---:R-:W-:Y:S04]  /*e180*/  STL [R1+0x145c], R25 ;  /* 0x00145c1901007387 */ /* 0x004fe80000100800 */
[----:B------:R-:W-:Y:S04]  /*e190*/  STL [R1+0x1468], R25 ;  /* 0x0014681901007387 */ /* 0x000fe80000100800 */
[----:B------:R-:W-:Y:S04]  /*e1a0*/  STL [R1+0x146c], R25 ;  /* 0x00146c1901007387 */ /* 0x000fe80000100800 */
[----:B---3--:R0:W-:Y:S04]  /*e1b0*/  STL [R1+0x240], R16 ;  /* 0x0002401001007387 */ /* 0x0081e80000100800 */
[----:B0-----:R-:W2:Y:S04]  /*e1c0*/  LDL.LU R16, [R1+0x156c] ;  /* 0x00156c0001107983 */ /* 0x001ea80000300800 */
[----:B------:R-:W3:Y:S04]  /*e1d0*/  LDL R2, [R1+0x560] ;  /* 0x0005600001027983 */ /* 0x000ee80000100800 */
[----:B------:R-:W3:Y:S01]  /*e1e0*/  LDL R3, [R1+0x564] ;  /* 0x0005640001037983 */ /* 0x000ee20000100800 */
[----:B------:R-:W-:-:S02]  /*e1f0*/  ISETP.GT.AND P2, PT, R5, 0x3b, PT ;  /* 0x0000003b0500780c */ /* 0x000fc40003f44270 */
        /* <DEDUP_REMOVED lines=54> */
[----:B------:R0:W2:Y:S04]  /*e560*/  @P2 LDG.E.U16 R16, [R2.64] ;  /* 0x0000000602102981 */ /* 0x0000a8000c1e1500 */
[----:B0-----:R-:W4:Y:S04]  /*e570*/  LDL R2, [R1+0x530] ;  /* 0x0005300001027983 */ /* 0x001f280000100800 */
[----:B------:R-:W4:Y:S01]  /*e580*/  LDL R3, [R1+0x534] ;  /* 0x0005340001037983 */ /* 0x000f220000100800 */
[----:B------:R-:W-:Y:S02]  /*e590*/  ISETP.GT.AND P3, PT, R5, 0x41, PT ;  /* 0x000000410500780c */ /* 0x000fe40003f64270 */
[----:B---3--:R-:W-:-:S11]  /*e5a0*/  PRMT R23, RZ, 0x7610, R23 ;  /* 0x00007610ff177816 */ /* 0x008fd60000000017 */
[----:B----4-:R-:W-:-:S04]  /*e5b0*/  @P3 LOP3.LUT R3, R3, R2, RZ, 0x3c, !PT ;  /* 0x0000000203033212 */ /* 0x010fc800078e3cff */
[----:B------:R-:W-:-:S04]  /*e5c0*/  @P3 LOP3.LUT R2, R3, R2, RZ, 0x3c, !PT ;  /* 0x0000000203023212 */ /* 0x000fc800078e3cff */
[----:B------:R-:W-:-:S05]  /*e5d0*/  @P3 LOP3.LUT R3, R3, R2, RZ, 0x3c, !PT ;  /* 0x0000000203033212 */ /* 0x000fca00078e3cff */
[----:B------:R0:W3:Y:S04]  /*e5e0*/  @P3 LDG.E.U16 R23, [R2.64] ;  /* 0x0000000602173981 */ /* 0x0000e8000c1e1500 */
[----:B0-----:R-:W4:Y:S04]  /*e5f0*/  LDL R2, [R1+0x528] ;  /* 0x0005280001027983 */ /* 0x001f280000100800 */
[----:B------:R-:W4:Y:S01]  /*e600*/  LDL R3, [R1+0x52c] ;  /* 0x00052c0001037983 */ /* 0x000f220000100800 */
[----:B------:R-:W-:Y:S02]  /*e610*/  ISETP.GT.AND P4, PT, R5, 0x42, PT ;  /* 0x000000420500780c */ /* 0x000fe40003f84270 */
[----:B------:R-:W-:-:S11]  /*e620*/  PRMT R14, RZ, 0x7610, R14 ;  /* 0x00007610ff0e7816 */ /* 0x000fd6000000000e */
[----:B----4-:R-:W-:-:S04]  /*e630*/  @P4 LOP3.LUT R3, R3, R2, RZ, 0x3c, !PT ;  /* 0x0000000203034212 */ /* 0x010fc800078e3cff */
[----:B------:R-:W-:-:S04]  /*e640*/  @P4 LOP3.LUT R2, R3, R2, RZ, 0x3c, !PT ;  /* 0x0000000203024212 */ /* 0x000fc800078e3cff */
[----:B------:R-:W-:-:S05]  /*e650*/  @P4 LOP3.LUT R3, R3, R2, RZ, 0x3c, !PT ;  /* 0x0000000203034212 */ /* 0x000fca00078e3cff */
[----:B------:R-:W4:Y:S04]  /*e660*/  @P4 LDG.E.U16 R14, [R2.64] ;  /* 0x00000006020e4981 */ /* 0x000f28000c1e1500 */
[----:B---3--:R-:W-:Y:S04]  /*e670*/  STL [R1+0x1470], R23 ;  /* 0x0014701701007387 */ /* 0x008fe80000100800 */
[----:B------:R-:W-:Y:S04]  /*e680*/  STL [R1+0x1474], R23 ;  /* 0x0014741701007387 */ /* 0x000fe80000100800 */
[----:B------:R-:W-:Y:S04]  /*e690*/  STL [R1+0x1478], R23 ;  /* 0x0014781701007387 */ /* 0x000fe80000100800 */
[----:B----4-:R0:W-:Y:S04]  /*e6a0*/  STL [R1+0x22c], R14 ;  /* 0x00022c0e01007387 */ /* 0x0101e80000100800 */
[----:B0-----:R-:W3:Y:S04]  /*e6b0*/  LDL.LU R14, [R1+0x1554] ;  /* 0x00155400010e7983 */ /* 0x001ee80000300800 */
[----:B------:R-:W4:Y:S04]  /*e6c0*/  LDL R2, [R1+0x520] ;  /* 0x0005200001027983 */ /* 0x000f280000100800 */
[----:B------:R-:W4:Y:S01]  /*e6d0*/  LDL R3, [R1+0x524] ;  /* 0x0005240001037983 */ /* 0x000f220000100800 */
[----:B------:R-:W-:-:S02]  /*e6e0*/  ISETP.GT.AND P1, PT, R5, 0x43, PT ;  /* 0x000000430500780c */ /* 0x000fc40003f24270 */
[----:B------:R-:W-:-:S11]  /*e6f0*/  PRMT R21, RZ, 0x7610, R21 ;  /* 0x00007610ff157816 */ /* 0x000fd60000000015 */
        /* <DEDUP_REMOVED lines=140> */
[----:B------:R0:W3:Y:S04]  /*efc0*/  @P4 LDG.E.U16 R19, [R2.64] ;  /* 0x0000000602134981 */ /* 0x0000e8000c1e1500 */
[----:B0-----:R-:W2:Y:S04]  /*efd0*/  LDL R2, [R1+0x4a8] ;  /* 0x0004a80001027983 */ /* 0x001ea80000100800 */
[----:B------:R-:W2:Y:S01]  /*efe0*/  LDL R3, [R1+0x4ac] ;  /* 0x0004ac0001037983 */ /* 0x000ea20000100800 */
[----:B------:R-:W-:Y:S02]  /*eff0*/  ISETP.GT.AND P1, PT, R5, 0x52, PT ;  /* 0x000000520500780c */ /* 0x000fe40003f24270 */
[----:B------:R-:W-:-:S11]  /*f000*/  PRMT R12, RZ, 0x7610, R12 ;  /* 0x00007610ff0c7816 */ /* 0x000fd6000000000c */
[----:B--2---:R-:W-:-:S04]  /*f010*/  @P1 LOP3.LUT R3, R3, R2, RZ, 0x3c, !PT ;  /* 0x0000000203031212 */ /* 0x004fc800078e3cff */
[----:B------:R-:W-:-:S04]  /*f020*/  @P1 LOP3.LUT R2, R3, R2, RZ, 0x3c, !PT ;  /* 0x0000000203021212 */ /* 0x000fc800078e3cff */
[----:B------:R-:W-:-:S05]  /*f030*/  @P1 LOP3.LUT R3, R3, R2, RZ, 0x3c, !PT ;  /* 0x0000000203031212 */ /* 0x000fca00078e3cff */
[----:B------:R-:W2:Y:S04]  /*f040*/  @P1 LDG.E.U16 R12, [R2.64] ;  /* 0x00000006020c1981 */ /* 0x000ea8000c1e1500 */
[----:B---3--:R-:W-:Y:S04]  /*f050*/  STL [R1+0x1454], R19 ;  /* 0x0014541301007387 */ /* 0x008fe80000100800 */
[----:B------:R-:W-:Y:S04]  /*f060*/  STL [R1+0x1484], R19 ;  /* 0x0014841301007387 */ /* 0x000fe80000100800 */
[----:B------:R-:W-:Y:S04]  /*f070*/  STL [R1+0x1488], R19 ;  /* 0x0014881301007387 */ /* 0x000fe80000100800 */
[----:B--2---:R0:W-:Y:S04]  /*f080*/  STL [R1+0x200], R12 ;  /* 0x0002000c01007387 */ /* 0x0041e80000100800 */
[----:B0-----:R-:W2:Y:S04]  /*f090*/  LDL.LU R12, [R1+0x1524] ;  /* 0x00152400010c7983 */ /* 0x001ea80000300800 */
[----:B------:R-:W3:Y:S04]  /*f0a0*/  LDL R2, [R1+0x4a0] ;  /* 0x0004a00001027983 */ /* 0x000ee80000100800 */
[----:B------:R-:W3:Y:S01]  /*f0b0*/  LDL R3, [R1+0x4a4] ;  /* 0x0004a40001037983 */ /* 0x000ee20000100800 */
[----:B------:R-:W-:-:S02]  /*f0c0*/  ISETP.GT.AND P0, PT, R5, 0x53, PT ;  /* 0x000000530500780c */ /* 0x000fc40003f04270 */
[----:B----4-:R-:W-:-:S11]  /*f0d0*/  PRMT R7, RZ, 0x7610, R7 ;  /* 0x00007610ff077816 */ /* 0x010fd60000000007 */
[----:B---3--:R-:W-:-:S04]  /*f0e0*/  @P0 LOP3.LUT R3, R3, R2, RZ, 0x3c, !PT ;  /* 0x0000000203030212 */ /* 0x008fc800078e3cff */
        /* <DEDUP_REMOVED lines=11> */
[----:B---3--:R0:W-:Y:S04]  /*f1a0*/  STL [R1+0x244], R7 ;  /* 0x0002440701007387 */ /* 0x0081e80000100800 */
[----:B0-----:R-:W3:Y:S04]  /*f1b0*/  LDL R7, [R1+0x47c] ;  /* 0x00047c0001077983 */ /* 0x001ee80000100800 */
[----:B----4-:R0:W-:Y:S04]  /*f1c0*/  STL [R1+0x23c], R6 ;  /* 0x00023c0601007387 */ /* 0x0101e80000100800 */
[----:B0-----:R-:W4:Y:S04]  /*f1d0*/  LDL.LU R6, [R1+0x1520] ;  /* 0x0015200001067983 */ /* 0x001f280000300800 */
[----:B------:R-:W2:Y:S04]  /*f1e0*/  LDL R2, [R1+0x490] ;  /* 0x0004900001027983 */ /* 0x000ea80000100800 */
[----:B------:R-:W2:Y:S01]  /*f1f0*/  LDL R3, [R1+0x494] ;  /* 0x0004940001037983 */ /* 0x000ea20000100800 */
[----:B------:R-:W-:-:S02]  /*f200*/  ISETP.GT.AND P3, PT, R5, 0x55, PT ;  /* 0x000000550500780c */ /* 0x000fc40003f64270 */
[----:B------:R-:W-:-:S11]  /*f210*/  PRMT R17, RZ, 0x7610, R17 ;  /* 0x00007610ff117816 */ /* 0x000fd60000000011 */
        /* <DEDUP_REMOVED lines=24> */
[C---:B------:R-:W-:Y:S02]  /*f3a0*/  ISETP.GT.AND P0, PT, R5.reuse, 0x58, PT ;  /* 0x000000580500780c */ /* 0x040fe40003f04270 */
[----:B------:R-:W-:Y:S01]  /*f3b0*/  PRMT R12, RZ, 0x7610, R12 ;  /* 0x00007610ff0c7816 */ /* 0x000fe2000000000c */
[----:B--2---:R0:W-:Y:S04]  /*f3c0*/  STL [R1+0x230], R17 ;  /* 0x0002301101007387 */ /* 0x0041e80000100800 */
[----:B0-----:R-:W2:Y:S04]  /*f3d0*/  LDL.LU R17, [R1+0x1514] ;  /* 0x0015140001117983 */ /* 0x001ea80000300800 */
[----:B------:R-:W2:Y:S02]  /*f3e0*/  LDL R3, [R1+0x478] ;  /* 0x0004780001037983 */ /* 0x000ea40000100800 */
[----:B---3--:R-:W-:Y:S01]  /*f3f0*/  @P0 IMAD.MOV.U32 R2, RZ, RZ, R7 ;  /* 0x000000ffff020224 */ /* 0x008fe200078e0007 */
[----:B------:R-:W-:-:S02]  /*f400*/  ISETP.GT.AND P2, PT, R5, 0x59, PT ;  /* 0x000000590500780c */ /* 0x000fc40003f44270 */
[----:B------:R-:W-:Y:S01]  /*f410*/  ISETP.GT.AND P3, PT, R5, 0x5a, PT ;  /* 0x0000005a0500780c */ /* 0x000fe20003f64270 */
[----:B------:R-:W3:Y:S04]  /*f420*/  LDL R7, [R1+0x45c] ;  /* 0x00045c0001077983 */ /* 0x000ee80000100800 */
[----:B--2---:R0:W2:Y:S04]  /*f430*/  @P0 LDG.E.U16 R12, [R2.64] ;  /* 0x00000006020c0981 */ /* 0x0040a8000c1e1500 */
[----:B0-----:R-:W2:Y:S04]  /*f440*/  LDL R2, [R1+0x470] ;  /* 0x0004700001027983 */ /* 0x001ea80000100800 */
[----:B------:R-:W2:Y:S01]  /*f450*/  LDL R3, [R1+0x474] ;  /* 0x0004740001037983 */ /* 0x000ea20000100800 */
[----:B------:R-:W-:-:S02]  /*f460*/  PRMT R17, RZ, 0x7610, R17 ;  /* 0x00007610ff117816 */ /* 0x000fc40000000011 */
[----:B--2---:R-:W-:-:S04]  /*f470*/  @P2 LOP3.LUT R3, R3, R2, RZ, 0x3c, !PT ;  /* 0x0000000203032212 */ /* 0x004fc800078e3cff */
[----:B------:R-:W-:-:S04]  /*f480*/  @P2 LOP3.LUT R2, R3, R2, RZ, 0x3c, !PT ;  /* 0x0000000203022212 */ /* 0x000fc800078e3cff */
[----:B------:R-:W-:-:S05]  /*f490*/  @P2 LOP3.LUT R3, R3, R2, RZ, 0x3c, !PT ;  /* 0x0000000203032212 */ /* 0x000fca00078e3cff */
[----:B------:R0:W2:Y:S04]  /*f4a0*/  @P2 LDG.E.U16 R17, [R2.64] ;  /* 0x0000000602112981 */ /* 0x0000a8000c1e1500 */
[----:B0-----:R-:W2:Y:S04]  /*f4b0*/  LDL R2, [R1+0x468] ;  /* 0x0004680001027983 */ /* 0x001ea80000100800 */
[----:B------:R-:W2:Y:S01]  /*f4c0*/  LDL R3, [R1+0x46c] ;  /* 0x00046c0001037983 */ /* 0x000ea20000100800 */
[----:B------:R-:W-:Y:S02]  /*f4d0*/  PRMT R10, RZ, 0x7610, R10 ;  /* 0x00007610ff0a7816 */ /* 0x000fe4000000000a */
[----:B--2---:R-:W-:-:S04]  /*f4e0*/  @P3 LOP3.LUT R3, R3, R2, RZ, 0x3c, !PT ;  /* 0x0000000203033212 */ /* 0x004fc800078e3cff */
[----:B------:R-:W-:-:S04]  /*f4f0*/  @P3 LOP3.LUT R2, R3, R2, RZ, 0x3c, !PT ;  /* 0x0000000203023212 */ /* 0x000fc800078e3cff */
[----:B------:R-:W-:-:S05]  /*f500*/  @P3 LOP3.LUT R3, R3, R2, RZ, 0x3c, !PT ;  /* 0x0000000203033212 */ /* 0x000fca00078e3cff */
[----:B------:R-:W2:Y:S04]  /*f510*/  @P3 LDG.E.U16 R10, [R2.64] ;  /* 0x00000006020a3981 */ /* 0x000ea8000c1e1500 */
[----:B------:R-:W-:Y:S04]  /*f520*/  STL [R1+0x1450], R17 ;  /* 0x0014501101007387 */ /* 0x000fe80000100800 */
[----:B------:R-:W-:Y:S01]  /*f530*/  STL [R1+0x148c], R17 ;  /* 0x00148c1101007387 */ /* 0x000fe20000100800 */
        /* <DEDUP_REMOVED lines=13> */
[----:B------:R-:W4:Y:S02]  /*f610*/  LDL R3, [R1+0x458] ;  /* 0x0004580001037983 */ /* 0x000f240000100800 */
[----:B---3--:R-:W-:Y:S01]  /*f620*/  @P0 IMAD.MOV.U32 R2, RZ, RZ, R7 ;  /* 0x000000ffff020224 */ /* 0x008fe200078e0007 */
[----:B------:R-:W-:-:S02]  /*f630*/  ISETP.GT.AND P1, PT, R5, 0x5d, PT ;  /* 0x0000005d0500780c */ /* 0x000fc40003f24270 */
[----:B------:R-:W-:Y:S01]  /*f640*/  PRMT R10, RZ, 0x7610, R10 ;  /* 0x00007610ff0a7816 */ /* 0x000fe2000000000a */
[----:B------:R-:W3:Y:S01]  /*f650*/  LDL R7, [R1+0x430] ;  /* 0x0004300001077983 */ /* 0x000ee20000100800 */
[----:B--2---:R-:W-:-:S06]  /*f660*/  PRMT R6, RZ, 0x7610, R6 ;  /* 0x00007610ff067816 */ /* 0x004fcc0000000006 */
[----:B----4-:R0:W2:Y:S04]  /*f670*/  @P0 LDG.E.U16 R6, [R2.64] ;  /* 0x0000000602060981 */ /* 0x0100a8000c1e1500 */
[----:B0-----:R-:W4:Y:S04]  /*f680*/  LDL R2, [R1+0x450] ;  /* 0x0004500001027983 */ /* 0x001f280000100800 */
[----:B------:R-:W4:Y:S02]  /*f690*/  LDL R3, [R1+0x454] ;  /* 0x0004540001037983 */ /* 0x000f240000100800 */
[----:B----4-:R-:W-:-:S04]  /*f6a0*/  @P1 LOP3.LUT R3, R3, R2, RZ, 0x3c, !PT ;  /* 0x0000000203031212 */ /* 0x010fc800078e3cff */
[----:B------:R-:W-:-:S04]  /*f6b0*/  @P1 LOP3.LUT R2, R3, R2, RZ, 0x3c, !PT ;  /* 0x0000000203021212 */ /* 0x000fc800078e3cff */
[----:B------:R-:W-:-:S05]  /*f6c0*/  @P1 LOP3.LUT R3, R3, R2, RZ, 0x3c, !PT ;  /* 0x0000000203031212 */ /* 0x000fca00078e3cff */
[----:B------:R-:W4:Y:S04]  /*f6d0*/  @P1 LDG.E.U16 R10, [R2.64] ;  /* 0x00000006020a1981 */ /* 0x000f28000c1e1500 */
[----:B--2---:R0:W-:Y:S04]  /*f6e0*/  STL [R1+0x224], R6 ;  /* 0x0002240601007387 */ /* 0x0041e80000100800 */
[----:B0-----:R-:W2:Y:S04]  /*f6f0*/  LDL R6, [R1+0x434] ;  /* 0x0004340001067983 */ /* 0x001ea80000100800 */
[----:B----4-:R0:W-:Y:S04]  /*f700*/  STL [R1+0x220], R10 ;  /* 0x0002200a01007387 */ /* 0x0101e80000100800 */
[----:B0-----:R-:W4:Y:S04]  /*f710*/  LDL.LU R10, [R1+0x1508] ;  /* 0x00150800010a7983 */ /* 0x001f280000300800 */
[----:B------:R-:W2:Y:S04]  /*f720*/  LDL R2, [R1+0x448] ;  /* 0x0004480001027983 */ /* 0x000ea80000100800 */
[----:B------:R-:W2:Y:S01]  /*f730*/  LDL R3, [R1+0x44c] ;  /* 0x00044c0001037983 */ /* 0x000ea20000100800 */
[----:B------:R-:W-:-:S02]  /*f740*/  ISETP.GT.AND P2, PT, R5, 0x5e, PT ;  /* 0x0000005e0500780c */ /* 0x000fc40003f44270 */
[----:B----4-:R-:W-:-:S11]  /*f750*/  PRMT R10, RZ, 0x7610, R10 ;  /* 0x00007610ff0a7816 */ /* 0x010fd6000000000a */
        /* <DEDUP_REMOVED lines=19> */
[----:B------:R-:W-:-:S02]  /*f890*/  ISETP.GT.AND P0, PT, R5, 0x61, PT ;  /* 0x000000610500780c */ /* 0x000fc40003f04270 */
[----:B--2---:R-:W-:Y:S02]  /*f8a0*/  PRMT R10, RZ, 0x7610, R10 ;  /* 0x00007610ff0a7816 */ /* 0x004fe4000000000a */
[----:B---3--:R-:W-:-:S04]  /*f8b0*/  @P1 LOP3.LUT R3, R3, R2, RZ, 0x3c, !PT ;  /* 0x0000000203031212 */ /* 0x008fc800078e3cff */
[----:B------:R-:W-:-:S04]  /*f8c0*/  @P1 LOP3.LUT R2, R3, R2, RZ, 0x3c, !PT ;  /* 0x0000000203021212 */ /* 0x000fc800078e3cff */
[----:B------:R-:W-:Y:S02]  /*f8d0*/  @P1 LOP3.LUT R3, R3, R2, RZ, 0x3c, !PT ;  /* 0x0000000203031212 */ /* 0x000fe400078e3cff */
[----:B----4-:R-:W-:-:S03]  /*f8e0*/  PRMT R15, RZ, 0x7610, R15 ;  /* 0x00007610ff0f7816 */ /* 0x010fc6000000000f */
[----:B------:R0:W2:Y:S02]  /*f8f0*/  @P1 LDG.E.U16 R10, [R2.64] ;  /* 0x00000006020a1981 */ /* 0x0000a4000c1e1500 */
[----:B0-----:R-:W-:Y:S02]  /*f900*/  @P0 IMAD.MOV.U32 R2, RZ, RZ, R6 ;  /* 0x000000ffff020224 */ /* 0x001fe400078e0006 */
[----:B------:R-:W-:Y:S01]  /*f910*/  @P0 IMAD.MOV.U32 R3, RZ, RZ, R7 ;  /* 0x000000ffff030224 */ /* 0x000fe200078e0007 */
[----:B------:R-:W-:Y:S01]  /*f920*/  ISETP.GT.AND P1, PT, R5, 0x62, PT ;  /* 0x000000620500780c */ /* 0x000fe20003f24270 */
[----:B------:R-:W3:Y:S04]  /*f930*/  LDL R7, [R1+0x408] ;  /* 0x0004080001077983 */ /* 0x000ee80000100800 */
[----:B------:R0:W4:Y:S01]  /*f940*/  @P0 LDG.E.U16 R15, [R2.64] ;  /* 0x00000006020f0981 */ /* 0x000122000c1e1500 */
[----:B------:R-:W-:-:S03]  /*f950*/  PRMT R9, RZ, 0x7610, R9 ;  /* 0x00007610ff097816 */ /* 0x000fc60000000009 */
[----:B------:R-:W2:Y:S04]  /*f960*/  LDL R6, [R1+0x40c] ;  /* 0x00040c0001067983 */ /* 0x000ea80000100800 */
[----:B0-----:R-:W2:Y:S04]  /*f970*/  LDL R2, [R1+0x428] ;  /* 0x0004280001027983 */ /* 0x001ea80000100800 */
[----:B------:R-:W2:Y:S02]  /*f980*/  LDL R3, [R1+0x42c] ;  /* 0x00042c0001037983 */ /* 0x000ea40000100800 */
        /* <DEDUP_REMOVED lines=30> */
[----:B------:R-:W-:Y:S02]  /*fb70*/  ISETP.GT.AND P1, PT, R5, 0x66, PT ;  /* 0x000000660500780c */ /* 0x000fe40003f24270 */
[----:B---3--:R-:W-:-:S04]  /*fb80*/  @P0 LOP3.LUT R3, R3, R2, RZ, 0x3c, !PT ;  /* 0x0000000203030212 */ /* 0x008fc800078e3cff */
[----:B------:R-:W-:-:S04]  /*fb90*/  @P0 LOP3.LUT R2, R3, R2, RZ, 0x3c, !PT ;  /* 0x0000000203020212 */ /* 0x000fc800078e3cff */
[----:B------:R-:W-:-:S05]  /*fba0*/  @P0 LOP3.LUT R3, R3, R2, RZ, 0x3c, !PT ;  /* 0x0000000203030212 */ /* 0x000fca00078e3cff */
[----:B------:R0:W3:Y:S01]  /*fbb0*/  @P0 LDG.E.U16 R13, [R2.64] ;  /* 0x00000006020d0981 */ /* 0x0000e2000c1e1500 */
[----:B------:R-:W-:Y:S01]  /*fbc0*/  PRMT R0, RZ, 0x7610, R0 ;  /* 0x00007610ff007816 */ /* 0x000fe20000000000 */
[----:B0-----:R-:W-:Y:S02]  /*fbd0*/  @P1 IMAD.MOV.U32 R2, RZ, RZ, R6 ;  /* 0x000000ffff021224 */ /* 0x001fe400078e0006 */
[----:B------:R-:W-:-:S05]  /*fbe0*/  @P1 IMAD.MOV.U32 R3, RZ, RZ, R7 ;  /* 0x000000ffff031224 */ /* 0x000fca00078e0007 */
[----:B------:R0:W2:Y:S04]  /*fbf0*/  @P1 LDG.E.U16 R0, [R2.64] ;  /* 0x0000000602001981 */ /* 0x0000a8000c1e1500 */
[----:B---3--:R1:W-:Y:S04]  /*fc00*/  STL [R1+0x208], R13 ;  /* 0x0002080d01007387 */ /* 0x0083e80000100800 */
[----:B-1----:R-:W3:Y:S04]  /*fc10*/  LDL.LU R13, [R1+0x14f0] ;  /* 0x0014f000010d7983 */ /* 0x002ee80000300800 */
[----:B0-----:R-:W2:Y:S04]  /*fc20*/  LDL R2, [R1+0x400] ;  /* 0x0004000001027983 */ /* 0x001ea80000100800 */
[----:B------:R-:W2:Y:S01]  /*fc30*/  LDL R3, [R1+0x404] ;  /* 0x0004040001037983 */ /* 0x000ea20000100800 */
[----:B------:R-:W-:-:S02]  /*fc40*/  ISETP.GT.AND P0, PT, R5, 0x67, PT ;  /* 0x000000670500780c */ /* 0x000fc40003f04270 */
[----:B------:R-:W-:Y:S01]  /*fc50*/  PRMT R8, RZ, 0x7610, R8 ;  /* 0x00007610ff087816 */ /* 0x000fe20000000008 */
[----:B------:R-:W3:Y:S04]  /*fc60*/  LDL R7, [R1+0x378] ;  /* 0x0003780001077983 */ /* 0x000ee80000100800 */
[----:B------:R-:W3:Y:S06]  /*fc70*/  LDL R6, [R1+0x37c] ;  /* 0x00037c0001067983 */ /* 0x000eec0000100800 */
[----:B--2---:R-:W-:-:S04]  /*fc80*/  @P0 LOP3.LUT R3, R3, R2, RZ, 0x3c, !PT ;  /* 0x0000000203030212 */ /* 0x004fc800078e3cff */
[----:B------:R-:W-:-:S04]  /*fc90*/  @P0 LOP3.LUT R2, R3, R2, RZ, 0x3c, !PT ;  /* 0x0000000203020212 */ /* 0x000fc800078e3cff */
[----:B------:R-:W-:-:S05]  /*fca0*/  @P0 LOP3.LUT R3, R3, R2, RZ, 0x3c, !PT ;  /* 0x0000000203030212 */ /* 0x000fca00078e3cff */
[----:B------:R-:W2:Y:S04]  /*fcb0*/  @P0 LDG.E.U16 R8, [R2.64] ;  /* 0x0000000602080981 */ /* 0x000ea8000c1e1500 */
[----:B------:R-:W-:Y:S01]  /*fcc0*/  STL [R1+0x1448], R0 ;  /* 0x0014480001007387 */ /* 0x000fe20000100800 */
        /* <DEDUP_REMOVED lines=12> */
[----:B------:R-:W-:Y:S02]  /*fd90*/  ISETP.GT.AND P0, PT, R5, 0x69, PT ;  /* 0x000000690500780c */ /* 0x000fe40003f04270 */
[----:B---3--:R-:W-:-:S11]  /*fda0*/  PRMT R13, RZ, 0x7610, R13 ;  /* 0x00007610ff0d7816 */ /* 0x008fd6000000000d */
[----:B--2---:R-:W-:-:S04]  /*fdb0*/  @P0 LOP3.LUT R3, R3, R2, RZ, 0x3c, !PT ;  /* 0x0000000203030212 */ /* 0x004fc800078e3cff */
[----:B------:R-:W-:-:S04]  /*fdc0*/  @P0 LOP3.LUT R2, R3, R2, RZ, 0x3c, !PT ;  /* 0x0000000203020212 */ /* 0x000fc800078e3cff */
[----:B------:R-:W-:-:S05]  /*fdd0*/  @P0 LOP3.LUT R3, R3, R2, RZ, 0x3c, !PT ;  /* 0x0000000203030212 */ /* 0x000fca00078e3cff */
[----:B------:R0:W2:Y:S04]  /*fde0*/  @P0 LDG.E.U16 R13, [R2.64] ;  /* 0x00000006020d0981 */ /* 0x0000a8000c1e1500 */
[----:B0-----:R-:W3:Y:S04]  /*fdf0*/  LDL R2, [R1+0x3b8] ;  /* 0x0003b80001027983 */ /* 0x001ee80000100800 */
[----:B------:R-:W3:Y:S01]  /*fe00*/  LDL R3, [R1+0x3bc] ;  /* 0x0003bc0001037983 */ /* 0x000ee20000100800 */
[C---:B------:R-:W-:Y:S02]  /*fe10*/  ISETP.GT.AND P1, PT, R5.reuse, 0x70, PT ;  /* 0x000000700500780c */ /* 0x040fe40003f24270 */
[----:B------:R-:W-:-:S02]  /*fe20*/  ISETP.GT.AND P2, PT, R5, 0x78, PT ;  /* 0x000000780500780c */ /* 0x000fc40003f44270 */
[----:B------:R-:W-:-:S09]  /*fe30*/  PRMT R8, RZ, 0x7610, R8 ;  /* 0x00007610ff087816 */ /* 0x000fd20000000008 */
[----:B---3--:R-:W-:-:S04]  /*fe40*/  @P1 LOP3.LUT R3, R3, R2, RZ, 0x3c, !PT ;  /* 0x0000000203031212 */ /* 0x008fc800078e3cff */
[----:B------:R-:W-:-:S04]  /*fe50*/  @P1 LOP3.LUT R2, R3, R2, RZ, 0x3c, !PT ;  /* 0x0000000203021212 */ /* 0x000fc800078e3cff */
[----:B------:R-:W-:-:S05]  /*fe60*/  @P1 LOP3.LUT R3, R3, R2, RZ, 0x3c, !PT ;  /* 0x0000000203031212 */ /* 0x000fca00078e3cff */
[----:B------:R0:W3:Y:S02]  /*fe70*/  @P1 LDG.E.U16 R8, [R2.64] ;  /* 0x0000000602081981 */ /* 0x0000e4000c1e1500 */
[----:B0-----:R-:W-:-:S06]  /*fe80*/  PRMT R3, RZ, 0x7610, R3 ;  /* 0x00007610ff037816 */ /* 0x001fcc0000000003 */
[----:B------:R0:W2:Y:S04]  /*fe90*/  @P2 LDG.E.U16 R3, [R6.64] ;  /* 0x0000000606032981 */ /* 0x0000a8000c1e1500 */
[----:B0-----:R-:W2:Y:S04]  /*fea0*/  LDL R6, [R1+0x3e8] ;  /* 0x0003e80001067983 */ /* 0x001ea80000100800 */
[----:B------:R-:W2:Y:S01]  /*feb0*/  LDL R7, [R1+0x3ec] ;  /* 0x0003ec0001077983 */ /* 0x000ea20000100800 */
[----:B------:R-:W-:Y:S02]  /*fec0*/  ISETP.GT.AND P0, PT, R5, 0x6a, PT ;  /* 0x0000006a0500780c */ /* 0x000fe40003f04270 */
        /* <DEDUP_REMOVED lines=73> */
[----:B--2---:R-:W-:Y:S01]  /*10360*/  STL [R1+0x144c], R11 ;  /* 0x00144c0b01007387 */ /* 0x004fe20000100800 */
[----:B------:R-:W-:-:S03]  /*10370*/  ISETP.GT.AND P0, PT, R5, 0x73, PT ;  /* 0x000000730500780c */ /* 0x000fc60003f04270 */
[----:B---3--:R0:W-:Y:S04]  /*10380*/  STL [R1+0xa8], R29 ;  /* 0x0000a81d01007387 */ /* 0x0081e80000100800 */
        /* <DEDUP_REMOVED lines=89> */
[----:B------:R-:W-:Y:S01]  /*10920*/  PRMT R0, RZ, 0x7610, R0 ;  /* 0x00007610ff007816 */ /* 0x000fe20000000000 */
[----:B--2---:R0:W-:Y:S10]  /*10930*/  STL [R1+0xc4], R29 ;  /* 0x0000c41d01007387 */ /* 0x0041f40000100800 */
[----:B---3--:R-:W-:-:S04]  /*10940*/  @P1 LOP3.LUT R7, R7, R6, RZ, 0x3c, !PT ;  /* 0x0000000607071212 */ /* 0x008fc800078e3cff */
[----:B------:R-:W-:-:S04]  /*10950*/  @P1 LOP3.LUT R6, R7, R6, RZ, 0x3c, !PT ;  /* 0x0000000607061212 */ /* 0x000fc800078e3cff */
[----:B------:R-:W-:-:S05]  /*10960*/  @P1 LOP3.LUT R7, R7, R6, RZ, 0x3c, !PT ;  /* 0x0000000607071212 */ /* 0x000fca00078e3cff */
[----:B------:R1:W2:Y:S04]  /*10970*/  @P1 LDG.E.U16 R0, [R6.64] ;  /* 0x0000000606001981 */ /* 0x0002a8000c1e1500 */
[----:B-1----:R-:W3:Y:S04]  /*10980*/  LDL R6, [R1+0x348] ;  /* 0x0003480001067983 */ /* 0x002ee80000100800 */
[----:B------:R-:W3:Y:S04]  /*10990*/  LDL R7, [R1+0x34c] ;  /* 0x00034c0001077983 */ /* 0x000ee80000100800 */
[----:B0-----:R-:W0:Y:S01]  /*109a0*/  S2R R29, SR_TID.X ;  /* 0x00000000001d7919 */ /* 0x001e220000002100 */
[----:B------:R-:W-:-:S02]  /*109b0*/  ISETP.GT.AND P2, PT, R5, 0x7e, PT ;  /* 0x0000007e0500780c */ /* 0x000fc40003f44270 */
[----:B------:R-:W-:Y:S02]  /*109c0*/  PRMT R28, RZ, 0x7610, R28 ;  /* 0x00007610ff1c7816 */ /* 0x000fe4000000001c */
[----:B0-----:R-:W-:-:S04]  /*109d0*/  LOP3.LUT R29, R29, 0x7f, RZ, 0xc0, !PT ;  /* 0x0000007f1d1d7812 */ /* 0x001fc800078ec0ff */
[----:B------:R-:W-:Y:S02]  /*109e0*/  ISETP.GE.AND P0, PT, R29, R5, PT ;  /* 0x000000051d00720c */ /* 0x000fe40003f06270 */
[----:B------:R-:W2:Y:S03]  /*109f0*/  LDL.LU R29, [R1+0x14b0] ;  /* 0x0014b000011d7983 */ /* 0x000ea60000300800 */
[----:B---3--:R-:W-:-:S04]  /*10a00*/  @P2 LOP3.LUT R7, R7, R6, RZ, 0x3c, !PT ;  /* 0x0000000607072212 */ /* 0x008fc800078e3cff */
[----:B------:R-:W-:-:S04]  /*10a10*/  @P2 LOP3.LUT R6, R7, R6, RZ, 0x3c, !PT ;  /* 0x0000000607062212 */ /* 0x000fc800078e3cff */
[----:B------:R-:W-:-:S05]  /*10a20*/  @P2 LOP3.LUT R7, R7, R6, RZ, 0x3c, !PT ;  /* 0x0000000607072212 */ /* 0x000fca00078e3cff */
[----:B------:R0:W3:Y:S04]  /*10a30*/  @P2 LDG.E.U16 R28, [R6.64] ;  /* 0x00000006061c2981 */ /* 0x0000e8000c1e1500 */
[----:B0-----:R-:W2:Y:S04]  /*10a40*/  LDL R6, [R1+0x340] ;  /* 0x0003400001067983 */ /* 0x001ea80000100800 */
[----:B------:R-:W2:Y:S01]  /*10a50*/  LDL R7, [R1+0x344] ;  /* 0x0003440001077983 */ /* 0x000ea20000100800 */
[----:B------:R-:W-:Y:S02]  /*10a60*/  ISETP.GT.AND P1, PT, R5, 0x7f, PT ;  /* 0x0000007f0500780c */ /* 0x000fe40003f24270 */
[----:B------:R-:W-:Y:S01]  /*10a70*/  PRMT R25, RZ, 0x7610, R25 ;  /* 0x00007610ff197816 */ /* 0x000fe20000000019 */
[----:B---3--:R0:W-:Y:S04]  /*10a80*/  STL [R1+0xb8], R28 ;  /* 0x0000b81c01007387 */ /* 0x0081e80000100800 */
[----:B0-----:R-:W3:Y:S06]  /*10a90*/  LDL.LU R28, [R1+0xc] ;  /* 0x00000c00011c7983 */ /* 0x001eec0000300800 */
[----:B--2---:R-:W-:-:S04]  /*10aa0*/  @P1 LOP3.LUT R7, R7, R6, RZ, 0x3c, !PT ;  /* 0x0000000607071212 */ /* 0x004fc800078e3cff */
[----:B------:R-:W-:-:S04]  /*10ab0*/  @P1 LOP3.LUT R6, R7, R6, RZ, 0x3c, !PT ;  /* 0x0000000607061212 */ /* 0x000fc800078e3cff */
[----:B------:R-:W-:-:S05]  /*10ac0*/  @P1 LOP3.LUT R7, R7, R6, RZ, 0x3c, !PT ;  /* 0x0000000607071212 */ /* 0x000fca00078e3cff */
[----:B------:R0:W2:Y:S04]  /*10ad0*/  @P1 LDG.E.U16 R25, [R6.64] ;  /* 0x0000000606191981 */ /* 0x0000a8000c1e1500 */
[----:B0-----:R-:W2:Y:S04]  /*10ae0*/  LDL R6, [R1+0x910] ;  /* 0x0009100001067983 */ /* 0x001ea80000100800 */
[----:B------:R-:W2:Y:S01]  /*10af0*/  LDL R7, [R1+0x918] ;  /* 0x0009180001077983 */ /* 0x000ea20000100800 */
[----:B------:R-:W-:-:S03]  /*10b00*/  PRMT R29, RZ, 0x7610, R29 ;  /* 0x00007610ff1d7816 */ /* 0x000fc6000000001d */
[----:B------:R-:W-:Y:S01]  /*10b10*/  BAR.SYNC.DEFER_BLOCKING 0x0 ;  /* 0x0000000000007b1d */ /* 0x000fe20000010000 */
[----:B--2---:R-:W-:-:S04]  /*10b20*/  @!P0 LOP3.LUT R7, R7, R6, RZ, 0x3c, !PT ;  /* 0x0000000607078212 */ /* 0x004fc800078e3cff */
[----:B------:R-:W-:-:S04]  /*10b30*/  @!P0 LOP3.LUT R6, R7, R6, RZ, 0x3c, !PT ;  /* 0x0000000607068212 */ /* 0x000fc800078e3cff */
[----:B------:R-:W-:-:S05]  /*10b40*/  @!P0 LOP3.LUT R7, R7, R6, RZ, 0x3c, !PT ;  /* 0x0000000607078212 */ /* 0x000fca00078e3cff */
[----:B------:R-:W2:Y:S04]  /*10b50*/  @!P0 LDG.E.U16 R29, [R6.64] ;  /* 0x00000006061d8981 */ /* 0x000ea8000c1e1500 */
[----:B------:R0:W-:Y:S04]  /*10b60*/  STL [R1+0xb4], R25 ;  /* 0x0000b41901007387 */ /* 0x0001e80000100800 */
[----:B0-----:R-:W3:Y:S04]  /*10b70*/  LDL.LU R25, [R1+0x4] ;  /* 0x0000040001197983 */ /* 0x001ee80000300800 */
[----:B--2---:R0:W-:Y:S04]  /*10b80*/  STL [R1+0xb0], R29 ;  /* 0x0000b01d01007387 */ /* 0x0041e80000100800 */
[----:B0-----:R-:W2:Y:S04]  /*10b90*/  LDL.LU R29, [R1+0x14ac] ;  /* 0x0014ac00011d7983 */ /* 0x001ea80000300800 */
[----:B------:R-:W3:Y:S04]  /*10ba0*/  LDL R6, [R1+0x33c] ;  /* 0x00033c0001067983 */ /* 0x000ee80000100800 */
[----:B------:R-:W3:Y:S01]  /*10bb0*/  LDL R7, [R1+0x750] ;  /* 0x0007500001077983 */ /* 0x000ee20000100800 */
[----:B--2---:R-:W-:-:S02]  /*10bc0*/  PRMT R29, RZ, 0x7610, R29 ;  /* 0x00007610ff1d7816 */ /* 0x004fc4000000001d */
[----:B---3--:R-:W-:-:S04]  /*10bd0*/  @!P0 LOP3.LUT R7, R7, R6, RZ, 0x3c, !PT ;  /* 0x0000000607078212 */ /* 0x008fc800078e3cff */
[----:B------:R-:W-:-:S04]  /*10be0*/  @!P0 LOP3.LUT R6, R7, R6, RZ, 0x3c, !PT ;  /* 0x0000000607068212 */ /* 0x000fc800078e3cff */
[----:B------:R-:W-:-:S05]  /*10bf0*/  @!P0 LOP3.LUT R7, R7, R6, RZ, 0x3c, !PT ;  /* 0x0000000607078212 */ /* 0x000fca00078e3cff */
[----:B------:R-:W2:Y:S04]  /*10c00*/  @!P0 LDG.E.U16 R29, [R6.64] ;  /* 0x00000006061d8981 */ /* 0x000ea8000c1e1500 */
        /* <DEDUP_REMOVED lines=55> */
[----:B------:R-:W2:Y:S04]  /*10f80*/  LDL R6, [R1+0x764] ;  /* 0x0007640001067983 */ /* 0x000ea80000100800 */
[----:B------:R-:W2:Y:S04]  /*10f90*/  LDL R7, [R1+0x914] ;  /* 0x0009140001077983 */ /* 0x000ea80000100800 */
[----:B0-----:R-:W0:Y:S02]  /*10fa0*/  S2R R29, SR_TID.X ;  /* 0x00000000001d7919 */ /* 0x001e240000002100 */
[----:B0-----:R-:W-:-:S05]  /*10fb0*/  LOP3.LUT R29, R29, 0x7f, RZ, 0xc0, !PT ;  /* 0x0000007f1d1d7812 */ /* 0x001fca00078ec0ff */
[----:B------:R-:W-:-:S05]  /*10fc0*/  IMAD.SHL.U32 R29, R29, 0x2, RZ ;  /* 0x000000021d1d7824 */ /* 0x000fca00078e00ff */
[----:B------:R0:W-:Y:S02]  /*10fd0*/  STS.U16 [R29], R28 ;  /* 0x0000001c1d007388 */ /* 0x0001e40000000400 */
[----:B0-----:R-:W-:Y:S02]  /*10fe0*/  PRMT R29, RZ, 0x7610, R29 ;  /* 0x00007610ff1d7816 */ /* 0x001fe4000000001d */
[----:B------:R-:W3:Y:S01]  /*10ff0*/  LDL.LU R28, [R1+0x1490] ;  /* 0x00149000011c7983 */ /* 0x000ee20000300800 */
[----:B--2---:R-:W-:-:S04]  /*11000*/  @!P0 LOP3.LUT R7, R7, R6, RZ, 0x3c, !PT ;  /* 0x0000000607078212 */ /* 0x004fc800078e3cff */
        /* <DEDUP_REMOVED lines=9> */
[----:B------:R0:W-:Y:S02]  /*110a0*/  STS.U16 [R29+0x800], R25 ;  /* 0x000800191d007388 */ /* 0x0001e40000000400 */
[----:B0-----:R-:W-:Y:S02]  /*110b0*/  PRMT R29, RZ, 0x7610, R29 ;  /* 0x00007610ff1d7816 */ /* 0x001fe4000000001d */
[----:B------:R-:W3:Y:S01]  /*110c0*/  LDL R25, [R1+0x814] ;  /* 0x0008140001197983 */ /* 0x000ee20000100800 */
        /* <DEDUP_REMOVED lines=10> */
[----:B---3--:R0:W-:Y:S02]  /*11170*/  STS.U16 [R29+0x1000], R28 ;  /* 0x0010001c1d007388 */ /* 0x0081e40000000400 */
[----:B0-----:R-:W-:Y:S02]  /*11180*/  PRMT R29, RZ, 0x7610, R29 ;  /* 0x00007610ff1d7816 */ /* 0x001fe4000000001d */
        /* <DEDUP_REMOVED lines=30> */
[----:B0-----:R-:W0:Y:S01]  /*11370*/  S2R R29, SR_TID.X ;  /* 0x00000000001d7919 */ /* 0x001e220000002100 */
[----:B------:R-:W-:-:S03]  /*11380*/  @!P0 IMAD.MOV.U32 R6, RZ, RZ, R25 ;  /* 0x000000ffff068224 */ /* 0x000fc600078e0019 */
[----:B------:R-:W3:Y:S01]  /*11390*/  LDL R25, [R1+0x8f8] ;  /* 0x0008f80001197983 */ /* 0x000ee20000100800 */
[----:B0-----:R-:W-:-:S05]  /*113a0*/  LOP3.LUT R29, R29, 0x7f, RZ, 0xc0, !PT ;  /* 0x0000007f1d1d7812 */ /* 0x001fca00078ec0ff */
[----:B------:R-:W-:-:S05]  /*113b0*/  IMAD.SHL.U32 R29, R29, 0x2, RZ ;  /* 0x000000021d1d7824 */ /* 0x000fca00078e00ff */
[----:B------:R0:W-:Y:S02]  /*113c0*/  STS.U16 [R29+0x2800], R22 ;  /* 0x002800161d007388 */ /* 0x0001e40000000400 */
[----:B0-----:R-:W-:-:S06]  /*113d0*/  PRMT R29, RZ, 0x7610, R29 ;  /* 0x00007610ff1d7816 */ /* 0x001fcc000000001d */
[----:B--2---:R-:W2:Y:S04]  /*113e0*/  @!P0 LDG.E.U16 R29, [R6.64] ;  /* 0x00000006061d8981 */ /* 0x004ea8000c1e1500 */
[----:B--2---:R0:W-:Y:S04]  /*113f0*/  STL [R1+0x74], R29 ;  /* 0x0000741d01007387 */ /* 0x0041e80000100800 */
[----:B------:R-:W2:Y:S04]  /*11400*/  LDL R6, [R1+0x7d0] ;  /* 0x0007d00001067983 */ /* 0x000ea80000100800 */
[----:B------:R-:W2:Y:S01]  /*11410*/  LDL R7, [R1+0x7d4] ;  /* 0x0007d40001077983 */ /* 0x000ea20000100800 */
[----:B------:R-:W-:-:S03]  /*11420*/  PRMT R5, RZ, 0x7610, R5 ;  /* 0x00007610ff057816 */ /* 0x000fc60000000005 */
[----:B0-----:R-:W0:Y:S01]  /*11430*/  S2R R29, SR_TID.X ;  /* 0x00000000001d7919 */ /* 0x001e220000002100 */
[----:B--2---:R-:W-:-:S04]  /*11440*/  @!P0 LOP3.LUT R7, R7, R6, RZ, 0x3c, !PT ;  /* 0x0000000607078212 */ /* 0x004fc800078e3cff */
[----:B------:R-:W-:-:S04]  /*11450*/  @!P0 LOP3.LUT R6, R7, R6, RZ, 0x3c, !PT ;  /* 0x0000000607068212 */ /* 0x000fc800078e3cff */
[----:B------:R-:W-:-:S05]  /*11460*/  @!P0 LOP3.LUT R7, R7, R6, RZ, 0x3c, !PT ;  /* 0x0000000607078212 */ /* 0x000fca00078e3cff */
[----:B------:R1:W2:Y:S04]  /*11470*/  @!P0 LDG.E.U16 R5, [R6.64] ;  /* 0x0000000606058981 */ /* 0x0002a8000c1e1500 */
[----:B-1----:R-:W2:Y:S04]  /*11480*/  LDL R6, [R1+0x790] ;  /* 0x0007900001067983 */ /* 0x002ea80000100800 */
[----:B------:R-:W2:Y:S01]  /*11490*/  LDL R7, [R1+0x794] ;  /* 0x0007940001077983 */ /* 0x000ea20000100800 */
[----:B0-----:R-:W-:-:S05]  /*114a0*/  LOP3.LUT R29, R29, 0x7f, RZ, 0xc0, !PT ;  /* 0x0000007f1d1d7812 */ /* 0x001fca00078ec0ff */
[----:B------:R-:W-:-:S05]  /*114b0*/  IMAD.SHL.U32 R29, R29, 0x2, RZ ;  /* 0x000000021d1d7824 */ /* 0x000fca00078e00ff */
[----:B------:R-:W-:Y:S04]  /*114c0*/  STS.U16 [R29+0x3000], R20 ;  /* 0x003000141d007388 */ /* 0x000fe80000000400 */
[----:B------:R0:W-:Y:S02]  /*114d0*/  STS.U16 [R29+0x3800], R18 ;  /* 0x003800121d007388 */ /* 0x0001e40000000400 */
[----:B0-----:R-:W-:Y:S02]  /*114e0*/  PRMT R29, RZ, 0x7610, R29 ;  /* 0x00007610ff1d7816 */ /* 0x001fe4000000001d */
[----:B--2---:R-:W-:-:S04]  /*114f0*/  @!P0 LOP3.LUT R7, R7, R6, RZ, 0x3c, !PT ;  /* 0x0000000607078212 */ /* 0x004fc800078e3cff */
[----:B------:R-:W-:-:S04]  /*11500*/  @!P0 LOP3.LUT R6, R7, R6, RZ, 0x3c, !PT ;  /* 0x0000000607068212 */ /* 0x000fc800078e3cff */
[----:B------:R-:W-:-:S05]  /*11510*/  @!P0 LOP3.LUT R7, R7, R6, RZ, 0x3c, !PT ;  /* 0x0000000607078212 */ /* 0x000fca00078e3cff */
[----:B------:R-:W2:Y:S04]  /*11520*/  @!P0 LDG.E.U16 R29, [R6.64] ;  /* 0x00000006061d8981 */ /* 0x000ea8000c1e1500 */
[----:B------:R0:W-:Y:S04]  /*11530*/  STL [R1+0x70], R5 ;  /* 0x0000700501007387 */ /* 0x0001e80000100800 */
[----:B0-----:R-:W3:Y:S04]  /*11540*/  LDL R5, [R1+0x8cc] ;  /* 0x0008cc0001057983 */ /* 0x001ee80000100800 */
        /* <DEDUP_REMOVED lines=11> */
[----:B------:R-:W2:Y:S01]  /*11600*/  @!P0 LDG.E.U16 R29, [R6.64] ;  /* 0x00000006061d8981 */ /* 0x000ea2000c1e1500 */
[----:B------:R-:W-:-:S03]  /*11610*/  PRMT R19, RZ, 0x7610, R19 ;  /* 0x00007610ff137816 */ /* 0x000fc60000000013 */
[----:B--2---:R0:W-:Y:S04]  /*11620*/  STL [R1+0x68], R29 ;  /* 0x0000681d01007387 */ /* 0x0041e80000100800 */
[----:B------:R-:W2:Y:S01]  /*11630*/  LDL R7, [R1+0x748] ;  /* 0x0007480001077983 */ /* 0x000ea20000100800 */
[----:B---3--:R-:W-:-:S03]  /*11640*/  @!P0 IMAD.MOV.U32 R6, RZ, RZ, R25 ;  /* 0x000000ffff068224 */ /* 0x008fc600078e0019 */
[----:B------:R-:W3:Y:S04]  /*11650*/  LDL R25, [R1+0x80c] ;  /* 0x00080c0001197983 */ /* 0x000ee80000100800 */
[----:B0-----:R-:W0:Y:S04]  /*11660*/  S2R R29, SR_TID.X ;  /* 0x00000000001d7919 */ /* 0x001e280000002100 */
[----:B--2---:R1:W2:Y:S01]  /*11670*/  @!P0 LDG.E.U16 R19, [R6.64] ;  /* 0x0000000606138981 */ /* 0x0042a2000c1e1500 */
[----:B0-----:R-:W-:-:S05]  /*11680*/  LOP3.LUT R29, R29, 0x7f, RZ, 0xc0, !PT ;  /* 0x0000007f1d1d7812 */ /* 0x001fca00078ec0ff */
[----:B------:R-:W-:Y:S01]  /*11690*/  IMAD.SHL.U32 R29, R29, 0x2, RZ ;  /* 0x000000021d1d7824 */ /* 0x000fe200078e00ff */
[----:B-1----:R-:W3:Y:S04]  /*116a0*/  LDL R7, [R1+0x84c] ;  /* 0x00084c0001077983 */ /* 0x002ee80000100800 */
[----:B------:R-:W-:Y:S04]  /*116b0*/  STS.U16 [R29+0x5000], R4 ;  /* 0x005000041d007388 */ /* 0x000fe80000000400 */
[----:B--2---:R0:W-:Y:S04]  /*116c0*/  STL [R1+0x64], R19 ;  /* 0x0000641301007387 */ /* 0x0041e80000100800 */
[----:B0-----:R-:W2:Y:S04]  /*116d0*/  LDL.LU R19, [R1+0x1c] ;  /* 0x00001c0001137983 */ /* 0x001ea80000300800 */
[----:B------:R-:W2:Y:S01]  /*116e0*/  LDL R4, [R1+0x8c8] ;  /* 0x0008c80001047983 */ /* 0x000ea20000100800 */
[----:B------:R-:W-:-:S02]  /*116f0*/  PRMT R21, RZ, 0x7610, R21 ;  /* 0x00007610ff157816 */ /* 0x000fc40000000015 */
[----:B--2---:R-:W-:-:S04]  /*11700*/  @!P0 LOP3.LUT R5, R5, R4, RZ, 0x3c, !PT ;  /* 0x0000000405058212 */ /* 0x004fc800078e3cff */
[----:B------:R-:W-:-:S04]  /*11710*/  @!P0 LOP3.LUT R4, R5, R4, RZ, 0x3c, !PT ;  /* 0x0000000405048212 */ /* 0x000fc800078e3cff */
[----:B------:R-:W-:-:S05]  /*11720*/  @!P0 LOP3.LUT R5, R5, R4, RZ, 0x3c, !PT ;  /* 0x0000000405058212 */ /* 0x000fca00078e3cff */
[----:B------:R0:W2:Y:S04]  /*11730*/  @!P0 LDG.E.U16 R21, [R4.64] ;  /* 0x0000000604158981 */ /* 0x0000a8000c1e1500 */
[----:B0-----:R-:W3:Y:S04]  /*11740*/  LDL R4, [R1+0x888] ;  /* 0x0008880001047983 */ /* 0x001ee80000100800 */
[----:B------:R-:W3:Y:S01]  /*11750*/  LDL R5, [R1+0x88c] ;  /* 0x00088c0001057983 */ /* 0x000ee20000100800 */
[----:B------:R-:W-:-:S03]  /*11760*/  PRMT R23, RZ, 0x7610, R23 ;  /* 0x00007610ff177816 */ /* 0x000fc60000000017 */
[----:B--2---:R0:W-:Y:S04]  /*11770*/  STL [R1+0x60], R21 ;  /* 0x0000601501007387 */ /* 0x0041e80000100800 */
[----:B0-----:R-:W2:Y:S01]  /*11780*/  LDL.LU R21, [R1+0x18] ;  /* 0x0000180001157983 */ /* 0x001ea20000300800 */
[----:B---3--:R-:W-:-:S04]  /*11790*/  @!P0 LOP3.LUT R5, R5, R4, RZ, 0x3c, !PT ;  /* 0x0000000405058212 */ /* 0x008fc800078e3cff */
[----:B------:R-:W-:-:S04]  /*117a0*/  @!P0 LOP3.LUT R4, R5, R4, RZ, 0x3c, !PT ;  /* 0x0000000405048212 */ /* 0x000fc800078e3cff */
[----:B------:R-:W-:-:S05]  /*117b0*/  @!P0 LOP3.LUT R5, R5, R4, RZ, 0x3c, !PT ;  /* 0x0000000405058212 */ /* 0x000fca00078e3cff */
[----:B------:R0:W3:Y:S04]  /*117c0*/  @!P0 LDG.E.U16 R23, [R4.64] ;  /* 0x0000000604178981 */ /* 0x0000e8000c1e1500 */
[----:B0-----:R-:W2:Y:S01]  /*117d0*/  LDL R5, [R1+0x848] ;  /* 0x0008480001057983 */ /* 0x001ea20000100800 */
[----:B------:R-:W-:-:S03]  /*117e0*/  @!P0 IMAD.MOV.U32 R4, RZ, RZ, R7 ;  /* 0x000000ffff048224 */ /* 0x000fc600078e0007 */
[----:B------:R-:W-:Y:S04]  /*117f0*/  STS.U16 [R29+0x4800], R14 ;  /* 0x0048000e1d007388 */ /* 0x000fe80000000400 */
[----:B------:R-:W-:Y:S04]  /*11800*/  STS.U16 [R29+0x5800], R12 ;  /* 0x0058000c1d007388 */ /* 0x000fe80000000400 */
[----:B------:R0:W-:Y:S02]  /*11810*/  STS.U16 [R29+0x6000], R10 ;  /* 0x0060000a1d007388 */ /* 0x0001e40000000400 */
[----:B0-----:R-:W-:-:S06]  /*11820*/  PRMT R29, RZ, 0x7610, R29 ;  /* 0x00007610ff1d7816 */ /* 0x001fcc000000001d */
[----:B--2---:R-:W2:Y:S04]  /*11830*/  @!P0 LDG.E.U16 R29, [R4.64] ;  /* 0x00000006041d8981 */ /* 0x004ea8000c1e1500 */
[----:B---3--:R0:W-:Y:S04]  /*11840*/  STL [R1+0x4c], R23 ;  /* 0x00004c1701007387 */ /* 0x0081e80000100800 */
[----:B0-----:R-:W3:Y:S04]  /*11850*/  LDL.LU R23, [R1+0x14] ;  /* 0x0000140001177983 */ /* 0x001ee80000300800 */
[----:B------:R-:W3:Y:S04]  /*11860*/  LDL.LU R7, [R1+0x10] ;  /* 0x0000100001077983 */ /* 0x000ee80000300800 */
[----:B--2---:R0:W-:Y:S04]  /*11870*/  STL [R1+0x48], R29 ;  /* 0x0000481d01007387 */ /* 0x0041e80000100800 */
[----:B------:R-:W2:Y:S01]  /*11880*/  LDL R5, [R1+0x808] ;  /* 0x0008080001057983 */ /* 0x000ea20000100800 */
[----:B------:R-:W-:Y:S01]  /*11890*/  PRMT R27, RZ, 0x7610, R27 ;  /* 0x00007610ff1b7816 */ /* 0x000fe2000000001b */
[----:B------:R-:W-:-:S02]  /*118a0*/  @!P0 IMAD.MOV.U32 R4, RZ, RZ, R25 ;  /* 0x000000ffff048224 */ /* 0x000fc400078e0019 */
[----:B------:R-:W3:Y:S04]  /*118b0*/  LDL.LU R25, [R1+0x8] ;  /* 0x0000080001197983 */ /* 0x000ee80000300800 */
[----:B0-----:R-:W0:Y:S04]  /*118c0*/  S2R R29, SR_TID.X ;  /* 0x00000000001d7919 */ /* 0x001e280000002100 */
[----:B--2---:R1:W2:Y:S04]  /*118d0*/  @!P0 LDG.E.U16 R27, [R4.64] ;  /* 0x00000006041b8981 */ /* 0x0042a8000c1e1500 */
[----:B-1----:R-:W3:Y:S04]  /*118e0*/  LDL R4, [R1+0x7c8] ;  /* 0x0007c80001047983 */ /* 0x002ee80000100800 */
[----:B------:R-:W3:Y:S01]  /*118f0*/  LDL R5, [R1+0x7cc] ;  /* 0x0007cc0001057983 */ /* 0x000ee20000100800 */
[----:B0-----:R-:W-:-:S05]  /*11900*/  LOP3.LUT R29, R29, 0x7f, RZ, 0xc0, !PT ;  /* 0x0000007f1d1d7812 */ /* 0x001fca00078ec0ff */
[----:B------:R-:W-:-:S05]  /*11910*/  IMAD.SHL.U32 R29, R29, 0x2, RZ ;  /* 0x000000021d1d7824 */ /* 0x000fca00078e00ff */
[----:B------:R0:W-:Y:S02]  /*11920*/  STS.U16 [R29+0x6800], R9 ;  /* 0x006800091d007388 */ /* 0x0001e40000000400 */
[----:B0-----:R-:W-:Y:S02]  /*11930*/  PRMT R9, RZ, 0x7610, R9 ;  /* 0x00007610ff097816 */ /* 0x001fe40000000009 */
[----:B--2---:R0:W-:Y:S04]  /*11940*/  STL [R1+0x44], R27 ;  /* 0x0000441b01007387 */ /* 0x0041e80000100800 */
[----:B0-----:R-:W2:Y:S01]  /*11950*/  LDL.LU R27, [R1] ;  /* 0x00000000011b7983 */ /* 0x001ea20000300800 */
[----:B---3--:R-:W-:-:S04]  /*11960*/  @!P0 LOP3.LUT R5, R5, R4, RZ, 0x3c, !PT ;  /* 0x0000000405058212 */ /* 0x008fc800078e3cff */
[----:B------:R-:W-:-:S04]  /*11970*/  @!P0 LOP3.LUT R4, R5, R4, RZ, 0x3c, !PT ;  /* 0x0000000405048212 */ /* 0x000fc800078e3cff */
[----:B------:R-:W-:-:S05]  /*11980*/  @!P0 LOP3.LUT R5, R5, R4, RZ, 0x3c, !PT ;  /* 0x0000000405058212 */ /* 0x000fca00078e3cff */
[----:B------:R0:W3:Y:S04]  /*11990*/  @!P0 LDG.E.U16 R9, [R4.64] ;  /* 0x0000000604098981 */ /* 0x0000e8000c1e1500 */
[----:B0-----:R-:W2:Y:S04]  /*119a0*/  LDL R4, [R1+0x788] ;  /* 0x0007880001047983 */ /* 0x001ea80000100800 */
[----:B------:R-:W2:Y:S01]  /*119b0*/  LDL R5, [R1+0x78c] ;  /* 0x00078c0001057983 */ /* 0x000ea20000100800 */
[----:B------:R-:W-:Y:S02]  /*119c0*/  PRMT R17, RZ, 0x7610, R17 ;  /* 0x00007610ff117816 */ /* 0x000fe40000000011 */
[----:B--2---:R-:W-:-:S04]  /*119d0*/  @!P0 LOP3.LUT R5, R5, R4, RZ, 0x3c, !PT ;  /* 0x0000000405058212 */ /* 0x004fc800078e3cff */
[----:B------:R-:W-:-:S04]  /*119e0*/  @!P0 LOP3.LUT R4, R5, R4, RZ, 0x3c, !PT ;  /* 0x0000000405048212 */ /* 0x000fc800078e3cff */
[----:B------:R-:W-:-:S05]  /*119f0*/  @!P0 LOP3.LUT R5, R5, R4, RZ, 0x3c, !PT ;  /* 0x0000000405058212 */ /* 0x000fca00078e3cff */
[----:B------:R-:W2:Y:S04]  /*11a00*/  @!P0 LDG.E.U16 R17, [R4.64] ;  /* 0x0000000604118981 */ /* 0x000ea8000c1e1500 */
[----:B---3--:R0:W-:Y:S04]  /*11a10*/  STL [R1+0x40], R9 ;  /* 0x0000400901007387 */ /* 0x0081e80000100800 */
[----:B------:R-:W-:Y:S01]  /*11a20*/  STS.U16 [R29+0x7000], R8 ;  /* 0x007000081d007388 */ /* 0x000fe20000000400 */
[----:B0-----:R-:W-:-:S03]  /*11a30*/  LOP3.LUT R9, R29, 0x10, RZ, 0x3c, !PT ;  /* 0x000000101d097812 */ /* 0x001fc600078e3cff */
[----:B------:R-:W-:Y:S04]  /*11a40*/  STS.U16 [R29+0x7800], R3 ;  /* 0x007800031d007388 */ /* 0x000fe80000000400 */
[----:B------:R-:W-:Y:S04]  /*11a50*/  STS.U16 [R9+0x100], R19 ;  /* 0x0001001309007388 */ /* 0x000fe80000000400 */
[----:B--2---:R0:W-:Y:S04]  /*11a60*/  STL [R1+0x3c], R17 ;  /* 0x00003c1101007387 */ /* 0x0041e80000100800 */
[----:B0-----:R-:W2:Y:S04]  /*11a70*/  LDL.LU R17, [R1+0x148c] ;  /* 0x00148c0001117983 */ /* 0x001ea80000300800 */
[----:B------:R-:W3:Y:S04]  /*11a80*/  LDL R4, [R1+0x75c] ;  /* 0x00075c0001047983 */ /* 0x000ee80000100800 */
[----:B------:R-:W3:Y:S04]  /*11a90*/  LDL R5, [R1+0x92c] ;  /* 0x00092c0001057983 */ /* 0x000ee80000100800 */
[----:B------:R-:W2:Y:S01]  /*11aa0*/  LDL.LU R19, [R1+0x1488] ;  /* 0x0014880001137983 */ /* 0x000ea20000300800 */
[----:B---3--:R-:W-:-:S04]  /*11ab0*/  @!P0 LOP3.LUT R5, R5, R4, RZ, 0x3c, !PT ;  /* 0x0000000405058212 */ /* 0x008fc800078e3cff */
[C---:B------:R-:W-:Y:S02]  /*11ac0*/  @!P0 LOP3.LUT R4, R5.reuse, R4, RZ, 0x3c, !PT ;  /* 0x0000000405048212 */ /* 0x040fe400078e3cff */
[----:B--2---:R-:W-:Y:S02]  /*11ad0*/  PRMT R19, RZ, 0x7610, R19 ;  /* 0x00007610ff137816 */ /* 0x004fe40000000013 */
[----:B------:R-:W-:-:S05]  /*11ae0*/  @!P0 LOP3.LUT R5, R5, R4, RZ, 0x3c, !PT ;  /* 0x0000000405058212 */ /* 0x000fca00078e3cff */
[----:B------:R-:W2:Y:S04]  /*11af0*/  @!P0 LDG.E.U16 R19, [R4.64] ;  /* 0x0000000604138981 */ /* 0x000ea8000c1e1500 */
        /* <DEDUP_REMOVED lines=31> */
[----:B------:R0:W-:Y:S04]  /*11cf0*/  STS.U16 [R9+0x1900], R7 ;  /* 0x0019000709007388 */ /* 0x0001e80000000400 */
[----:B0-----:R-:W3:Y:S04]  /*11d00*/  LDL R7, [R1+0x784] ;  /* 0x0007840001077983 */ /* 0x001ee80000100800 */
[----:B------:R-:W-:Y:S04]  /*11d10*/  STS.U16 [R9+0x2100], R25 ;  /* 0x0021001909007388 */ /* 0x000fe80000000400 */
[----:B--2---:R0:W-:Y:S04]  /*11d20*/  STL [R1+0x30], R23 ;  /* 0x0000301701007387 */ /* 0x0041e80000100800 */
[----:B0-----:R-:W2:Y:S04]  /*11d30*/  LDL.LU R23, [R1+0x1470] ;  /* 0x0014700001177983 */ /* 0x001ea80000300800 */
[----:B------:R-:W2:Y:S04]  /*11d40*/  LDL R4, [R1+0x840] ;  /* 0x0008400001047983 */ /* 0x000ea80000100800 */
[----:B------:R-:W2:Y:S04]  /*11d50*/  LDL R5, [R1+0x844] ;  /* 0x0008440001057983 */ /* 0x000ea80000100800 */
[----:B------:R-:W3:Y:S01]  /*11d60*/  LDL.LU R25, [R1+0x146c] ;  /* 0x00146c0001197983 */ /* 0x000ee20000300800 */
[----:B--2---:R-:W-:-:S04]  /*11d70*/  @!P0 LOP3.LUT R5, R5, R4, RZ, 0x3c, !PT ;  /* 0x0000000405058212 */ /* 0x004fc800078e3cff */
[C---:B------:R-:W-:Y:S02]  /*11d80*/  @!P0 LOP3.LUT R4, R5.reuse, R4, RZ, 0x3c, !PT ;  /* 0x0000000405048212 */ /* 0x040fe400078e3cff */
[----:B---3--:R-:W-:Y:S02]  /*11d90*/  PRMT R25, RZ, 0x7610, R25 ;  /* 0x00007610ff197816 */ /* 0x008fe40000000019 */
        /* <DEDUP_REMOVED lines=17> */
[----:B------:R-:W-:-:S02]  /*11eb0*/  PRMT R25, RZ, 0x7610, R25 ;  /* 0x00007610ff197816 */ /* 0x000fc40000000019 */
[----:B---3--:R-:W-:-:S04]  /*11ec0*/  @!P0 LOP3.LUT R5, R5, R4, RZ, 0x3c, !PT ;  /* 0x0000000405058212 */ /* 0x008fc800078e3cff */
[----:B------:R-:W-:-:S04]  /*11ed0*/  @!P0 LOP3.LUT R4, R5, R4, RZ, 0x3c, !PT ;  /* 0x0000000405048212 */ /* 0x000fc800078e3cff */
[----:B------:R-:W-:-:S05]  /*11ee0*/  @!P0 LOP3.LUT R5, R5, R4, RZ, 0x3c, !PT ;  /* 0x0000000405058212 */ /* 0x000fca00078e3cff */
[----:B------:R-:W3:Y:S01]  /*11ef0*/  @!P0 LDG.E.U16 R25, [R4.64] ;  /* 0x0000000604198981 */ /* 0x000ee2000c1e1500 */
[----:B------:R-:W-:-:S03]  /*11f00*/  PRMT R3, RZ, 0x7610, R3 ;  /* 0x00007610ff037816 */ /* 0x000fc60000000003 */
[----:B---3--:R0:W-:Y:S04]  /*11f10*/  STL [R1+0x24], R25 ;  /* 0x0000241901007387 */ /* 0x0081e80000100800 */
[----:B0-----:R-:W3:Y:S04]  /*11f20*/  LDL.LU R25, [R1+0x145c] ;  /* 0x00145c0001197983 */ /* 0x001ee80000300800 */
[----:B------:R-:W2:Y:S01]  /*11f30*/  LDL R5, [R1+0x780] ;  /* 0x0007800001057983 */ /* 0x000ea20000100800 */
[----:B------:R-:W-:Y:S01]  /*11f40*/  @!P0 IMAD.MOV.U32 R4, RZ, RZ, R7 ;  /* 0x000000ffff048224 */ /* 0x000fe200078e0007 */
[----:B------:R-:W-:-:S02]  /*11f50*/  PRMT R21, RZ, 0x7610, R21 ;  /* 0x00007610ff157816 */ /* 0x000fc40000000015 */
[----:B------:R-:W3:Y:S04]  /*11f60*/  LDL R7, [R1+0x838] ;  /* 0x0008380001077983 */ /* 0x000ee80000100800 */
[----:B--2---:R0:W2:Y:S04]  /*11f70*/  @!P0 LDG.E.U16 R3, [R4.64] ;  /* 0x0000000604038981 */ /* 0x0040a8000c1e1500 */
[----:B0-----:R-:W2:Y:S04]  /*11f80*/  LDL R4, [R1+0x758] ;  /* 0x0007580001047983 */ /* 0x001ea80000100800 */
[----:B------:R-:W2:Y:S02]  /*11f90*/  LDL R5, [R1+0x928] ;  /* 0x0009280001057983 */ /* 0x000ea40000100800 */
[----:B--2---:R-:W-:-:S04]  /*11fa0*/  @!P0 LOP3.LUT R5, R5, R4, RZ, 0x3c, !PT ;  /* 0x0000000405058212 */ /* 0x004fc800078e3cff */
[----:B------:R-:W-:-:S04]  /*11fb0*/  @!P0 LOP3.LUT R4, R5, R4, RZ, 0x3c, !PT ;  /* 0x0000000405048212 */ /* 0x000fc800078e3cff */
[----:B------:R-:W-:-:S05]  /*11fc0*/  @!P0 LOP3.LUT R5, R5, R4, RZ, 0x3c, !PT ;  /* 0x0000000405058212 */ /* 0x000fca00078e3cff */
[----:B------:R-:W2:Y:S04]  /*11fd0*/  @!P0 LDG.E.U16 R21, [R4.64] ;  /* 0x0000000604158981 */ /* 0x000ea8000c1e1500 */
[----:B------:R0:W-:Y:S04]  /*11fe0*/  STL [R1+0x20], R3 ;  /* 0x0000200301007387 */ /* 0x0001e80000100800 */
[----:B0-----:R-:W3:Y:S04]  /*11ff0*/  LDL R3, [R1+0x83c] ;  /* 0x00083c0001037983 */ /* 0x001ee80000100800 */
[----:B--2---:R0:W-:Y:S04]  /*12000*/  STL [R1], R21 ;  /* 0x0000001501007387 */ /* 0x0041e80000100800 */
[----:B0-----:R-:W2:Y:S04]  /*12010*/  LDL.LU R21, [R1+0x1458] ;  /* 0x0014580001157983 */ /* 0x001ea80000300800 */
[----:B------:R-:W2:Y:S04]  /*12020*/  LDL R4, [R1+0x740] ;  /* 0x0007400001047983 */ /* 0x000ea80000100800 */
[----:B------:R-:W2:Y:S01]  /*12030*/  LDL R5, [R1+0x8f0] ;  /* 0x0008f00001057983 */ /* 0x000ea20000100800 */
[----:B------:R-:W-:-:S02]  /*12040*/  PRMT R19, RZ, 0x7610, R19 ;  /* 0x00007610ff137816 */ /* 0x000fc40000000013 */
[----:B--2---:R-:W-:-:S04]  /*12050*/  @!P0 LOP3.LUT R5, R5, R4, RZ, 0x3c, !PT ;  /* 0x0000000405058212 */ /* 0x004fc800078e3cff */
[----:B------:R-:W-:-:S04]  /*12060*/  @!P0 LOP3.LUT R4, R5, R4, RZ, 0x3c, !PT ;  /* 0x0000000405048212 */ /* 0x000fc800078e3cff */
[----:B------:R-:W-:-:S05]  /*12070*/  @!P0 LOP3.LUT R5, R5, R4, RZ, 0x3c, !PT ;  /* 0x0000000405058212 */ /* 0x000fca00078e3cff */
[----:B------:R-:W2:Y:S04]  /*12080*/  @!P0 LDG.E.U16 R19, [R4.64] ;  /* 0x0000000604138981 */ /* 0x000ea8000c1e1500 */
[----:B--2---:R0:W-:Y:S04]  /*12090*/  STL [R1+0x18], R19 ;  /* 0x0000181301007387 */ /* 0x0041e80000100800 */
        /* <DEDUP_REMOVED lines=16> */
[----:B------:R3:W2:Y:S01]  /*121a0*/  @!P0 LDG.E.U16 R8, [R4.64] ;  /* 0x0000000604088981 */ /* 0x0006a2000c1e1500 */
[----:B------:R-:W-:Y:S01]  /*121b0*/  PRMT R6, RZ, 0x7610, R6 ;  /* 0x00007610ff067816 */ /* 0x000fe20000000006 */
[----:B---3--:R-:W-:Y:S02]  /*121c0*/  @!P0 IMAD.MOV.U32 R4, RZ, RZ, R3 ;  /* 0x000000ffff048224 */ /* 0x008fe400078e0003 */
[----:B------:R-:W-:Y:S01]  /*121d0*/  @!P0 IMAD.MOV.U32 R5, RZ, RZ, R7 ;  /* 0x000000ffff058224 */ /* 0x000fe200078e0007 */
[----:B------:R-:W3:Y:S04]  /*121e0*/  LDL R3, [R1+0x77c] ;  /* 0x00077c0001037983 */ /* 0x000ee80000100800 */
[----:B------:R0:W3:Y:S04]  /*121f0*/  @!P0 LDG.E.U16 R6, [R4.64] ;  /* 0x0000000604068981 */ /* 0x0000e8000c1e1500 */
[----:B--2---:R1:W-:Y:S04]  /*12200*/  STL [R1+0x10], R8 ;  /* 0x0000100801007387 */ /* 0x0043e80000100800 */
[----:B-1----:R-:W2:Y:S04]  /*12210*/  LDL.LU R8, [R1+0x2b0] ;  /* 0x0002b00001087983 */ /* 0x002ea80000300800 */
[----:B0-----:R-:W2:Y:S04]  /*12220*/  LDL R4, [R1+0x7f8] ;  /* 0x0007f80001047983 */ /* 0x001ea80000100800 */
[----:B------:R-:W2:Y:S01]  /*12230*/  LDL R5, [R1+0x7fc] ;  /* 0x0007fc0001057983 */ /* 0x000ea20000100800 */
[----:B------:R-:W-:-:S03]  /*12240*/  PRMT R11, RZ, 0x7610, R11 ;  /* 0x00007610ff0b7816 */ /* 0x000fc6000000000b */
[----:B------:R-:W3:Y:S01]  /*12250*/  LDL R7, [R1+0x754] ;  /* 0x0007540001077983 */ /* 0x000ee20000100800 */
[----:B--2---:R-:W-:-:S04]  /*12260*/  @!P0 LOP3.LUT R5, R5, R4, RZ, 0x3c, !PT ;  /* 0x0000000405058212 */ /* 0x004fc800078e3cff */
[----:B------:R-:W-:-:S04]  /*12270*/  @!P0 LOP3.LUT R4, R5, R4, RZ, 0x3c, !PT ;  /* 0x0000000405048212 */ /* 0x000fc800078e3cff */
[----:B------:R-:W-:-:S05]  /*12280*/  @!P0 LOP3.LUT R5, R5, R4, RZ, 0x3c, !PT ;  /* 0x0000000405058212 */ /* 0x000fca00078e3cff */
[----:B------:R-:W2:Y:S04]  /*12290*/  @!P0 LDG.E.U16 R11, [R4.64] ;  /* 0x00000006040b8981 */ /* 0x000ea8000c1e1500 */
[----:B---3--:R0:W-:Y:S04]  /*122a0*/  STL [R1+0xc], R6 ;  /* 0x00000c0601007387 */ /* 0x0081e80000100800 */
[----:B0-----:R-:W3:Y:S04]  /*122b0*/  LDL R6, [R1+0x924] ;  /* 0x0009240001067983 */ /* 0x001ee80000100800 */
        /* <DEDUP_REMOVED lines=9> */
[----:B------:R-:W-:Y:S04]  /*12350*/  STS.U16 [R9+0x3100], R27 ;  /* 0x0031001b09007388 */ /* 0x000fe80000000400 */
[----:B------:R-:W-:Y:S04]  /*12360*/  STS.U16 [R9+0x3900], R25 ;  /* 0x0039001909007388 */ /* 0x000fe80000000400 */
[----:B--2---:R-:W-:Y:S04]  /*12370*/  STL [R1+0x4], R29 ;  /* 0x0000041d01007387 */ /* 0x004fe80000100800 */
[----:B------:R-:W2:Y:S04]  /*12380*/  LDL R4, [R1+0x778] ;  /* 0x0007780001047983 */ /* 0x000ea80000100800 */
[----:B------:R-:W-:Y:S04]  /*12390*/  STS.U16 [R9+0x4100], R23 ;  /* 0x0041001709007388 */ /* 0x000fe80000000400 */
[----:B------:R-:W-:Y:S04]  /*123a0*/  STS.U16 [R9+0x4900], R21 ;  /* 0x0049001509007388 */ /* 0x000fe80000000400 */
[----:B------:R-:W-:Y:S04]  /*123b0*/  STS.U16 [R9+0x5100], R19 ;  /* 0x0051001309007388 */ /* 0x000fe80000000400 */
[----:B------:R-:W-:Y:S04]  /*123c0*/  STS.U16 [R9+0x5900], R17 ;  /* 0x0059001109007388 */ /* 0x000fe80000000400 */
[----:B----4-:R-:W-:Y:S01]  /*123d0*/  STS.U16 [R9+0x6100], R15 ;  /* 0x0061000f09007388 */ /* 0x010fe20000000400 */
[----:B------:R-:W-:-:S03]  /*123e0*/  PRMT R16, RZ, 0x7610, R16 ;  /* 0x00007610ff107816 */ /* 0x000fc60000000010 */
[----:B------:R-:W-:Y:S04]  /*123f0*/  STS.U16 [R9+0x6900], R13 ;  /* 0x0069000d09007388 */ /* 0x000fe80000000400 */
[----:B------:R-:W-:Y:S04]  /*12400*/  STS.U16 [R9+0x7100], R11 ;  /* 0x0071000b09007388 */ /* 0x000fe80000000400 */
[----:B------:R0:W-:Y:S04]  /*12410*/  STS.U16 [R9+0x7900], R2 ;  /* 0x0079000209007388 */ /* 0x0001e80000000400 */
[----:B------:R-:W4:Y:S01]  /*12420*/  LDL.LU R5, [R1+0x2d4] ;  /* 0x0002d40001057983 */ /* 0x000f220000300800 */
[----:B0-----:R-:W-:-:S02]  /*12430*/  @!P0 IMAD.MOV.U32 R2, RZ, RZ, R3 ;  /* 0x000000ffff028224 */ /* 0x001fc400078e0003 */
[----:B--2---:R-:W-:-:S05]  /*12440*/  @!P0 IMAD.MOV.U32 R3, RZ, RZ, R4 ;  /* 0x000000ffff038224 */ /* 0x004fca00078e0004 */
[----:B------:R0:W2:Y:S04]  /*12450*/  @!P0 LDG.E.U16 R16, [R2.64] ;  /* 0x0000000602108981 */ /* 0x0000a8000c1e1500 */
[----:B------:R-:W1:Y:S01]  /*12460*/  S2R R29, SR_TID.X ;  /* 0x00000000001d7919 */ /* 0x000e620000002100 */
[----:B---3--:R-:W-:Y:S01]  /*12470*/  @!P0 IMAD.MOV.U32 R4, RZ, RZ, R6 ;  /* 0x000000ffff048224 */ /* 0x008fe200078e0006 */
[----:B0-----:R-:W-:Y:S02]  /*12480*/  PRMT R2, RZ, 0x7610, R2 ;  /* 0x00007610ff027816 */ /* 0x001fe40000000002 */
[----:B-1----:R-:W-:-:S05]  /*12490*/  LOP3.LUT R29, R29, 0x7f, RZ, 0xc0, !PT ;  /* 0x0000007f1d1d7812 */ /* 0x002fca00078ec0ff */
[----:B------:R-:W-:-:S05]  /*124a0*/  IMAD.SHL.U32 R29, R29, 0x2, RZ ;  /* 0x000000021d1d7824 */ /* 0x000fca00078e00ff */
[----:B------:R-:W-:-:S05]  /*124b0*/  LOP3.LUT R9, R29, 0x20, RZ, 0x3c, !PT ;  /* 0x000000201d097812 */ /* 0x000fca00078e3cff */
[----:B----4-:R0:W-:Y:S02]  /*124c0*/  STS.U16 [R9+0x200], R5 ;  /* 0x0002000509007388 */ /* 0x0101e40000000400 */
[----:B0-----:R-:W-:-:S05]  /*124d0*/  @!P0 IMAD.MOV.U32 R5, RZ, RZ, R7 ;  /* 0x000000ffff058224 */ /* 0x001fca00078e0007 */
[----:B------:R0:W3:Y:S04]  /*124e0*/  @!P0 LDG.E.U16 R2, [R4.64] ;  /* 0x0000000604028981 */ /* 0x0000e8000c1e1500 */
[----:B--2---:R1:W-:Y:S04]  /*124f0*/  STL [R1+0x13d4], R16 ;  /* 0x0013d41001007387 */ /* 0x0043e80000100800 */
[----:B-1----:R-:W2:Y:S04]  /*12500*/  LDL.LU R16, [R1+0x280] ;  /* 0x0002800001107983 */ /* 0x002ea80000300800 */
[----:B0-----:R-:W4:Y:S04]  /*12510*/  LDL R4, [R1+0x73c] ;  /* 0x00073c0001047983 */ /* 0x001f280000100800 */
[----:B------:R-:W4:Y:S01]  /*12520*/  LDL R5, [R1+0x8ec] ;  /* 0x0008ec0001057983 */ /* 0x000f220000100800 */
[----:B------:R-:W-:-:S03]  /*12530*/  PRMT R28, RZ, 0x7610, R28 ;  /* 0x00007610ff1c7816 */ /* 0x000fc6000000001c */
[----:B------:R-:W2:Y:S04]  /*12540*/  LDL R7, [R1+0x870] ;  /* 0x0008700001077983 */ /* 0x000ea80000100800 */
[----:B------:R-:W2:Y:S04]  /*12550*/  LDL R6, [R1+0x874] ;  /* 0x0008740001067983 */ /* 0x000ea80000100800 */
[----:B---3--:R0:W-:Y:S04]  /*12560*/  STL [R1+0x13d0], R2 ;  /* 0x0013d00201007387 */ /* 0x0081e80000100800 */
[----:B0-----:R-:W3:Y:S01]  /*12570*/  LDL.LU R2, [R1+0x2c8] ;  /* 0x0002c80001027983 */ /* 0x001ee20000300800 */
[----:B----4-:R-:W-:-:S04]  /*12580*/  @!P0 LOP3.LUT R5, R5, R4, RZ, 0x3c, !PT ;  /* 0x0000000405058212 */ /* 0x010fc800078e3cff */
[----:B------:R-:W-:-:S04]  /*12590*/  @!P0 LOP3.LUT R4, R5, R4, RZ, 0x3c, !PT ;  /* 0x0000000405048212 */ /* 0x000fc800078e3cff */
[----:B------:R-:W-:-:S05]  /*125a0*/  @!P0 LOP3.LUT R5, R5, R4, RZ, 0x3c, !PT ;  /* 0x0000000405058212 */ /* 0x000fca00078e3cff */
[----:B------:R0:W4:Y:S04]  /*125b0*/  @!P0 LDG.E.U16 R28, [R4.64] ;  /* 0x00000006041c8981 */ /* 0x000128000c1e1500 */
[----:B0-----:R-:W2:Y:S04]  /*125c0*/  LDL R4, [R1+0x8b0] ;  /* 0x0008b00001047983 */ /* 0x001ea80000100800 */
[----:B------:R-:W2:Y:S01]  /*125d0*/  LDL R5, [R1+0x8b4] ;  /* 0x0008b40001057983 */ /* 0x000ea20000100800 */
[----:B------:R-:W-:-:S03]  /*125e0*/  PRMT R27, RZ, 0x7610, R27 ;  /* 0x00007610ff1b7816 */ /* 0x000fc6000000001b */
[----:B---3--:R-:W-:Y:S04]  /*125f0*/  STS.U16 [R9+0xa00], R2 ;  /* 0x000a000209007388 */ /* 0x008fe80000000400 */
[----:B------:R0:W-:Y:S04]  /*12600*/  STS.U16 [R9+0x1200], R8 ;  /* 0x0012000809007388 */ /* 0x0001e80000000400 */
[----:B----4-:R1:W-:Y:S04]  /*12610*/  STL [R1+0x13d8], R28 ;  /* 0x0013d81c01007387 */ /* 0x0103e80000100800 */
[----:B0-----:R-:W3:Y:S04]  /*12620*/  LDL R8, [R1+0x830] ;  /* 0x0008300001087983 */ /* 0x001ee80000100800 */
[----:B------:R-:W4:Y:S04]  /*12630*/  LDL R2, [R1+0x834] ;  /* 0x0008340001027983 */ /* 0x000f280000100800 */
[----:B-1----:R-:W3:Y:S01]  /*12640*/  LDL.LU R28, [R1+0x240] ;  /* 0x00024000011c7983 */ /* 0x002ee20000300800 */
[----:B--2---:R-:W-:-:S04]  /*12650*/  @!P0 LOP3.LUT R5, R5, R4, RZ, 0x3c, !PT ;  /* 0x0000000405058212 */ /* 0x004fc800078e3cff */
[----:B------:R-:W-:-:S04]  /*12660*/  @!P0 LOP3.LUT R4, R5, R4, RZ, 0x3c, !PT ;  /* 0x0000000405048212 */ /* 0x000fc800078e3cff */
[----:B------:R-:W-:-:S05]  /*12670*/  @!P0 LOP3.LUT R5, R5, R4, RZ, 0x3c, !PT ;  /* 0x0000000405058212 */ /* 0x000fca00078e3cff */
[----:B------:R0:W2:Y:S04]  /*12680*/  @!P0 LDG.E.U16 R27, [R4.64] ;  /* 0x00000006041b8981 */ /* 0x0000a8000c1e1500 */
[----:B0-----:R-:W2:Y:S01]  /*12690*/  LDL.LU R5, [R1+0x298] ;  /* 0x0002980001057983 */ /* 0x001ea20000300800 */
[----:B------:R-:W-:Y:S01]  /*126a0*/  PRMT R26, RZ, 0x7610, R26 ;  /* 0x00007610ff1a7816 */ /* 0x000fe2000000001a */
[----:B------:R-:W-:Y:S02]  /*126b0*/  @!P0 IMAD.MOV.U32 R4, RZ, RZ, R6 ;  /* 0x000000ffff048224 */ /* 0x000fe400078e0006 */
[----:B--2---:R0:W-:Y:S02]  /*126c0*/  STS.U16 [R9+0x1a00], R5 ;  /* 0x001a000509007388 */ /* 0x0041e40000000400 */
[----:B0-----:R-:W-:-:S05]  /*126d0*/  @!P0 IMAD.MOV.U32 R5, RZ, RZ, R7 ;  /* 0x000000ffff058224 */ /* 0x001fca00078e0007 */
[----:B------:R4:W2:Y:S01]  /*126e0*/  @!P0 LDG.E.U16 R26, [R4.64] ;  /* 0x00000006041a8981 */ /* 0x0008a2000c1e1500 */
[----:B------:R-:W-:-:S03]  /*126f0*/  PRMT R25, RZ, 0x7610, R25 ;  /* 0x00007610ff197816 */ /* 0x000fc60000000019 */
[----:B------:R0:W-:Y:S04]  /*12700*/  STL [R1+0x13dc], R27 ;  /* 0x0013dc1b01007387 */ /* 0x0001e80000100800 */
[----:B------:R-:W2:Y:S01]  /*12710*/  LDL R6, [R1+0x7b4] ;  /* 0x0007b40001067983 */ /* 0x000ea20000100800 */
[----:B----4-:R-:W-:Y:S02]  /*12720*/  @!P0 IMAD.MOV.U32 R4, RZ, RZ, R2 ;  /* 0x000000ffff048224 */ /* 0x010fe400078e0002 */
[----:B---3--:R-:W-:Y:S01]  /*12730*/  @!P0 IMAD.MOV.U32 R5, RZ, RZ, R8 ;  /* 0x000000ffff058224 */ /* 0x008fe200078e0008 */
[----:B0-----:R-:W3:Y:S04]  /*12740*/  LDL R27, [R1+0x7b0] ;  /* 0x0007b000011b7983 */ /* 0x001ee80000100800 */
[----:B------:R-:W4:Y:S04]  /*12750*/  LDL.LU R7, [R1+0x22c] ;  /* 0x00022c0001077983 */ /* 0x000f280000300800 */
[----:B------:R0:W-:Y:S04]  /*12760*/  STS.U16 [R9+0x2200], R16 ;  /* 0x0022001009007388 */ /* 0x0001e80000000400 */
[----:B------:R1:W3:Y:S04]  /*12770*/  @!P0 LDG.E.U16 R25, [R4.64] ;  /* 0x0000000604198981 */ /* 0x0002e8000c1e1500 */
[----:B--2---:R2:W-:Y:S04]  /*12780*/  STL [R1+0x13e0], R26 ;  /* 0x0013e01a01007387 */ /* 0x0045e80000100800 */
[----:B0-----:R-:W4:Y:S04]  /*12790*/  LDL R16, [R1+0x770] ;  /* 0x0007700001107983 */ /* 0x001f280000100800 */
[----:B------:R-:W4:Y:S04]  /*127a0*/  LDL R2, [R1+0x774] ;  /* 0x0007740001027983 */ /* 0x000f280000100800 */
[----:B--2---:R-:W2:Y:S04]  /*127b0*/  LDL R26, [R1+0x7f4] ;  /* 0x0007f400011a7983 */ /* 0x004ea80000100800 */
[----:B------:R-:W2:Y:S04]  /*127c0*/  LDL.LU R8, [R1+0x214] ;  /* 0x0002140001087983 */ /* 0x000ea80000300800 */
[----:B-1----:R-:W2:Y:S04]  /*127d0*/  LDL.LU R4, [R1+0x260] ;  /* 0x0002600001047983 */ /* 0x002ea80000300800 */
[----:B------:R-:W4:Y:S01]  /*127e0*/  LDL R5, [R1+0x7f0] ;  /* 0x0007f00001057983 */ /* 0x000f220000100800 */
[----:B------:R-:W-:-:S02]  /*127f0*/  PRMT R24, RZ, 0x7610, R24 ;  /* 0x00007610ff187816 */ /* 0x000fc40000000018 */
[----:B------:R-:W-:Y:S01]  /*12800*/  PRMT R23, RZ, 0x7610, R23 ;  /* 0x00007610ff177816 */ /* 0x000fe20000000017 */
[----:B---3--:R0:W-:Y:S04]  /*12810*/  STL [R1+0x13e4], R25 ;  /* 0x0013e41901007387 */ /* 0x0081e80000100800 */
[----:B0-----:R-:W3:Y:S04]  /*12820*/  LDL.LU R25, [R1+0x254] ;  /* 0x0002540001197983 */ /* 0x001ee80000300800 */
[----:B--2---:R0:W-:Y:S02]  /*12830*/  STS.U16 [R9+0x2a00], R4 ;  /* 0x002a000409007388 */ /* 0x0041e40000000400 */
[----:B0-----:R-:W-:Y:S01]  /*12840*/  @!P0 IMAD.MOV.U32 R4, RZ, RZ, R26 ;  /* 0x000000ffff048224 */ /* 0x001fe200078e001a */
[----:B------:R-:W-:Y:S01]  /*12850*/  PRMT R15, RZ, 0x7610, R15 ;  /* 0x00007610ff0f7816 */ /* 0x000fe2000000000f */
[----:B------:R-:W2:Y:S04]  /*12860*/  LDL.LU R26, [R1+0x200] ;  /* 0x00020000011a7983 */ /* 0x000ea80000300800 */
[----:B----4-:R0:W4:Y:S02]  /*12870*/  @!P0 LDG.E.U16 R24, [R4.64] ;  /* 0x0000000604188981 */ /* 0x010124000c1e1500 */
[----:B0-----:R-:W-:-:S02]  /*12880*/  @!P0 IMAD.MOV.U32 R4, RZ, RZ, R6 ;  /* 0x000000ffff048224 */ /* 0x001fc400078e0006 */
[----:B------:R-:W-:-:S05]  /*12890*/  @!P0 IMAD.MOV.U32 R5, RZ, RZ, R27 ;  /* 0x000000ffff058224 */ /* 0x000fca00078e001b */
[----:B------:R0:W2:Y:S04]  /*128a0*/  @!P0 LDG.E.U16 R23, [R4.64] ;  /* 0x0000000604178981 */ /* 0x0000a8000c1e1500 */
[----:B---3--:R1:W-:Y:S01]  /*128b0*/  STS.U16 [R9+0x3200], R25 ;  /* 0x0032001909007388 */ /* 0x0083e20000000400 */
[----:B0-----:R-:W-:Y:S02]  /*128c0*/  @!P0 IMAD.MOV.U32 R4, RZ, RZ, R2 ;  /* 0x000000ffff048224 */ /* 0x001fe400078e0002 */
[----:B------:R-:W-:-:S05]  /*128d0*/  @!P0 IMAD.MOV.U32 R5, RZ, RZ, R16 ;  /* 0x000000ffff058224 */ /* 0x000fca00078e0010 */
[----:B------:R-:W3:Y:S04]  /*128e0*/  @!P0 LDG.E.U16 R15, [R4.64] ;  /* 0x00000006040f8981 */ /* 0x000ee8000c1e1500 */
[----:B----4-:R0:W-:Y:S04]  /*128f0*/  STL [R1+0x13e8], R24 ;  /* 0x0013e81801007387 */ /* 0x0101e80000100800 */
[----:B-1----:R-:W4:Y:S04]  /*12900*/  LDL R25, [R1+0x900] ;  /* 0x0009000001197983 */ /* 0x002f280000100800 */
[----:B------:R-:W4:Y:S04]  /*12910*/  LDL R6, [R1+0x920] ;  /* 0x0009200001067983 */ /* 0x000f280000100800 */
[----:B------:R-:W4:Y:S04]  /*12920*/  LDL.LU R27, [R1+0x1e8] ;  /* 0x0001e800011b7983 */ /* 0x000f280000300800 */
[----:B--2---:R1:W-:Y:S04]  /*12930*/  STL [R1+0x13ec], R23 ;  /* 0x0013ec1701007387 */ /* 0x0043e80000100800 */
[----:B0-----:R-:W2:Y:S04]  /*12940*/  LDL R24, [R1+0x738] ;  /* 0x0007380001187983 */ /* 0x001ea80000100800 */
[----:B-1----:R-:W2:Y:S01]  /*12950*/  LDL R23, [R1+0x8e8] ;  /* 0x0008e80001177983 */ /* 0x002ea20000100800 */
[----:B------:R-:W-:-:S03]  /*12960*/  PRMT R3, RZ, 0x7610, R3 ;  /* 0x00007610ff037816 */ /* 0x000fc60000000003 */
[----:B------:R0:W-:Y:S01]  /*12970*/  STS.U16 [R9+0x3a00], R28 ;  /* 0x003a001c09007388 */ /* 0x0001e20000000400 */
[----:B------:R-:W-:-:S03]  /*12980*/  PRMT R22, RZ, 0x7610, R22 ;  /* 0x00007610ff167816 */ /* 0x000fc60000000016 */
[----:B------:R1:W-:Y:S04]  /*12990*/  STS.U16 [R9+0x4200], R7 ;  /* 0x0042000709007388 */ /* 0x0003e80000000400 */
[----:B0-----:R-:W2:Y:S04]  /*129a0*/  LDL.LU R28, [R1+0x1d0] ;  /* 0x0001d000011c7983 */ /* 0x001ea80000300800 */
[----:B---3--:R-:W-:Y:S04]  /*129b0*/  STL [R1+0x13f0], R15 ;  /* 0x0013f00f01007387 */ /* 0x008fe80000100800 */
[----:B-1----:R-:W3:Y:S04]  /*129c0*/  LDL R7, [R1+0x8a8] ;  /* 0x0008a80001077983 */ /* 0x002ee80000100800 */
[----:B------:R-:W3:Y:S01]  /*129d0*/  LDL R2, [R1+0x8ac] ;  /* 0x0008ac0001027983 */ /* 0x000ee20000100800 */
[----:B------:R-:W-:-:S03]  /*129e0*/  PRMT R21, RZ, 0x7610, R21 ;  /* 0x00007610ff157816 */ /* 0x000fc60000000015 */
[----:B------:R-:W3:Y:S01]  /*129f0*/  LDL.LU R16, [R1+0xc0] ;  /* 0x0000c00001107983 */ /* 0x000ee20000300800 */
[----:B----4-:R-:W-:Y:S02]  /*12a00*/  @!P0 IMAD.MOV.U32 R5, RZ, RZ, R25 ;  /* 0x000000ffff058224 */ /* 0x010fe400078e0019 */
[----:B------:R-:W-:Y:S01]  /*12a10*/  @!P0 IMAD.MOV.U32 R4, RZ, RZ, R6 ;  /* 0x000000ffff048224 */ /* 0x000fe200078e0006 */
[----:B------:R0:W-:Y:S04]  /*12a20*/  STS.U16 [R9+0x4a00], R8 ;  /* 0x004a000809007388 */ /* 0x0001e80000000400 */
[----:B------:R2:W4:Y:S04]  /*12a30*/  @!P0 LDG.E.U16 R3, [R4.64] ;  /* 0x0000000604038981 */ /* 0x000528000c1e1500 */
[----:B------:R-:W4:Y:S01]  /*12a40*/  LDL.LU R6, [R1+0xa8] ;  /* 0x0000a80001067983 */ /* 0x000f220000300800 */
[----:B--2---:R-:W-:-:S02]  /*12a50*/  @!P0 IMAD.MOV.U32 R5, RZ, RZ, R24 ;  /* 0x000000ffff058224 */ /* 0x004fc400078e0018 */
[----:B------:R-:W-:-:S05]  /*12a60*/  @!P0 IMAD.MOV.U32 R4, RZ, RZ, R23 ;  /* 0x000000ffff048224 */ /* 0x000fca00078e0017 */
[----:B------:R3:W2:Y:S02]  /*12a70*/  @!P0 LDG.E.U16 R22, [R4.64] ;  /* 0x0000000604168981 */ /* 0x0006a4000c1e1500 */
[----:B---3--:R-:W-:Y:S02]  /*12a80*/  @!P0 IMAD.MOV.U32 R5, RZ, RZ, R7 ;  /* 0x000000ffff058224 */ /* 0x008fe400078e0007 */
[----:B------:R-:W-:-:S05]  /*12a90*/  @!P0 IMAD.MOV.U32 R4, RZ, RZ, R2 ;  /* 0x000000ffff048224 */ /* 0x000fca00078e0002 */
[----:B------:R-:W3:Y:S04]  /*12aa0*/  @!P0 LDG.E.U16 R21, [R4.64] ;  /* 0x0000000604158981 */ /* 0x000ee8000c1e1500 */
[----:B----4-:R1:W-:Y:S04]  /*12ab0*/  STL [R1+0x13f4], R3 ;  /* 0x0013f40301007387 */ /* 0x0103e80000100800 */
[----:B0-----:R-:W4:Y:S04]  /*12ac0*/  LDL R8, [R1+0x868] ;  /* 0x0008680001087983 */ /* 0x001f280000100800 */
[----:B-1----:R-:W4:Y:S04]  /*12ad0*/  LDL R3, [R1+0x86c] ;  /* 0x00086c0001037983 */ /* 0x002f280000100800 */
[----:B--2---:R0:W-:Y:S04]  /*12ae0*/  STL [R1+0x13f8], R22 ;  /* 0x0013f81601007387 */ /* 0x0041e80000100800 */
[----:B------:R-:W2:Y:S04]  /*12af0*/  LDL R23, [R1+0x828] ;  /* 0x0008280001177983 */ /* 0x000ea80000100800 */
[----:B------:R-:W2:Y:S04]  /*12b00*/  LDL R15, [R1+0x7e8] ;  /* 0x0007e800010f7983 */ /* 0x000ea80000100800 */
[----:B0-----:R-:W2:Y:S04]  /*12b10*/  LDL R22, [R1+0x82c] ;  /* 0x00082c0001167983 */ /* 0x001ea80000100800 */
[----:B------:R-:W2:Y:S01]  /*12b20*/  LDL R2, [R1+0x7ec] ;  /* 0x0007ec0001027983 */ /* 0x000ea20000100800 */
[----:B------:R-:W-:-:S02]  /*12b30*/  PRMT R20, RZ, 0x7610, R20 ;  /* 0x00007610ff147816 */ /* 0x000fc40000000014 */
[----:B------:R-:W-:Y:S01]  /*12b40*/  PRMT R19, RZ, 0x7610, R19 ;  /* 0x00007610ff137816 */ /* 0x000fe20000000013 */
[----:B------:R-:W2:Y:S04]  /*12b50*/  LDL.LU R7, [R1+0x90] ;  /* 0x0000900001077983 */ /* 0x000ea80000300800 */
[----:B---3--:R-:W-:Y:S01]  /*12b60*/  STL [R1+0x13fc], R21 ;  /* 0x0013fc1501007387 */ /* 0x008fe20000100800 */
[----:B------:R-:W-:Y:S01]  /*12b70*/  PRMT R18, RZ, 0x7610, R18 ;  /* 0x00007610ff127816 */ /* 0x000fe20000000012 */
[----:B----4-:R-:W-:Y:S02]  /*12b80*/  @!P0 IMAD.MOV.U32 R5, RZ, RZ, R8 ;  /* 0x000000ffff058224 */ /* 0x010fe400078e0008 */
[----:B------:R-:W3:Y:S01]  /*12b90*/  LDL R8, [R1+0x7a8] ;  /* 0x0007a80001087983 */ /* 0x000ee20000100800 */
[----:B------:R-:W-:-:S03]  /*12ba0*/  @!P0 IMAD.MOV.U32 R4, RZ, RZ, R3 ;  /* 0x000000ffff048224 */ /* 0x000fc600078e0003 */
[----:B------:R-:W4:Y:S04]  /*12bb0*/  LDL R3, [R1+0x7ac] ;  /* 0x0007ac0001037983 */ /* 0x000f280000100800 */
[----:B------:R2:W4:Y:S02]  /*12bc0*/  @!P0 LDG.E.U16 R20, [R4.64] ;  /* 0x0000000604148981 */ /* 0x000524000c1e1500 */
[----:B--2---:R-:W-:Y:S02]  /*12bd0*/  @!P0 IMAD.MOV.U32 R5, RZ, RZ, R23 ;  /* 0x000000ffff058224 */ /* 0x004fe400078e0017 */
[----:B------:R-:W-:-:S05]  /*12be0*/  @!P0 IMAD.MOV.U32 R4, RZ, RZ, R22 ;  /* 0x000000ffff048224 */ /* 0x000fca00078e0016 */
[----:B------:R0:W2:Y:S02]  /*12bf0*/  @!P0 LDG.E.U16 R19, [R4.64] ;  /* 0x0000000604138981 */ /* 0x0000a4000c1e1500 */
[----:B0-----:R-:W-:Y:S02]  /*12c00*/  @!P0 IMAD.MOV.U32 R4, RZ, RZ, R2 ;  /* 0x000000ffff048224 */ /* 0x001fe400078e0002 */
[----:B------:R-:W-:-:S05]  /*12c10*/  @!P0 IMAD.MOV.U32 R5, RZ, RZ, R15 ;  /* 0x000000ffff058224 */ /* 0x000fca00078e000f */
[----:B------:R3:W2:Y:S01]  /*12c20*/  @!P0 LDG.E.U16 R18, [R4.64] ;  /* 0x0000000604128981 */ /* 0x0006a2000c1e1500 */
[----:B------:R-:W-:-:S03]  /*12c30*/  PRMT R17, RZ, 0x7610, R17 ;  /* 0x00007610ff117816 */ /* 0x000fc60000000011 */
[----:B------:R-:W-:Y:S04]  /*12c40*/  STS.U16 [R9+0x5200], R26 ;  /* 0x0052001a09007388 */ /* 0x000fe80000000400 */
[----:B------:R0:W-:Y:S04]  /*12c50*/  STS.U16 [R9+0x5a00], R27 ;  /* 0x005a001b09007388 */ /* 0x0001e80000000400 */
[----:B------:R-:W-:Y:S04]  /*12c60*/  STS.U16 [R9+0x6200], R28 ;  /* 0x0062001c09007388 */ /* 0x000fe80000000400 */
[----:B------:R-:W-:Y:S04]  /*12c70*/  STS.U16 [R9+0x6a00], R16 ;  /* 0x006a001009007388 */ /* 0x000fe80000000400 */
[----:B------:R1:W-:Y:S01]  /*12c80*/  STS.U16 [R9+0x7200], R6 ;  /* 0x0072000609007388 */ /* 0x0003e20000000400 */
[----:B---3--:R-:W-:-:S02]  /*12c90*/  @!P0 IMAD.MOV.U32 R5, RZ, RZ, R8 ;  /* 0x000000ffff058224 */ /* 0x008fc400078e0008 */
[----:B----4-:R-:W-:-:S05]  /*12ca0*/  @!P0 IMAD.MOV.U32 R4, RZ, RZ, R3 ;  /* 0x000000ffff048224 */ /* 0x010fca00078e0003 */
[----:B------:R3:W4:Y:S04]  /*12cb0*/  @!P0 LDG.E.U16 R17, [R4.64] ;  /* 0x0000000604118981 */ /* 0x000728000c1e1500 */
[----:B------:R0:W-:Y:S04]  /*12cc0*/  STL [R1+0x1400], R20 ;  /* 0x0014001401007387 */ /* 0x0001e80000100800 */
[----:B------:R-:W4:Y:S04]  /*12cd0*/  LDL.LU R25, [R1+0x318] ;  /* 0x0003180001197983 */ /* 0x000f280000300800 */
[----:B--2---:R2:W-:Y:S04]  /*12ce0*/  STL [R1+0x1404], R19 ;  /* 0x0014041301007387 */ /* 0x0045e80000100800 */
[----:B0-----:R-:W4:Y:S04]  /*12cf0*/  LDL.LU R27, [R1+0x304] ;  /* 0x00030400011b7983 */ /* 0x001f280000300800 */
[----:B------:R-:W-:Y:S04]  /*12d00*/  STL [R1+0x1408], R18 ;  /* 0x0014081201007387 */ /* 0x000fe80000100800 */
[----:B-1----:R-:W4:Y:S04]  /*12d10*/  LDL R6, [R1+0x76c] ;  /* 0x00076c0001067983 */ /* 0x002f280000100800 */
[----:B------:R-:W4:Y:S04]  /*12d20*/  LDL R2, [R1+0x904] ;  /* 0x0009040001027983 */ /* 0x000f280000100800 */
[----:B------:R-:W4:Y:S04]  /*12d30*/  LDL R20, [R1+0x908] ;  /* 0x0009080001147983 */ /* 0x000f280000100800 */
[----:B------:R-:W4:Y:S04]  /*12d40*/  LDL R8, [R1+0x91c] ;  /* 0x00091c0001087983 */ /* 0x000f280000100800 */
[----:B--2---:R-:W2:Y:S04]  /*12d50*/  LDL R19, [R1+0x8e0] ;  /* 0x0008e00001137983 */ /* 0x004ea80000100800 */
[----:B------:R-:W2:Y:S04]  /*12d60*/  LDL R3, [R1+0x8e4] ;  /* 0x0008e40001037983 */ /* 0x000ea80000100800 */
[----:B------:R-:W2:Y:S01]  /*12d70*/  LDL.LU R26, [R1+0x2f4] ;  /* 0x0002f400011a7983 */ /* 0x000ea20000300800 */
[----:B---3--:R-:W-:-:S02]  /*12d80*/  PRMT R4, RZ, 0x7610, R4 ;  /* 0x00007610ff047816 */ /* 0x008fc40000000004 */
[----:B------:R-:W-:Y:S02]  /*12d90*/  PRMT R5, RZ, 0x7610, R5 ;  /* 0x00007610ff057816 */ /* 0x000fe40000000005 */
[----:B------:R-:W-:Y:S01]  /*12da0*/  PRMT R14, RZ, 0x7610, R14 ;  /* 0x00007610ff0e7816 */ /* 0x000fe2000000000e */
[----:B----4-:R0:W-:Y:S04]  /*12db0*/  STL [R1+0x140c], R17 ;  /* 0x00140c1101007387 */ /* 0x0101e80000100800 */
[----:B------:R-:W3:Y:S04]  /*12dc0*/  LDL.LU R28, [R1+0x2e0] ;  /* 0x0002e000011c7983 */ /* 0x000ee80000300800 */
[----:B------:R-:W4:Y:S01]  /*12dd0*/  LDL.LU R9, [R1+0x2cc] ;  /* 0x0002cc0001097983 */ /* 0x000f220000300800 */
[----:B0-----:R-:W-:-:S05]  /*12de0*/  LOP3.LUT R17, R29, 0x20, RZ, 0x3c, !PT ;  /* 0x000000201d117812 */ /* 0x001fca00078e3cff */
[----:B------:R0:W-:Y:S04]  /*12df0*/  STS.U16 [R17+0x7a00], R7 ;  /* 0x007a000711007388 */ /* 0x0001e80000000400 */
[----:B------:R1:W-:Y:S04]  /*12e00*/  STL [R1+0x142c], R17 ;  /* 0x00142c1101007387 */ /* 0x0003e80000100800 */
[----:B------:R-:W3:Y:S01]  /*12e10*/  LDL R18, [R1+0x8a0] ;  /* 0x0008a00001127983 */ /* 0x000ee20000100800 */
[----:B0-----:R-:W-:Y:S02]  /*12e20*/  @!P0 IMAD.MOV.U32 R7, RZ, RZ, R6 ;  /* 0x000000ffff078224 */ /* 0x001fe400078e0006 */
[----:B------:R-:W-:-:S02]  /*12e30*/  @!P0 IMAD.MOV.U32 R6, RZ, RZ, R2 ;  /* 0x000000ffff068224 */ /* 0x000fc400078e0002 */
[----:B------:R-:W3:Y:S04]  /*12e40*/  LDL R2, [R1+0x8a4] ;  /* 0x0008a40001027983 */ /* 0x000ee80000100800 */
[----:B------:R0:W3:Y:S04]  /*12e50*/  @!P0 LDG.E.U16 R4, [R6.64] ;  /* 0x0000000606048981 */ /* 0x0000e8000c1e1500 */
[----:B------:R-:W4:Y:S01]  /*12e60*/  LDL.LU R16, [R1+0x2b8] ;  /* 0x0002b80001107983 */ /* 0x000f220000300800 */
[----:B0-----:R-:W-:Y:S02]  /*12e70*/  @!P0 IMAD.MOV.U32 R6, RZ, RZ, R8 ;  /* 0x000000ffff068224 */ /* 0x001fe400078e0008 */
[----:B------:R-:W-:-:S05]  /*12e80*/  @!P0 IMAD.MOV.U32 R7, RZ, RZ, R20 ;  /* 0x000000ffff078224 */ /* 0x000fca00078e0014 */
[----:B------:R2:W4:Y:S02]  /*12e90*/  @!P0 LDG.E.U16 R5, [R6.64] ;  /* 0x0000000606058981 */ /* 0x000524000c1e1500 */
[----:B--2---:R-:W-:Y:S02]  /*12ea0*/  @!P0 IMAD.MOV.U32 R6, RZ, RZ, R3 ;  /* 0x000000ffff068224 */ /* 0x004fe400078e0003 */
[----:B------:R-:W-:-:S05]  /*12eb0*/  @!P0 IMAD.MOV.U32 R7, RZ, RZ, R19 ;  /* 0x000000ffff078224 */ /* 0x000fca00078e0013 */
[----:B------:R0:W3:Y:S01]  /*12ec0*/  @!P0 LDG.E.U16 R14, [R6.64] ;  /* 0x00000006060e8981 */ /* 0x0000e2000c1e1500 */
[----:B------:R-:W-:-:S05]  /*12ed0*/  LOP3.LUT R15, R29, 0x30, RZ, 0x3c, !PT ;  /* 0x000000301d0f7812 */ /* 0x000fca00078e3cff */
[----:B------:R-:W-:Y:S04]  /*12ee0*/  STS.U16 [R15+0x300], R25 ;  /* 0x000300190f007388 */ /* 0x000fe80000000400 */
[----:B------:R-:W-:Y:S04]  /*12ef0*/  STS.U16 [R15+0xb00], R27 ;  /* 0x000b001b0f007388 */ /* 0x000fe80000000400 */
[----:B---3--:R3:W-:Y:S04]  /*12f00*/  STL [R1+0x1410], R4 ;  /* 0x0014100401007387 */ /* 0x0087e80000100800 */
[----:B-1----:R-:W2:Y:S04]  /*12f10*/  LDL R17, [R1+0x860] ;  /* 0x0008600001117983 */ /* 0x002ea80000100800 */
[----:B------:R-:W2:Y:S04]  /*12f20*/  LDL R8, [R1+0x864] ;  /* 0x0008640001087983 */ /* 0x000ea80000100800 */
[----:B----4-:R1:W-:Y:S04]  /*12f30*/  STL [R1+0x1414], R5 ;  /* 0x0014140501007387 */ /* 0x0103e80000100800 */
[----:B---3--:R-:W3:Y:S04]  /*12f40*/  LDL R4, [R1+0x820] ;  /* 0x0008200001047983 */ /* 0x008ee80000100800 */
[----:B------:R-:W4:Y:S01]  /*12f50*/  LDL R3, [R1+0x824] ;  /* 0x0008240001037983 */ /* 0x000f220000100800 */
[----:B0-----:R-:W-:-:S03]  /*12f60*/  @!P0 IMAD.MOV.U32 R6, RZ, RZ, R2 ;  /* 0x000000ffff068224 */ /* 0x001fc600078e0002 */
[----:B------:R-:W4:Y:S04]  /*12f70*/  LDL.LU R27, [R1+0x2ac] ;  /* 0x0002ac00011b7983 */ /* 0x000f280000300800 */
[----:B------:R-:W-:Y:S04]  /*12f80*/  STL [R1+0x1418], R14 ;  /* 0x0014180e01007387 */ /* 0x000fe80000100800 */
[----:B-1----:R-:W4:Y:S04]  /*12f90*/  LDL R5, [R1+0x7e0] ;  /* 0x0007e00001057983 */ /* 0x002f280000100800 */
[----:B------:R-:W4:Y:S01]  /*12fa0*/  LDL R2, [R1+0x7e4] ;  /* 0x0007e40001027983 */ /* 0x000f220000100800 */
[----:B------:R-:W-:Y:S01]  /*12fb0*/  PRMT R12, RZ, 0x7610, R12 ;  /* 0x00007610ff0c7816 */ /* 0x000fe2000000000c */
[----:B------:R-:W-:Y:S01]  /*12fc0*/  @!P0 IMAD.MOV.U32 R7, RZ, RZ, R18 ;  /* 0x000000ffff078224 */ /* 0x000fe200078e0012 */
[----:B------:R-:W-:-:S04]  /*12fd0*/  PRMT R10, RZ, 0x7610, R10 ;  /* 0x00007610ff0a7816 */ /* 0x000fc8000000000a */
[----:B------:R2:W4:Y:S04]  /*12fe0*/  @!P0 LDG.E.U16 R12, [R6.64] ;  /* 0x00000006060c8981 */ /* 0x000528000c1e1500 */
[----:B------:R-:W-:Y:S04]  /*12ff0*/  STS.U16 [R15+0x1300], R26 ;  /* 0x0013001a0f007388 */ /* 0x000fe80000000400 */
[----:B------:R-:W-:Y:S04]  /*13000*/  STS.U16 [R15+0x1b00], R28 ;  /* 0x001b001c0f007388 */ /* 0x000fe80000000400 */
[----:B------:R3:W-:Y:S01]  /*13010*/  STS.U16 [R15+0x2300], R9 ;  /* 0x002300090f007388 */ /* 0x0007e20000000400 */
[----:B--2---:R-:W-:-:S02]  /*13020*/  @!P0 IMAD.MOV.U32 R7, RZ, RZ, R17 ;  /* 0x000000ffff078224 */ /* 0x004fc400078e0011 */
[----:B------:R-:W-:-:S05]  /*13030*/  @!P0 IMAD.MOV.U32 R6, RZ, RZ, R8 ;  /* 0x000000ffff068224 */ /* 0x000fca00078e0008 */
[----:B------:R0:W2:Y:S01]  /*13040*/  @!P0 LDG.E.U16 R10, [R6.64] ;  /* 0x00000006060a8981 */ /* 0x0000a2000c1e1500 */
[----:B---3--:R-:W-:Y:S01]  /*13050*/  @!P0 IMAD.MOV.U32 R9, RZ, RZ, R4 ;  /* 0x000000ffff098224 */ /* 0x008fe200078e0004 */
[----:B0-----:R-:W-:Y:S01]  /*13060*/  PRMT R6, RZ, 0x7610, R6 ;  /* 0x00007610ff067816 */ /* 0x001fe20000000006 */
[----:B----4-:R-:W-:Y:S01]  /*13070*/  @!P0 IMAD.MOV.U32 R8, RZ, RZ, R3 ;  /* 0x000000ffff088224 */ /* 0x010fe200078e0003 */
[----:B------:R-:W-:-:S04]  /*13080*/  PRMT R7, RZ, 0x7610, R7 ;  /* 0x00007610ff077816 */ /* 0x000fc80000000007 */
[----:B------:R0:W3:Y:S02]  /*13090*/  @!P0 LDG.E.U16 R6, [R8.64] ;  /* 0x0000000608068981 */ /* 0x0000e4000c1e1500 */
[----:B0-----:R-:W-:Y:S02]  /*130a0*/  @!P0 IMAD.MOV.U32 R9, RZ, RZ, R5 ;  /* 0x000000ffff098224 */ /* 0x001fe400078e0005 */
[----:B------:R-:W-:-:S05]  /*130b0*/  @!P0 IMAD.MOV.U32 R8, RZ, RZ, R2 ;  /* 0x000000ffff088224 */ /* 0x000fca00078e0002 */
[----:B------:R-:W4:Y:S04]  /*130c0*/  @!P0 LDG.E.U16 R7, [R8.64] ;  /* 0x0000000608078981 */ /* 0x000f28000c1e1500 */
[----:B------:R-:W-:Y:S04]  /*130d0*/  STL [R1+0x141c], R12 ;  /* 0x00141c0c01007387 */ /* 0x000fe80000100800 */
[----:B------:R-:W-:Y:S04]  /*130e0*/  STS.U16 [R15+0x2b00], R16 ;  /* 0x002b00100f007388 */ /* 0x000fe80000000400 */
[----:B--2---:R0:W-:Y:S04]  /*130f0*/  STL [R1+0x1420], R10 ;  /* 0x0014200a01007387 */ /* 0x0041e80000100800 */
[----:B------:R-:W2:Y:S04]  /*13100*/  LDL R4, [R1+0x7a0] ;  /* 0x0007a00001047983 */ /* 0x000ea80000100800 */
[----:B------:R-:W2:Y:S04]  /*13110*/  LDL R3, [R1+0x7a4] ;  /* 0x0007a40001037983 */ /* 0x000ea80000100800 */
[----:B---3--:R1:W-:Y:S04]  /*13120*/  STL [R1+0x1424], R6 ;  /* 0x0014240601007387 */ /* 0x0083e80000100800 */
[----:B------:R-:W3:Y:S04]  /*13130*/  LDL.LU R28, [R1+0x28c] ;  /* 0x00028c00011c7983 */ /* 0x000ee80000300800 */
[----:B0-----:R-:W3:Y:S04]  /*13140*/  LDL.LU R10, [R1+0x27c] ;  /* 0x00027c00010a7983 */ /* 0x001ee80000300800 */
[----:B------:R-:W3:Y:S04]  /*13150*/  LDL.LU R12, [R1+0x25c] ;  /* 0x00025c00010c7983 */ /* 0x000ee80000300800 */
[----:B------:R-:W3:Y:S04]  /*13160*/  LDL.LU R14, [R1+0x244] ;  /* 0x00024400010e7983 */ /* 0x000ee80000300800 */
[----:B------:R-:W3:Y:S04]  /*13170*/  LDL.LU R5, [R1+0x228] ;  /* 0x0002280001057983 */ /* 0x000ee80000300800 */
[----:B------:R-:W3:Y:S04]  /*13180*/  LDL.LU R2, [R1+0x210] ;  /* 0x0002100001027983 */ /* 0x000ee80000300800 */
[----:B------:R-:W3:Y:S04]  /*13190*/  LDL.LU R25, [R1+0x1e4] ;  /* 0x0001e40001197983 */ /* 0x000ee80000300800 */
[----:B------:R-:W3:Y:S04]  /*131a0*/  LDL.LU R16, [R1+0x1cc] ;  /* 0x0001cc0001107983 */ /* 0x000ee80000300800 */
[----:B----4-:R0:W-:Y:S04]  /*131b0*/  STL [R1+0x1428], R7 ;  /* 0x0014280701007387 */ /* 0x0101e80000100800 */
[----:B------:R-:W4:Y:S04]  /*131c0*/  LDL.LU R26, [R1+0xc8] ;  /* 0x0000c800011a7983 */ /* 0x000f280000300800 */
[----:B-1----:R-:W3:Y:S04]  /*131d0*/  LDL R6, [R1+0x90c] ;  /* 0x00090c0001067983 */ /* 0x002ee80000100800 */
[----:B0-----:R-:W4:Y:S01]  /*131e0*/  LDL R7, [R1+0x768] ;  /* 0x0007680001077983 */ /* 0x001f220000100800 */
[----:B------:R-:W-:-:S02]  /*131f0*/  PRMT R11, RZ, 0x7610, R11 ;  /* 0x00007610ff0b7816 */ /* 0x000fc4000000000b */
[----:B------:R-:W-:Y:S01]  /*13200*/  PRMT R13, RZ, 0x7610, R13 ;  /* 0x00007610ff0d7816 */ /* 0x000fe2000000000d */
[----:B--2---:R-:W-:Y:S02]  /*13210*/  @!P0 IMAD.MOV.U32 R9, RZ, RZ, R4 ;  /* 0x000000ffff098224 */ /* 0x004fe400078e0004 */
[----:B------:R-:W2:Y:S01]  /*13220*/  LDL.LU R4, [R1+0x330] ;  /* 0x0003300001047983 */ /* 0x000ea20000300800 */
[----:B------:R-:W-:-:S03]  /*13230*/  @!P0 IMAD.MOV.U32 R8, RZ, RZ, R3 ;  /* 0x000000ffff088224 */ /* 0x000fc600078e0003 */
[----:B------:R-:W2:Y:S04]  /*13240*/  LDL.LU R17, [R1+0x320] ;  /* 0x0003200001117983 */ /* 0x000ea80000300800 */
[----:B------:R3:W2:Y:S04]  /*13250*/  @!P0 LDG.E.U16 R11, [R8.64] ;  /* 0x00000006080b8981 */ /* 0x0006a8000c1e1500 */
[----:B------:R-:W2:Y:S04]  /*13260*/  LDL.LU R18, [R1+0x30c] ;  /* 0x00030c0001127983 */ /* 0x000ea80000300800 */
[----:B------:R-:W2:Y:S04]  /*13270*/  LDL.LU R19, [R1+0x2f8] ;  /* 0x0002f80001137983 */ /* 0x000ea80000300800 */
[----:B------:R-:W2:Y:S04]  /*13280*/  LDL.LU R20, [R1+0x2e4] ;  /* 0x0002e40001147983 */ /* 0x000ea80000300800 */
[----:B------:R-:W2:Y:S04]  /*13290*/  LDL.LU R21, [R1+0x2c4] ;  /* 0x0002c40001157983 */ /* 0x000ea80000300800 */
[----:B------:R-:W2:Y:S04]  /*132a0*/  LDL.LU R22, [R1+0x2a8] ;  /* 0x0002a80001167983 */ /* 0x000ea80000300800 */
[----:B------:R-:W2:Y:S04]  /*132b0*/  LDL.LU R3, [R1+0x294] ;  /* 0x0002940001037983 */ /* 0x000ea80000300800 */
[----:B------:R-:W2:Y:S04]  /*132c0*/  LDL.LU R23, [R1+0x278] ;  /* 0x0002780001177983 */ /* 0x000ea80000300800 */
[----:B------:R0:W-:Y:S04]  /*132d0*/  STS.U16 [R15+0x3300], R27 ;  /* 0x0033001b0f007388 */ /* 0x0001e80000000400 */
[----:B------:R-:W2:Y:S04]  /*132e0*/  LDL.LU R24, [R1+0x258] ;  /* 0x0002580001187983 */ /* 0x000ea80000300800 */
[----:B0-----:R-:W2:Y:S01]  /*132f0*/  LDL.LU R27, [R1+0x23c] ;  /* 0x00023c00011b7983 */ /* 0x001ea20000300800 */
[----:B---3--:R-:W-:-:S02]  /*13300*/  @!P0 IMAD.MOV.U32 R8, RZ, RZ, R6 ;  /* 0x000000ffff088224 */ /* 0x008fc400078e0006 */
[----:B----4-:R-:W-:-:S05]  /*13310*/  @!P0 IMAD.MOV.U32 R9, RZ, RZ, R7 ;  /* 0x000000ffff098224 */ /* 0x010fca00078e0007 */
[----:B------:R-:W3:Y:S04]  /*13320*/  @!P0 LDG.E.U16 R13, [R8.64] ;  /* 0x00000006080d8981 */ /* 0x000ee8000c1e1500 */
[----:B------:R0:W-:Y:S04]  /*13330*/  STS.U16 [R15+0x3b00], R28 ;  /* 0x003b001c0f007388 */ /* 0x0001e80000000400 */
[----:B------:R-:W-:Y:S04]  /*13340*/  STS.U16 [R15+0x4300], R10 ;  /* 0x0043000a0f007388 */ /* 0x000fe80000000400 */
[----:B------:R-:W-:Y:S04]  /*13350*/  STS.U16 [R15+0x4b00], R12 ;  /* 0x004b000c0f007388 */ /* 0x000fe80000000400 */
[----:B------:R-:W-:Y:S04]  /*13360*/  STS.U16 [R15+0x5300], R14 ;  /* 0x0053000e0f007388 */ /* 0x000fe80000000400 */
[----:B------:R-:W-:Y:S04]  /*13370*/  STS.U16 [R15+0x5b00], R5 ;  /* 0x005b00050f007388 */ /* 0x000fe80000000400 */
[----:B------:R-:W-:Y:S04]  /*13380*/  STS.U16 [R15+0x6300], R2 ;  /* 0x006300020f007388 */ /* 0x000fe80000000400 */
[----:B------:R-:W-:Y:S04]  /*13390*/  STS.U16 [R15+0x6b00], R25 ;  /* 0x006b00190f007388 */ /* 0x000fe80000000400 */
[----:B------:R1:W-:Y:S04]  /*133a0*/  STS.U16 [R15+0x7300], R16 ;  /* 0x007300100f007388 */ /* 0x0003e80000000400 */
[----:B--2---:R-:W-:Y:S04]  /*133b0*/  STL [R1+0x1430], R11 ;  /* 0x0014300b01007387 */ /* 0x004fe80000100800 */
[----:B0-----:R-:W2:Y:S04]  /*133c0*/  LDL.LU R28, [R1+0x224] ;  /* 0x00022400011c7983 */ /* 0x001ea80000300800 */
[----:B---3--:R-:W-:Y:S04]  /*133d0*/  STL [R1+0x1434], R13 ;  /* 0x0014340d01007387 */ /* 0x008fe80000100800 */
[----:B-1----:R-:W3:Y:S01]  /*133e0*/  LDL.LU R16, [R1+0x20c] ;  /* 0x00020c0001107983 */ /* 0x002ee20000300800 */
[----:B------:R-:W-:-:S03]  /*133f0*/  LOP3.LUT R2, R29, 0x40, RZ, 0x3c, !PT ;  /* 0x000000401d027812 */ /* 0x000fc600078e3cff */
[----:B------:R0:W-:Y:S04]  /*13400*/  STS.U16 [R15+0x7b00], R26 ;  /* 0x007b001a0f007388 */ /* 0x0001e80000000400 */
[----:B------:R-:W-:Y:S04]  /*13410*/  STS.U16 [R2+0x400], R4 ;  /* 0x0004000402007388 */ /* 0x000fe80000000400 */
[----:B------:R-:W-:Y:S04]  /*13420*/  STS.U16 [R2+0xc00], R17 ;  /* 0x000c001102007388 */ /* 0x000fe80000000400 */
[----:B------:R-:W-:Y:S04]  /*13430*/  STS.U16 [R2+0x1400], R18 ;  /* 0x0014001202007388 */ /* 0x000fe80000000400 */
[----:B------:R-:W-:Y:S04]  /*13440*/  STS.U16 [R2+0x1c00], R19 ;  /* 0x001c001302007388 */ /* 0x000fe80000000400 */
[----:B------:R-:W-:Y:S04]  /*13450*/  STS.U16 [R2+0x2400], R20 ;  /* 0x0024001402007388 */ /* 0x000fe80000000400 */
[----:B------:R-:W-:Y:S04]  /*13460*/  STS.U16 [R2+0x2c00], R21 ;  /* 0x002c001502007388 */ /* 0x000fe80000000400 */
[----:B------:R-:W-:Y:S04]  /*13470*/  STS.U16 [R2+0x3400], R22 ;  /* 0x0034001602007388 */ /* 0x000fe80000000400 */
[----:B------:R-:W4:Y:S04]  /*13480*/  LDL.LU R25, [R1+0x1e0] ;  /* 0x0001e00001197983 */ /* 0x000f280000300800 */
[----:B------:R-:W-:Y:S04]  /*13490*/  STS.U16 [R2+0x3c00], R3 ;  /* 0x003c000302007388 */ /* 0x000fe80000000400 */
[----:B0-----:R-:W4:Y:S04]  /*134a0*/  LDL.LU R26, [R1+0x1c8] ;  /* 0x0001c800011a7983 */ /* 0x001f280000300800 */
[----:B------:R-:W-:Y:S04]  /*134b0*/  STS.U16 [R2+0x4400], R23 ;  /* 0x0044001702007388 */ /* 0x000fe80000000400 */
[----:B------:R0:W-:Y:S04]  /*134c0*/  STL [R1+0x1438], R15 ;  /* 0x0014380f01007387 */ /* 0x0001e80000100800 */
[----:B------:R-:W-:Y:S04]  /*134d0*/  STS.U16 [R2+0x4c00], R24 ;  /* 0x004c001802007388 */ /* 0x000fe80000000400 */
[----:B------:R1:W-:Y:S04]  /*134e0*/  STS.U16 [R2+0x5400], R27 ;  /* 0x0054001b02007388 */ /* 0x0003e80000000400 */
[----:B0-----:R-:W4:Y:S04]  /*134f0*/  LDL.LU R15, [R1+0xc4] ;  /* 0x0000c400010f7983 */ /* 0x001f280000300800 */
[----:B-1----:R-:W4:Y:S04]  /*13500*/  LDL.LU R27, [R1+0x32c] ;  /* 0x00032c00011b7983 */ /* 0x002f280000300800 */
[----:B------:R-:W4:Y:S04]  /*13510*/  LDL.LU R13, [R1+0x31c] ;  /* 0x00031c00010d7983 */ /* 0x000f280000300800 */
        /* <DEDUP_REMOVED lines=11> */
[----:B--2---:R0:W-:Y:S04]  /*135d0*/  STS.U16 [R2+0x5c00], R28 ;  /* 0x005c001c02007388 */ /* 0x0041e80000000400 */
[----:B0-----:R-:W2:Y:S04]  /*135e0*/  LDL.LU R28, [R1+0x1dc] ;  /* 0x0001dc00011c7983 */ /* 0x001ea80000300800 */
[----:B---3--:R0:W-:Y:S04]  /*135f0*/  STS.U16 [R2+0x6400], R16 ;  /* 0x0064001002007388 */ /* 0x0081e80000000400 */
[----:B0-----:R-:W3:Y:S01]  /*13600*/  LDL.LU R16, [R1+0x1c4] ;  /* 0x0001c40001107983 */ /* 0x001ee20000300800 */
[----:B------:R-:W-:-:S03]  /*13610*/  LOP3.LUT R4, R29, 0x50, RZ, 0x3c, !PT ;  /* 0x000000501d047812 */ /* 0x000fc600078e3cff */
[----:B------:R-:W3:Y:S04]  /*13620*/  LDL.LU R19, [R1+0x328] ;  /* 0x0003280001137983 */ /* 0x000ee80000300800 */
[----:B------:R-:W3:Y:S04]  /*13630*/  LDL.LU R20, [R1+0x314] ;  /* 0x0003140001147983 */ /* 0x000ee80000300800 */
[----:B------:R-:W3:Y:S04]  /*13640*/  LDL.LU R21, [R1+0x300] ;  /* 0x0003000001157983 */ /* 0x000ee80000300800 */
[----:B------:R-:W3:Y:S04]  /*13650*/  LDL.LU R22, [R1+0x2ec] ;  /* 0x0002ec0001167983 */ /* 0x000ee80000300800 */
[----:B------:R-:W3:Y:S04]  /*13660*/  LDL.LU R3, [R1+0x2d8] ;  /* 0x0002d80001037983 */ /* 0x000ee80000300800 */
[----:B------:R-:W3:Y:S04]  /*13670*/  LDL.LU R23, [R1+0x2bc] ;  /* 0x0002bc0001177983 */ /* 0x000ee80000300800 */
[----:B----4-:R0:W-:Y:S04]  /*13680*/  STS.U16 [R2+0x6c00], R25 ;  /* 0x006c001902007388 */ /* 0x0101e80000000400 */
[----:B------:R-:W4:Y:S04]  /*13690*/  LDL.LU R24, [R1+0x2a0] ;  /* 0x0002a00001187983 */ /* 0x000f280000300800 */
[----:B------:R1:W-:Y:S04]  /*136a0*/  STS.U16 [R2+0x7400], R26 ;  /* 0x0074001a02007388 */ /* 0x0003e80000000400 */
[----:B0-----:R-:W4:Y:S04]  /*136b0*/  LDL.LU R25, [R1+0x288] ;  /* 0x0002880001197983 */ /* 0x001f280000300800 */
[----:B-1----:R-:W4:Y:S04]  /*136c0*/  LDL.LU R26, [R1+0x26c] ;  /* 0x00026c00011a7983 */ /* 0x002f280000300800 */
[----:B------:R-:W-:Y:S04]  /*136d0*/  STS.U16 [R2+0x7c00], R15 ;  /* 0x007c000f02007388 */ /* 0x000fe80000000400 */
        /* <DEDUP_REMOVED lines=12> */
[----:B------:R-:W-:Y:S04]  /*137a0*/  STL [R1+0x143c], R2 ;  /* 0x00143c0201007387 */ /* 0x000fe80000100800 */
[----:B------:R-:W-:Y:S04]  /*137b0*/  STS.U16 [R4+0x6500], R18 ;  /* 0x0065001204007388 */ /* 0x000fe80000000400 */
[----:B0-----:R-:W4:Y:S04]  /*137c0*/  LDL.LU R27, [R1+0x24c] ;  /* 0x00024c00011b7983 */ /* 0x001f280000300800 */
[----:B--2---:R0:W-:Y:S04]  /*137d0*/  STS.U16 [R4+0x6d00], R28 ;  /* 0x006d001c04007388 */ /* 0x0041e80000000400 */
[----:B0-----:R-:W2:Y:S04]  /*137e0*/  LDL.LU R28, [R1+0x234] ;  /* 0x00023400011c7983 */ /* 0x001ea80000300800 */
[----:B---3--:R-:W-:Y:S04]  /*137f0*/  STS.U16 [R4+0x7500], R16 ;  /* 0x0075001004007388 */ /* 0x008fe80000000400 */
[----:B------:R0:W-:Y:S04]  /*13800*/  STS.U16 [R4+0x7d00], R0 ;  /* 0x007d000004007388 */ /* 0x0001e80000000400 */
[----:B0-----:R-:W3:Y:S04]  /*13810*/  LDL.LU R0, [R1+0x1448] ;  /* 0x0014480001007983 */ /* 0x001ee80000300800 */
[----:B------:R-:W3:Y:S01]  /*13820*/  LDL.LU R16, [R1+0x21c] ;  /* 0x00021c0001107983 */ /* 0x000ee20000300800 */
[----:B------:R-:W-:-:S03]  /*13830*/  LOP3.LUT R8, R29, 0x60, RZ, 0x3c, !PT ;  /* 0x000000601d087812 */ /* 0x000fc600078e3cff */
        /* <DEDUP_REMOVED lines=8> */
[----:B------:R0:W-:Y:S04]  /*138c0*/  STS.U16 [R8+0x600], R19 ;  /* 0x0006001308007388 */ /* 0x0001e80000000400 */
[----:B------:R-:W3:Y:S04]  /*138d0*/  LDL.LU R12, [R1+0x2b4] ;  /* 0x0002b400010c7983 */ /* 0x000ee80000300800 */
[----:B------:R1:W-:Y:S04]  /*138e0*/  STS.U16 [R8+0xe00], R20 ;  /* 0x000e001408007388 */ /* 0x0003e80000000400 */
[----:B------:R-:W3:Y:S04]  /*138f0*/  LDL.LU R14, [R1+0x29c] ;  /* 0x00029c00010e7983 */ /* 0x000ee80000300800 */
[----:B------:R0:W-:Y:S04]  /*13900*/  STS.U16 [R8+0x1600], R21 ;  /* 0x0016001508007388 */ /* 0x0001e80000000400 */
[----:B------:R-:W3:Y:S04]  /*13910*/  LDL.LU R5, [R1+0x284] ;  /* 0x0002840001057983 */ /* 0x000ee80000300800 */
[----:B------:R-:W-:Y:S04]  /*13920*/  STS.U16 [R8+0x1e00], R22 ;  /* 0x001e001608007388 */ /* 0x000fe80000000400 */
[----:B------:R-:W3:Y:S04]  /*13930*/  LDL.LU R4, [R1+0x268] ;  /* 0x0002680001047983 */ /* 0x000ee80000300800 */
[----:B------:R-:W-:Y:S04]  /*13940*/  STS.U16 [R8+0x2600], R3 ;  /* 0x0026000308007388 */ /* 0x000fe80000000400 */
[----:B------:R-:W3:Y:S04]  /*13950*/  LDL.LU R17, [R1+0x248] ;  /* 0x0002480001117983 */ /* 0x000ee80000300800 */
[----:B------:R-:W-:Y:S04]  /*13960*/  STS.U16 [R8+0x2e00], R23 ;  /* 0x002e001708007388 */ /* 0x000fe80000000400 */
[----:B------:R-:W3:Y:S04]  /*13970*/  LDL.LU R18, [R1+0x230] ;  /* 0x0002300001127983 */ /* 0x000ee80000300800 */
[----:B----4-:R-:W-:Y:S04]  /*13980*/  STS.U16 [R8+0x3600], R24 ;  /* 0x0036001808007388 */ /* 0x010fe80000000400 */
[----:B0-----:R-:W4:Y:S04]  /*13990*/  LDL.LU R19, [R1+0x218] ;  /* 0x0002180001137983 */ /* 0x001f280000300800 */
[----:B------:R-:W-:Y:S04]  /*139a0*/  STS.U16 [R8+0x3e00], R25 ;  /* 0x003e001908007388 */ /* 0x000fe80000000400 */
[----:B-1----:R-:W4:Y:S04]  /*139b0*/  LDL.LU R20, [R1+0x1ec] ;  /* 0x0001ec0001147983 */ /* 0x002f280000300800 */
[----:B------:R0:W-:Y:S04]  /*139c0*/  STS.U16 [R8+0x4600], R26 ;  /* 0x0046001a08007388 */ /* 0x0001e80000000400 */
[----:B------:R-:W4:Y:S04]  /*139d0*/  LDL.LU R21, [R1+0x1d4] ;  /* 0x0001d40001157983 */ /* 0x000f280000300800 */
[----:B------:R-:W-:Y:S04]  /*139e0*/  STS.U16 [R8+0x4e00], R27 ;  /* 0x004e001b08007388 */ /* 0x000fe80000000400 */
[----:B0-----:R-:W4:Y:S04]  /*139f0*/  LDL.LU R26, [R1+0xcc] ;  /* 0x0000cc00011a7983 */ /* 0x001f280000300800 */
[----:B------:R-:W4:Y:S04]  /*13a00*/  LDL.LU R22, [R1+0xb4] ;  /* 0x0000b40001167983 */ /* 0x000f280000300800 */
[----:B------:R-:W4:Y:S04]  /*13a10*/  LDL.LU R3, [R1+0xac] ;  /* 0x0000ac0001037983 */ /* 0x000f280000300800 */
[----:B--2---:R0:W-:Y:S04]  /*13a20*/  STS.U16 [R8+0x5600], R28 ;  /* 0x0056001c08007388 */ /* 0x0041e80000000400 */
[----:B0-----:R-:W2:Y:S04]  /*13a30*/  LDL.LU R28, [R1+0xa4] ;  /* 0x0000a400011c7983 */ /* 0x001ea80000300800 */
[----:B------:R-:W2:Y:S04]  /*13a40*/  LDL.LU R23, [R1+0xa0] ;  /* 0x0000a00001177983 */ /* 0x000ea80000300800 */
[----:B------:R-:W2:Y:S04]  /*13a50*/  LDL.LU R24, [R1+0x9c] ;  /* 0x00009c0001187983 */ /* 0x000ea80000300800 */
[----:B------:R-:W2:Y:S04]  /*13a60*/  LDL.LU R25, [R1+0x98] ;  /* 0x0000980001197983 */ /* 0x000ea80000300800 */
[----:B------:R-:W2:Y:S04]  /*13a70*/  LDL.LU R27, [R1+0x94] ;  /* 0x00009400011b7983 */ /* 0x000ea80000300800 */
[----:B---3--:R0:W-:Y:S04]  /*13a80*/  STS.U16 [R8+0x5e00], R16 ;  /* 0x005e001008007388 */ /* 0x0081e80000000400 */
[----:B0-----:R-:W3:Y:S04]  /*13a90*/  LDL.LU R16, [R1+0x8c] ;  /* 0x00008c0001107983 */ /* 0x001ee80000300800 */
[----:B------:R0:W-:Y:S04]  /*13aa0*/  STS.U16 [R8+0x6600], R0 ;  /* 0x0066000008007388 */ /* 0x0001e80000000400 */
[----:B------:R-:W-:Y:S01]  /*13ab0*/  STS.U16 [R8+0x6e00], R2 ;  /* 0x006e000208007388 */ /* 0x000fe20000000400 */
[----:B0-----:R-:W-:-:S03]  /*13ac0*/  LOP3.LUT R0, R29, 0x70, RZ, 0x3c, !PT ;  /* 0x000000701d007812 */ /* 0x001fc600078e3cff */
        /* <DEDUP_REMOVED lines=14> */
[----:B----4-:R-:W-:Y:S04]  /*13bb0*/  STS.U16 [R0+0x5f00], R19 ;  /* 0x005f001300007388 */ /* 0x010fe80000000400 */
[----:B------:R-:W-:Y:S04]  /*13bc0*/  STS.U16 [R0+0x6700], R20 ;  /* 0x0067001400007388 */ /* 0x000fe80000000400 */
[----:B------:R-:W-:Y:S04]  /*13bd0*/  STS.U16 [R0+0x6f00], R21 ;  /* 0x006f001500007388 */ /* 0x000fe80000000400 */
[----:B------:R0:W-:Y:S04]  /*13be0*/  STS.U16 [R0+0x7700], R26 ;  /* 0x0077001a00007388 */ /* 0x0001e80000000400 */
[----:B------:R-:W-:Y:S04]  /*13bf0*/  STS.U16 [R0+0x7f00], R22 ;  /* 0x007f001600007388 */ /* 0x000fe80000000400 */
[----:B0-----:R-:W4:Y:S04]  /*13c00*/  LDL.LU R26, [R1+0x88] ;  /* 0x00008800011a7983 */ /* 0x001f280000300800 */
[----:B------:R-:W-:Y:S04]  /*13c10*/  STL [R1+0x1444], R0 ;  /* 0x0014440001007387 */ /* 0x000fe80000100800 */
[----:B--2---:R0:W-:Y:S04]  /*13c20*/  STS.U16 [R29+0x8800], R28 ;  /* 0x0088001c1d007388 */ /* 0x0041e80000000400 */
[----:B0-----:R-:W2:Y:S04]  /*13c30*/  LDL.LU R28, [R1+0x84] ;  /* 0x00008400011c7983 */ /* 0x001ea80000300800 */
[----:B---3--:R0:W-:Y:S04]  /*13c40*/  STS.U16 [R29+0xb000], R16 ;  /* 0x00b000101d007388 */ /* 0x0081e80000000400 */
[----:B0-----:R-:W3:Y:S04]  /*13c50*/  LDL.LU R16, [R1+0x80] ;  /* 0x0000800001107983 */ /* 0x001ee80000300800 */
[----:B------:R-:W3:Y:S04]  /*13c60*/  LDL.LU R0, [R1+0x7c] ;  /* 0x00007c0001007983 */ /* 0x000ee80000300800 */
[----:B------:R-:W3:Y:S04]  /*13c70*/  LDL.LU R8, [R1+0x78] ;  /* 0x0000780001087983 */ /* 0x000ee80000300800 */
[----:B------:R-:W3:Y:S04]  /*13c80*/  LDL.LU R2, [R1+0x74] ;  /* 0x0000740001027983 */ /* 0x000ee80000300800 */
[----:B------:R-:W3:Y:S01]  /*13c90*/  LDL.LU R15, [R1+0x70] ;  /* 0x00007000010f7983 */ /* 0x000ee20000300800 */
[----:B------:R-:W3:Y:S03]  /*13ca0*/  LDL.LU R13, [R1+0x6c] ;  /* 0x00006c00010d7983 */ /* 0x000ee60000300800 */
[----:B------:R-:W3:Y:S04]  /*13cb0*/  LDL.LU R17, [R1+0x68] ;  /* 0x0000680001117983 */ /* 0x000ee80000300800 */
[----:B------:R0:W-:Y:S01]  /*13cc0*/  STS.U16 [R29+0xa800], R27 ;  /* 0x00a8001b1d007388 */ /* 0x0001e20000000400 */
[----:B------:R-:W3:Y:S02]  /*13cd0*/  LDL.LU R7, [R1+0x64] ;  /* 0x0000640001077983 */ /* 0x000ee40000300800 */
[----:B------:R-:W3:Y:S02]  /*13ce0*/  LDL.LU R6, [R1+0x60] ;  /* 0x0000600001067983 */ /* 0x000ee40000300800 */
[----:B------:R-:W3:Y:S01]  /*13cf0*/  LDL.LU R10, [R1+0x4c] ;  /* 0x00004c00010a7983 */ /* 0x000ee20000300800 */
[----:B------:R-:W3:Y:S01]  /*13d00*/  LDL.LU R12, [R1+0x48] ;  /* 0x00004800010c7983 */ /* 0x000ee20000300800 */
[----:B------:R-:W3:Y:S02]  /*13d10*/  LDL.LU R14, [R1+0x44] ;  /* 0x00004400010e7983 */ /* 0x000ee40000300800 */
[----:B------:R-:W3:Y:S02]  /*13d20*/  LDL.LU R5, [R1+0x40] ;  /* 0x0000400001057983 */ /* 0x000ee40000300800 */
[----:B------:R-:W3:Y:S01]  /*13d30*/  LDL.LU R4, [R1+0x3c] ;  /* 0x00003c0001047983 */ /* 0x000ee20000300800 */
[----:B------:R-:W3:Y:S04]  /*13d40*/  LDL.LU R18, [R1+0x1c] ;  /* 0x00001c0001127983 */ /* 0x000ee80000300800 */
[----:B0-----:R-:W0:Y:S01]  /*13d50*/  S2R R27, SR_TID.X ;  /* 0x00000000001b7919 */ /* 0x001e220000002100 */
[----:B------:R-:W3:Y:S02]  /*13d60*/  LDL.LU R19, [R1+0x38] ;  /* 0x0000380001137983 */ /* 0x000ee40000300800 */
[----:B------:R-:W3:Y:S02]  /*13d70*/  LDL.LU R20, [R1+0x34] ;  /* 0x0000340001147983 */ /* 0x000ee40000300800 */
[----:B------:R-:W3:Y:S01]  /*13d80*/  LDL.LU R21, [R1+0x30] ;  /* 0x0000300001157983 */ /* 0x000ee20000300800 */
[----:B------:R-:W3:Y:S04]  /*13d90*/  LDL.LU R9, [R1+0x2c] ;  /* 0x00002c0001097983 */ /* 0x000ee80000300800 */
[----:B------:R1:W-:Y:S01]  /*13da0*/  STS.U16 [R29+0x8000], R3 ;  /* 0x008000031d007388 */ /* 0x0003e20000000400 */
[----:B------:R-:W3:Y:S03]  /*13db0*/  LDL.LU R22, [R1+0x28] ;  /* 0x0000280001167983 */ /* 0x000ee60000300800 */
[----:B------:R-:W-:Y:S04]  /*13dc0*/  STS.U16 [R29+0x9000], R23 ;  /* 0x009000171d007388 */ /* 0x000fe80000000400 */
[----:B------:R-:W-:Y:S04]  /*13dd0*/  STS.U16 [R29+0x9800], R24 ;  /* 0x009800181d007388 */ /* 0x000fe80000000400 */
[----:B------:R-:W-:Y:S04]  /*13de0*/  STS.U16 [R29+0xa000], R25 ;  /* 0x00a000191d007388 */ /* 0x000fe80000000400 */
[----:B-1----:R-:W3:Y:S01]  /*13df0*/  LDL.LU R3, [R1+0x24] ;  /* 0x0000240001037983 */ /* 0x002ee20000300800 */
[----:B0-----:R-:W-:-:S05]  /*13e00*/  LOP3.LUT R27, R27, 0x7f, RZ, 0xc0, !PT ;  /* 0x0000007f1b1b7812 */ /* 0x001fca00078ec0ff */
[----:B------:R-:W-:-:S05]  /*13e10*/  IMAD.SHL.U32 R11, R27, 0x2, RZ ;  /* 0x000000021b0b7824 */ /* 0x000fca00078e00ff */
[----:B------:R-:W-:Y:S01]  /*13e20*/  LOP3.LUT R11, R11, 0x10, RZ, 0x3c, !PT ;  /* 0x000000100b0b7812 */ /* 0x000fe200078e3cff */
[----:B----4-:R0:W-:Y:S04]  /*13e30*/  STS.U16 [R29+0xb800], R26 ;  /* 0x00b8001a1d007388 */ /* 0x0101e80000000400 */
[----:B0-----:R-:W3:Y:S01]  /*13e40*/  LDL.LU R29, [R1+0x20] ;  /* 0x00002000011d7983 */ /* 0x001ee20000300800 */
[----:B------:R-:W3:Y:S02]  /*13e50*/  LDL.LU R23, [R1] ;  /* 0x0000000001177983 */ /* 0x000ee40000300800 */
[----:B------:R-:W3:Y:S02]  /*13e60*/  LDL.LU R24, [R1+0x18] ;  /* 0x0000180001187983 */ /* 0x000ee40000300800 */
[----:B------:R-:W3:Y:S01]  /*13e70*/  LDL.LU R25, [R1+0x14] ;  /* 0x0000140001197983 */ /* 0x000ee20000300800 */
[----:B------:R-:W3:Y:S01]  /*13e80*/  LDL.LU R26, [R1+0x10] ;  /* 0x00001000011a7983 */ /* 0x000ee20000300800 */
[----:B------:R-:W3:Y:S03]  /*13e90*/  LDL.LU R27, [R1+0xc] ;  /* 0x00000c00011b7983 */ /* 0x000ee60000300800 */
[----:B--2---:R0:W-:Y:S04]  /*13ea0*/  STS.U16 [R11+0x8100], R28 ;  /* 0x0081001c0b007388 */ /* 0x0041e80000000400 */
[----:B0-----:R-:W2:Y:S04]  /*13eb0*/  LDL.LU R28, [R1+0x8] ;  /* 0x00000800011c7983 */ /* 0x001ea80000300800 */
[----:B---3--:R0:W-:Y:S04]  /*13ec0*/  STS.U16 [R11+0x8900], R16 ;  /* 0x008900100b007388 */ /* 0x0081e80000000400 */
[----:B------:R1:W-:Y:S04]  /*13ed0*/  STS.U16 [R11+0x9100], R0 ;  /* 0x009100000b007388 */ /* 0x0003e80000000400 */
[----:B------:R3:W-:Y:S04]  /*13ee0*/  STS.U16 [R11+0x9900], R8 ;  /* 0x009900080b007388 */ /* 0x0007e80000000400 */
[----:B0-----:R-:W2:Y:S04]  /*13ef0*/  LDL.LU R16, [R1+0x4] ;  /* 0x0000040001107983 */ /* 0x001ea80000300800 */
[----:B------:R0:W-:Y:S04]  /*13f00*/  STS.U16 [R11+0xa100], R2 ;  /* 0x00a100020b007388 */ /* 0x0001e80000000400 */
[----:B-1----:R-:W2:Y:S04]  /*13f10*/  LDL.LU R0, [R1+0x1444] ;  /* 0x0014440001007983 */ /* 0x002ea80000300800 */
[----:B------:R1:W-:Y:S04]  /*13f20*/  STS.U16 [R11+0xa900], R15 ;  /* 0x00a9000f0b007388 */ /* 0x0003e80000000400 */
[----:B---3--:R-:W3:Y:S04]  /*13f30*/  LDL.LU R8, [R1+0x1440] ;  /* 0x0014400001087983 */ /* 0x008ee80000300800 */
[----:B------:R1:W-:Y:S04]  /*13f40*/  STS.U16 [R11+0xb100], R13 ;  /* 0x00b1000d0b007388 */ /* 0x0003e80000000400 */
[----:B0-----:R-:W2:Y:S01]  /*13f50*/  LDL.LU R2, [R1+0x143c] ;  /* 0x00143c0001027983 */ /* 0x001ea20000300800 */
[----:B------:R0:W-:Y:S03]  /*13f60*/  STS.U16 [R11+0xb900], R17 ;  /* 0x00b900110b007388 */ /* 0x0001e60000000400 */
[----:B-1----:R-:W2:Y:S01]  /*13f70*/  LDL.LU R15, [R1+0x1438] ;  /* 0x00143800010f7983 */ /* 0x002ea20000300800 */
[----:B------:R-:W2:Y:S03]  /*13f80*/  LDL.LU R13, [R1+0x1434] ;  /* 0x00143400010d7983 */ /* 0x000ea60000300800 */
[----:B0-----:R-:W2:Y:S01]  /*13f90*/  LDL.LU R11, [R1+0x1430] ;  /* 0x00143000010b7983 */ /* 0x001ea20000300800 */
[----:B------:R-:W2:Y:S03]  /*13fa0*/  LDL.LU R17, [R1+0x142c] ;  /* 0x00142c0001117983 */ /* 0x000ea60000300800 */
[----:B--2---:R0:W-:Y:S01]  /*13fb0*/  STS.U16 [R17+0x8200], R7 ;  /* 0x0082000711007388 */ /* 0x0041e20000000400 */
[----:B------:R1:W-:Y:S02]  /*13fc0*/  STS.U16 [R17+0x8a00], R6 ;  /* 0x008a000611007388 */ /* 0x0003e40000000400 */
[----:B------:R2:W-:Y:S02]  /*13fd0*/  STS.U16 [R17+0x9200], R10 ;  /* 0x0092000a11007388 */ /* 0x0005e40000000400 */
[----:B------:R3:W-:Y:S01]  /*13fe0*/  STS.U16 [R17+0x9a00], R12 ;  /* 0x009a000c11007388 */ /* 0x0007e20000000400 */
[----:B------:R3:W-:Y:S01]  /*13ff0*/  STS.U16 [R17+0xa200], R14 ;  /* 0x00a2000e11007388 */ /* 0x0007e20000000400 */
[----:B------:R3:W-:Y:S03]  /*14000*/  STS.U16 [R17+0xaa00], R5 ;  /* 0x00aa000511007388 */ /* 0x0007e60000000400 */
[----:B0-----:R-:W4:Y:S01]  /*14010*/  LDL.LU R7, [R1+0x1428] ;  /* 0x0014280001077983 */ /* 0x001f220000300800 */
[----:B-1----:R-:W4:Y:S02]  /*14020*/  LDL.LU R6, [R1+0x1424] ;  /* 0x0014240001067983 */ /* 0x002f240000300800 */
[----:B--2---:R-:W2:Y:S02]  /*14030*/  LDL.LU R10, [R1+0x1420] ;  /* 0x00142000010a7983 */ /* 0x004ea40000300800 */
[----:B---3--:R-:W3:Y:S01]  /*14040*/  LDL.LU R12, [R1+0x141c] ;  /* 0x00141c00010c7983 */ /* 0x008ee20000300800 */
[----:B------:R-:W2:Y:S01]  /*14050*/  LDL.LU R14, [R1+0x1418] ;  /* 0x00141800010e7983 */ /* 0x000ea20000300800 */
[----:B------:R-:W2:Y:S03]  /*14060*/  LDL.LU R5, [R1+0x1414] ;  /* 0x0014140001057983 */ /* 0x000ea60000300800 */
[----:B------:R0:W-:Y:S01]  /*14070*/  STS.U16 [R17+0xb200], R4 ;  /* 0x00b2000411007388 */ /* 0x0001e20000000400 */
[----:B------:R1:W-:Y:S02]  /*14080*/  STS.U16 [R17+0xba00], R18 ;  /* 0x00ba001211007388 */ /* 0x0003e40000000400 */
[----:B------:R1:W-:Y:S02]  /*14090*/  STS.U16 [R15+0x8300], R19 ;  /* 0x008300130f007388 */ /* 0x0003e40000000400 */
[----:B------:R1:W-:Y:S01]  /*140a0*/  STS.U16 [R15+0x8b00], R20 ;  /* 0x008b00140f007388 */ /* 0x0003e20000000400 */
[----:B------:R1:W-:Y:S01]  /*140b0*/  STS.U16 [R15+0x9300], R21 ;  /* 0x009300150f007388 */ /* 0x0003e20000000400 */
[----:B------:R1:W-:Y:S03]  /*140c0*/  STS.U16 [R15+0x9b00], R9 ;  /* 0x009b00090f007388 */ /* 0x0003e60000000400 */
[----:B0-----:R-:W2:Y:S01]  /*140d0*/  LDL.LU R4, [R1+0x1410] ;  /* 0x0014100001047983 */ /* 0x001ea20000300800 */
[----:B-1----:R-:W2:Y:S03]  /*140e0*/  LDL.LU R17, [R1+0x140c] ;  /* 0x00140c0001117983 */ /* 0x002ea60000300800 */
[----:B------:R-:W2:Y:S01]  /*140f0*/  LDL.LU R18, [R1+0x1408] ;  /* 0x0014080001127983 */ /* 0x000ea20000300800 */
[----:B------:R-:W2:Y:S03]  /*14100*/  LDL.LU R19, [R1+0x1404] ;  /* 0x0014040001137983 */ /* 0x000ea60000300800 */
[----:B------:R-:W2:Y:S01]  /*14110*/  LDL.LU R20, [R1+0x1400] ;  /* 0x0014000001147983 */ /* 0x000ea20000300800 */
[----:B------:R-:W2:Y:S03]  /*14120*/  LDL.LU R21, [R1+0x13fc] ;  /* 0x0013fc0001157983 */ /* 0x000ea60000300800 */
[----:B------:R0:W-:Y:S01]  /*14130*/  STS.U16 [R15+0xa300], R22 ;  /* 0x00a300160f007388 */ /* 0x0001e20000000400 */
[----:B------:R-:W2:Y:S02]  /*14140*/  LDL.LU R9, [R1+0xb0] ;  /* 0x0000b00001097983 */ /* 0x000ea40000300800 */
[----:B------:R1:W-:Y:S02]  /*14150*/  STS.U16 [R15+0xab00], R3 ;  /* 0x00ab00030f007388 */ /* 0x0003e40000000400 */
[----:B------:R-:W-:Y:S01]  /*14160*/  STS.U16 [R15+0xb300], R29 ;  /* 0x00b3001d0f007388 */ /* 0x000fe20000000400 */
[----:B------:R1:W-:Y:S01]  /*14170*/  STS.U16 [R15+0xbb00], R23 ;  /* 0x00bb00170f007388 */ /* 0x0003e20000000400 */
[----:B------:R1:W-:Y:S02]  /*14180*/  STS.U16 [R2+0x8400], R24 ;  /* 0x0084001802007388 */ /* 0x0003e40000000400 */
[----:B------:R1:W-:Y:S01]  /*14190*/  STS.U16 [R2+0x8c00], R25 ;  /* 0x008c001902007388 */ /* 0x0003e20000000400 */
[----:B0-----:R-:W2:Y:S01]  /*141a0*/  LDL.LU R22, [R1+0x13f8] ;  /* 0x0013f80001167983 */ /* 0x001ea20000300800 */
[----:B-1----:R-:W2:Y:S03]  /*141b0*/  LDL.LU R3, [R1+0x13f4] ;  /* 0x0013f40001037983 */ /* 0x002ea60000300800 */
[----:B------:R-:W2:Y:S01]  /*141c0*/  LDL.LU R15, [R1+0x13f0] ;  /* 0x0013f000010f7983 */ /* 0x000ea20000300800 */
[----:B------:R-:W2:Y:S02]  /*141d0*/  LDL.LU R23, [R1+0x13ec] ;  /* 0x0013ec0001177983 */ /* 0x000ea40000300800 */
[----:B------:R-:W2:Y:S02]  /*141e0*/  LDL.LU R24, [R1+0x13e8] ;  /* 0x0013e80001187983 */ /* 0x000ea40000300800 */
[----:B------:R-:W2:Y:S01]  /*141f0*/  LDL.LU R25, [R1+0x13e4] ;  /* 0x0013e40001197983 */ /* 0x000ea20000300800 */
[----:B------:R0:W-:Y:S01]  /*14200*/  STS.U16 [R2+0x9400], R26 ;  /* 0x0094001a02007388 */ /* 0x0001e20000000400 */
[----:B------:R1:W-:Y:S02]  /*14210*/  STS.U16 [R2+0x9c00], R27 ;  /* 0x009c001b02007388 */ /* 0x0003e40000000400 */
[----:B------:R1:W-:Y:S02]  /*14220*/  STS.U16 [R2+0xa400], R28 ;  /* 0x00a4001c02007388 */ /* 0x0003e40000000400 */
[----:B------:R1:W-:Y:S01]  /*14230*/  STS.U16 [R2+0xac00], R16 ;  /* 0x00ac001002007388 */ /* 0x0003e20000000400 */
[----:B0-----:R-:W2:Y:S01]  /*14240*/  LDL.LU R26, [R1+0x13e0] ;  /* 0x0013e000011a7983 */ /* 0x001ea20000300800 */
[----:B-1----:R-:W2:Y:S02]  /*14250*/  LDL.LU R27, [R1+0x13dc] ;  /* 0x0013dc00011b7983 */ /* 0x002ea40000300800 */
[----:B------:R-:W2:Y:S02]  /*14260*/  LDL.LU R28, [R1+0x13d8] ;  /* 0x0013d800011c7983 */ /* 0x000ea40000300800 */
[----:B------:R-:W2:Y:S01]  /*14270*/  LDL.LU R16, [R1+0x13d4] ;  /* 0x0013d40001107983 */ /* 0x000ea20000300800 */
[----:B------:R-:W0:Y:S04]  /*14280*/  S2R R29, SR_TID.X ;  /* 0x00000000001d7919 */ /* 0x000e280000002100 */
[----:B--2---:R1:W-:Y:S04]  /*14290*/  STS.U16 [R2+0xb400], R16 ;  /* 0x00b4001002007388 */ /* 0x0043e80000000400 */
[----:B-1----:R-:W2:Y:S04]  /*142a0*/  LDL.LU R2, [R1+0x13d0] ;  /* 0x0013d00001027983 */ /* 0x002ea80000300800 */
[----:B------:R-:W1:Y:S01]  /*142b0*/  S2R R16, SR_TID.X ;  /* 0x0000000000107919 */ /* 0x000e620000002100 */
[----:B0-----:R-:W-:-:S05]  /*142c0*/  LOP3.LUT R29, R29, 0x7f, RZ, 0xc0, !PT ;  /* 0x0000007f1d1d7812 */ /* 0x001fca00078ec0ff */
[----:B------:R-:W-:-:S05]  /*142d0*/  IMAD.SHL.U32 R29, R29, 0x2, RZ ;  /* 0x000000021d1d7824 */ /* 0x000fca00078e00ff */
[----:B------:R-:W-:Y:S02]  /*142e0*/  LOP3.LUT R29, R29, 0x50, RZ, 0x3c, !PT ;  /* 0x000000501d1d7812 */ /* 0x000fe400078e3cff */
[----:B-1----:R-:W-:-:S05]  /*142f0*/  LOP3.LUT R16, R16, 0x7f, RZ, 0xc0, !PT ;  /* 0x0000007f10107812 */ /* 0x002fca00078ec0ff */
[----:B------:R-:W-:-:S05]  /*14300*/  IMAD.SHL.U32 R16, R16, 0x2, RZ ;  /* 0x0000000210107824 */ /* 0x000fca00078e00ff */
[----:B------:R-:W-:-:S05]  /*14310*/  LOP3.LUT R16, R16, 0x40, RZ, 0x3c, !PT ;  /* 0x0000004010107812 */ /* 0x000fca00078e3cff */
[----:B--2---:R0:W-:Y:S01]  /*14320*/  STS.U16 [R16+0xbc00], R2 ;  /* 0x00bc000210007388 */ /* 0x0041e20000000400 */
[----:B------:R-:W-:Y:S02]  /*14330*/  STS.U16 [R29+0x8500], R28 ;  /* 0x0085001c1d007388 */ /* 0x000fe40000000400 */
[----:B------:R-:W-:Y:S02]  /*14340*/  STS.U16 [R29+0x8d00], R27 ;  /* 0x008d001b1d007388 */ /* 0x000fe40000000400 */
[----:B------:R-:W-:Y:S01]  /*14350*/  STS.U16 [R29+0x9500], R26 ;  /* 0x0095001a1d007388 */ /* 0x000fe20000000400 */
[----:B------:R-:W-:Y:S01]  /*14360*/  STS.U16 [R29+0x9d00], R25 ;  /* 0x009d00191d007388 */ /* 0x000fe20000000400 */
[----:B------:R-:W-:Y:S02]  /*14370*/  STS.U16 [R29+0xa500], R24 ;  /* 0x00a500181d007388 */ /* 0x000fe40000000400 */
[----:B------:R-:W-:Y:S02]  /*14380*/  STS.U16 [R29+0xad00], R23 ;  /* 0x00ad00171d007388 */ /* 0x000fe40000000400 */
[----:B------:R-:W-:Y:S01]  /*14390*/  STS.U16 [R29+0xb500], R15 ;  /* 0x00b5000f1d007388 */ /* 0x000fe20000000400 */
[----:B------:R1:W-:Y:S04]  /*143a0*/  STS.U16 [R29+0xbd00], R3 ;  /* 0x00bd00031d007388 */ /* 0x0003e80000000400 */
[----:B0-----:R-:W2:Y:S04]  /*143b0*/  LDL R2, [R1+0x954] ;  /* 0x0009540001027983 */ /* 0x001ea80000100800 */
[----:B-1----:R-:W2:Y:S01]  /*143c0*/  LDL R3, [R1+0x264] ;  /* 0x0002640001037983 */ /* 0x002ea20000100800 */
[----:B------:R-:W-:Y:S02]  /*143d0*/  STS.U16 [R8+0x8600], R22 ;  /* 0x0086001608007388 */ /* 0x000fe40000000400 */
[----:B------:R-:W-:Y:S02]  /*143e0*/  STS.U16 [R8+0x8e00], R21 ;  /* 0x008e001508007388 */ /* 0x000fe40000000400 */
[----:B------:R-:W-:Y:S01]  /*143f0*/  STS.U16 [R8+0x9600], R20 ;  /* 0x0096001408007388 */ /* 0x000fe20000000400 */
[----:B------:R-:W-:Y:S01]  /*14400*/  STS.U16 [R8+0x9e00], R19 ;  /* 0x009e001308007388 */ /* 0x000fe20000000400 */
[----:B------:R-:W-:Y:S02]  /*14410*/  STS.U16 [R8+0xa600], R18 ;  /* 0x00a6001208007388 */ /* 0x000fe40000000400 */
[----:B------:R-:W-:Y:S02]  /*14420*/  STS.U16 [R8+0xae00], R17 ;  /* 0x00ae001108007388 */ /* 0x000fe40000000400 */
[----:B------:R-:W-:Y:S01]  /*14430*/  STS.U16 [R8+0xb600], R4 ;  /* 0x00b6000408007388 */ /* 0x000fe20000000400 */
[----:B------:R-:W-:Y:S01]  /*14440*/  STS.U16 [R8+0xbe00], R5 ;  /* 0x00be000508007388 */ /* 0x000fe20000000400 */
[----:B------:R0:W-:Y:S02]  /*14450*/  STS.U16 [R0+0xbf00], R9 ;  /* 0x00bf000900007388 */ /* 0x0001e40000000400 */
[----:B------:R-:W-:Y:S01]  /*14460*/  STS.U16 [R0+0x8700], R14 ;  /* 0x0087000e00007388 */ /* 0x000fe20000000400 */
[----:B0-----:R-:W0:Y:S04]  /*14470*/  S2R R9, SR_TID.X ;  /* 0x0000000000097919 */ /* 0x001e280000002100 */
[----:B------:R-:W1:Y:S01]  /*14480*/  S2R R8, SR_TID.X ;  /* 0x0000000000087919 */ /* 0x000e620000002100 */
[----:B---3--:R-:W-:Y:S02]  /*14490*/  STS.U16 [R0+0x8f00], R12 ;  /* 0x008f000c00007388 */ /* 0x008fe40000000400 */
[----:B------:R-:W-:Y:S02]  /*144a0*/  STS.U16 [R0+0x9700], R10 ;  /* 0x0097000a00007388 */ /* 0x000fe40000000400 */
[----:B----4-:R-:W-:Y:S01]  /*144b0*/  STS.U16 [R0+0x9f00], R6 ;  /* 0x009f000600007388 */ /* 0x010fe20000000400 */
[----:B------:R-:W-:Y:S01]  /*144c0*/  STS.U16 [R0+0xa700], R7 ;  /* 0x00a7000700007388 */ /* 0x000fe20000000400 */
[----:B------:R-:W-:Y:S02]  /*144d0*/  STS.U16 [R0+0xaf00], R11 ;  /* 0x00af000b00007388 */ /* 0x000fe40000000400 */
[----:B------:R-:W-:Y:S02]  /*144e0*/  STS.U16 [R0+0xb700], R13 ;  /* 0x00b7000d00007388 */ /* 0x000fe40000000400 */
[----:B------:R-:W-:Y:S02]  /*144f0*/  BAR.SYNC.DEFER_BLOCKING 0x0 ;  /* 0x0000000000007b1d */ /* 0x000fe40000010000 */
[----:B0-----:R-:W-:Y:S01]  /*14500*/  IMAD.SHL.U32 R16, R9, 0x2, RZ ;  /* 0x0000000209107824 */ /* 0x001fe200078e00ff */
[----:B-1----:R-:W-:-:S02]  /*14510*/  LOP3.LUT R8, R8, 0x7, RZ, 0xc0, !PT ;  /* 0x0000000708087812 */ /* 0x002fc400078ec0ff */
[----:B------:R-:W-:Y:S02]  /*14520*/  SHF.R.U32.HI R29, RZ, 0x1, R9 ;  /* 0x00000001ff1d7819 */ /* 0x000fe40000011609 */
[----:B------:R-:W-:Y:S01]  /*14530*/  LOP3.LUT R28, R16, 0x10, RZ, 0xc0, !PT ;  /* 0x00000010101c7812 */ /* 0x000fe200078ec0ff */
[----:B------:R-:W-:-:S03]  /*14540*/  IMAD R8, R8, 0x110, RZ ;  /* 0x0000011008087824 */ /* 0x000fc600078e02ff */
[----:B------:R-:W-:Y:S01]  /*14550*/  LOP3.LUT R28, R28, 0x20, R29, 0xf8, !PT ;  /* 0x000000201c1c7812 */ /* 0x000fe200078ef81d */
[----:B------:R-:W-:-:S03]  /*14560*/  IMAD.SHL.U32 R9, R9, 0x80, RZ ;  /* 0x0000008009097824 */ /* 0x000fc600078e00ff */
[----:B------:R-:W-:-:S04]  /*14570*/  LOP3.LUT R28, R8, R28, RZ, 0x3c, !PT ;  /* 0x0000001c081c7212 */ /* 0x000fc800078e3cff */
[----:B------:R-:W-:-:S05]  /*14580*/  LOP3.LUT R28, R28, 0x800, R9, 0xf8, !PT ;  /* 0x000008001c1c7812 */ /* 0x000fca00078ef809 */
[----:B------:R-:W-:Y:S04]  /*14590*/  LDSM.16.MT88.4 R24, [R28] ;  /* 0x000000001c18783b */ /* 0x000fe80000004200 */
[----:B------:R-:W-:Y:S04]  /*145a0*/  LDSM.16.MT88.4 R16, [R28+0x1000] ;  /* 0x001000001c10783b */ /* 0x000fe80000004200 */
[----:B--2---:R-:W0:Y:S04]  /*145b0*/  LDSM.16.M88.4 R12, [R3+0x8000] ;  /* 0x00800000030c783b */ /* 0x004e280000000200 */
[----:B------:R-:W1:Y:S04]  /*145c0*/  LDSM.16.M88.4 R8, [R3+0x9000] ;  /* 0x009000000308783b */ /* 0x000e680000000200 */
[----:B------:R-:W2:Y:S04]  /*145d0*/  LDSM.16.M88.4 R20, [R3+0xa000] ;  /* 0x00a000000314783b */ /* 0x000ea80000000200 */
[----:B0-----:R-:W-:Y:S01]  /*145e0*/  STL.64 [R1], R12 ;  /* 0x0000000c01007387 */ /* 0x001fe20000100a00 */
[----:B------:R-:W-:Y:S02]  /*145f0*/  STL.64 [R1+0x8], R14 ;  /* 0x0000080e01007387 */ /* 0x000fe40000100a00 */
[----:B-1----:R-:W-:Y:S02]  /*14600*/  STL.64 [R1+0x30], R8 ;  /* 0x0000300801007387 */ /* 0x002fe40000100a00 */
[----:B------:R-:W-:Y:S01]  /*14610*/  IMAD.MOV.U32 R5, RZ, RZ, R8 ;  /* 0x000000ffff057224 */ /* 0x000fe200078e0008 */
[----:B------:R-:W-:Y:S01]  /*14620*/  STL.64 [R1+0x38], R10 ;  /* 0x0000380a01007387 */ /* 0x000fe20000100a00 */
[----:B------:R-:W-:-:S02]  /*14630*/  IMAD.MOV.U32 R4, RZ, RZ, R9 ;  /* 0x000000ffff047224 */ /* 0x000fc400078e0009 */
[----:B------:R-:W0:Y:S04]  /*14640*/  LDSM.16.M88.4 R8, [R3+0xb000] ;  /* 0x00b000000308783b */ /* 0x000e280000000200 */
[----:B--2---:R-:W-:Y:S01]  /*14650*/  IMAD.MOV.U32 R0, RZ, RZ, R23 ;  /* 0x000000ffff007224 */ /* 0x004fe200078e0017 */
[----:B------:R-:W-:Y:S04]  /*14660*/  LDSM.16.MT88.4 R12, [R2+0x80] ;  /* 0x00008000020c783b */ /* 0x000fe80000004200 */
[----:B------:R-:W-:Y:S04]  /*14670*/  STL [R1+0x1348], R0 ;  /* 0x0013480001007387 */ /* 0x000fe80000100800 */
[----:B0-----:R-:W-:Y:S01]  /*14680*/  STL.64 [R1+0x10], R8 ;  /* 0x0000100801007387 */ /* 0x001fe20000100a00 */
[----:B------:R-:W-:Y:S02]  /*14690*/  STL.64 [R1+0x18], R10 ;  /* 0x0000180a01007387 */ /* 0x000fe40000100a00 */
[----:B------:R-:W-:Y:S02]  /*146a0*/  STL.64 [R1+0x20], R20 ;  /* 0x0000201401007387 */ /* 0x000fe40000100a00 */
[----:B------:R-:W-:Y:S01]  /*146b0*/  STL.64 [R1+0x28], R22 ;  /* 0x0000281601007387 */ /* 0x000fe20000100a00 */
[----:B------:R0:W-:Y:S02]  /*146c0*/  STL.64 [R1+0x13a0], R20 ;  /* 0x0013a01401007387 */ /* 0x0001e40000100a00 */
[----:B0-----:R-:W-:-:S02]  /*146d0*/  IMAD.MOV.U32 R20, RZ, RZ, R5 ;  /* 0x000000ffff147224 */ /* 0x001fc400078e0005 */
[----:B------:R-:W-:Y:S02]  /*146e0*/  IMAD.MOV.U32 R21, RZ, RZ, R4 ;  /* 0x000000ffff157224 */ /* 0x000fe400078e0004 */
[----:B------:R-:W0:Y:S04]  /*146f0*/  LDSM.16.MT88.4 R4, [R28+0x80] ;  /* 0x000080001c04783b */ /* 0x000e280000004200 */
[----:B------:R1:W-:Y:S04]  /*14700*/  STL.64 [R1+0x13b8], R20 ;  /* 0x0013b81401007387 */ /* 0x0003e80000100a00 */
[----:B-1----:R-:W2:Y:S01]  /*14710*/  LDL.LU.64 R20, [R1+0x1b0] ;  /* 0x0001b00001147983 */ /* 0x002ea20000300a00 */
[----:B------:R-:W2:Y:S03]  /*14720*/  LDL.LU.64 R22, [R1+0x1b8] ;  /* 0x0001b80001167983 */ /* 0x000ea60000300a00 */
[----:B0-----:R-:W-:Y:S01]  /*14730*/  STL.64 [R1+0x13b0], R6 ;  /* 0x0013b00601007387 */ /* 0x001fe20000100a00 */
[----:B------:R0:W-:Y:S03]  /*14740*/  STL.64 [R1+0x13a8], R4 ;  /* 0x0013a80401007387 */ /* 0x0001e60000100a00 */
[----:B0-----:R-:W3:Y:S01]  /*14750*/  LDL.LU.64 R4, [R1+0x1a0] ;  /* 0x0001a00001047983 */ /* 0x001ee20000300a00 */
[----:B------:R-:W4:Y:S02]  /*14760*/  LDL.LU.64 R6, [R1+0x1a8] ;  /* 0x0001a80001067983 */ /* 0x000f240000300a00 */
[----:B------:R-:W-:-:S02]  /*14770*/  IMAD.MOV.U32 R3, RZ, RZ, R8 ;  /* 0x000000ffff037224 */ /* 0x000fc400078e0008 */
[----:B------:R-:W-:Y:S02]  /*14780*/  IMAD.MOV.U32 R0, RZ, RZ, R9 ;  /* 0x000000ffff007224 */ /* 0x000fe400078e0009 */
[----:B------:R-:W0:Y:S04]  /*14790*/  LDSM.16.MT88.4 R8, [R2] ;  /* 0x000000000208783b */ /* 0x000e280000004200 */
[----:B----4-:R-:W-:Y:S01]  /*147a0*/  STL.64 [R1+0x13c8], R6 ;  /* 0x0013c80601007387 */ /* 0x010fe20000100a00 */
[----:B---3--:R1:W-:Y:S03]  /*147b0*/  STL.64 [R1+0x13c0], R4 ;  /* 0x0013c00401007387 */ /* 0x0083e60000100a00 */
[----:B-1----:R-:W2:Y:S01]  /*147c0*/  LDL.64 R4, [R1] ;  /* 0x0000000001047983 */ /* 0x002ea20000100a00 */
[----:B0-----:R-:W-:Y:S02]  /*147d0*/  STL.64 [R1+0x1370], R10 ;  /* 0x0013700a01007387 */ /* 0x001fe40000100a00 */
[----:B------:R-:W-:Y:S02]  /*147e0*/  STL.64 [R1+0x1368], R8 ;  /* 0x0013680801007387 */ /* 0x000fe40000100a00 */
[----:B------:R-:W-:Y:S01]  /*147f0*/  STL.64 [R1+0x1338], R14 ;  /* 0x0013380e01007387 */ /* 0x000fe20000100a00 */
[----:B------:R0:W-:Y:S01]  /*14800*/  STL.64 [R1+0x1330], R12 ;  /* 0x0013300c01007387 */ /* 0x0001e20000100a00 */
[----:B------:R-:W-:Y:S02]  /*14810*/  STL.64 [R1+0x12e8], R18 ;  /* 0x0012e81201007387 */ /* 0x000fe40000100a00 */
[----:B------:R1:W-:Y:S02]  /*14820*/  STL.64 [R1+0x12e0], R16 ;  /* 0x0012e01001007387 */ /* 0x0003e40000100a00 */
[----:B0-----:R-:W-:Y:S01]  /*14830*/  IMAD.MOV.U32 R12, RZ, RZ, R3 ;  /* 0x000000ffff0c7224 */ /* 0x001fe200078e0003 */
[----:B-1----:R-:W3:Y:S01]  /*14840*/  LDL.LU.64 R16, [R1+0x190] ;  /* 0x0001900001107983 */ /* 0x002ee20000300a00 */
[----:B------:R-:W3:Y:S02]  /*14850*/  LDL.LU.64 R18, [R1+0x198] ;  /* 0x0001980001127983 */ /* 0x000ee40000300a00 */
[----:B------:R-:W4:Y:S01]  /*14860*/  LDL.LU.64 R6, [R1+0x13c8] ;  /* 0x0013c80001067983 */ /* 0x000f220000300a00 */
[----:B--2---:R-:W-:Y:S01]  /*14870*/  HMMA.16816.F32.BF16 R20, R24, R4, R20 ;  /* 0x000000041814723c */ /* 0x004fe20000041814 */
[----:B------:R-:W-:-:S02]  /*14880*/  IMAD.MOV.U32 R8, RZ, RZ, R4 ;  /* 0x000000ffff087224 */ /* 0x000fc400078e0004 */
[----:B------:R-:W-:Y:S02]  /*14890*/  IMAD.MOV.U32 R3, RZ, RZ, R5 ;  /* 0x000000ffff037224 */ /* 0x000fe400078e0005 */
[----:B------:R-:W4:Y:S11]  /*148a0*/  LDL.LU.64 R4, [R1+0x13c0] ;  /* 0x0013c00001047983 */ /* 0x000f360000300a00 */
[----:B------:R-:W-:Y:S07]  /*148b0*/  @!UPT UIADD3 URZ, URZ, URZ, URZ ;  /* 0x0000003f3f3ff290 */ /* 0x000fee000fffe03f */
[----:B------:R0:W-:Y:S01]  /*148c0*/  STL.64 [R1+0xc0], R20 ;  /* 0x0000c01401007387 */ /* 0x0001e20000100a00 */
[----:B------:R4:W-:Y:S03]  /*148d0*/  STL [R1+0xc8], R22 ;  /* 0x0000c81601007387 */ /* 0x0009e60000100800 */
[----:B0-----:R-:W4:Y:S01]  /*148e0*/  LDL.LU.64 R20, [R1+0x13b8] ;  /* 0x0013b80001147983 */ /* 0x001f220000300a00 */
[----:B------:R-:W-:Y:S02]  /*148f0*/  IMAD.MOV.U32 R13, RZ, RZ, R0 ;  /* 0x000000ffff0d7224 */ /* 0x000fe400078e0000 */
[----:B------:R-:W-:Y:S02]  /*14900*/  IMAD.MOV.U32 R0, RZ, RZ, R23 ;  /* 0x000000ffff007224 */ /* 0x000fe400078e0017 */
[C---:B----4-:R-:W-:Y:S01]  /*14910*/  HMMA.16816.F32.BF16 R20, R24.reuse, R20, R4 ;  /* 0x000000141814723c */ /* 0x050fe20000041804 */
[----:B------:R-:W2:Y:S01]  /*14920*/  LDL.LU.64 R6, [R1+0x13b0] ;  /* 0x0013b00001067983 */ /* 0x000ea20000300a00 */
[----:B------:R-:W2:Y:S11]  /*14930*/  LDL.LU.64 R4, [R1+0x13a8] ;  /* 0x0013a80001047983 */ /* 0x000eb60000300a00 */
[----:B------:R-:W-:Y:S10]  /*14940*/  @!UPT UIADD3 URZ, URZ, URZ, URZ ;  /* 0x0000003f3f3ff290 */ /* 0x000ff4000fffe03f */
[----:B------:R0:W-:Y:S01]  /*14950*/  STL.64 [R1+0xb0], R20 ;  /* 0x0000b01401007387 */ /* 0x0001e20000100a00 */
[----:B------:R3:W-:Y:S03]  /*14960*/  STL.64 [R1+0xb8], R22 ;  /* 0x0000b81601007387 */ /* 0x0007e60000100a00 */
[----:B0-----:R-:W3:Y:S02]  /*14970*/  LDL.LU.64 R20, [R1+0x13a0] ;  /* 0x0013a00001147983 */ /* 0x001ee40000300a00 */
[C---:B---3--:R-:W-:Y:S11]  /*14980*/  HMMA.16816.F32.BF16 R20, R24.reuse, R20, R16 ;  /* 0x000000141814723c */ /* 0x048ff60000041810 */
[----:B------:R-:W-:Y:S11]  /*14990*/  @!UPT UIADD3 URZ, URZ, URZ, URZ ;  /* 0x0000003f3f3ff290 */ /* 0x000ff6000fffe03f */
[----:B------:R-:W-:Y:S02]  /*149a0*/  @!UPT UIADD3 URZ, URZ, URZ, URZ ;  /* 0x0000003f3f3ff290 */ /* 0x000fe4000fffe03f */
[----:B------:R-:W-:Y:S02]  /*149b0*/  IMAD.MOV.U32 R19, RZ, RZ, R20 ;  /* 0x000000ffff137224 */ /* 0x000fe400078e0014 */
[----:B------:R-:W-:Y:S02]  /*149c0*/  IMAD.MOV.U32 R18, RZ, RZ, R21 ;  /* 0x000000ffff127224 */ /* 0x000fe400078e0015 */
[----:B------:R-:W-:Y:S02]  /*149d0*/  IMAD.MOV.U32 R17, RZ, RZ, R22 ;  /* 0x000000ffff117224 */ /* 0x000fe400078e0016 */
[----:B------:R-:W-:Y:S02]  /*149e0*/  IMAD.MOV.U32 R16, RZ, RZ, R23 ;  /* 0x000000ffff107224 */ /* 0x000fe400078e0017 */
[----:B------:R-:W0:Y:S04]  /*149f0*/  LDSM.16.MT88.4 R20, [R28+0x1080] ;  /* 0x001080001c14783b */ /* 0x000e280000004200 */
[----:B------:R-:W-:Y:S01]  /*14a00*/  STL.64 [R1+0x1358], R18 ;  /* 0x0013581201007387 */ /* 0x000fe20000100a00 */
[----:B------:R1:W-:Y:S03]  /*14a10*/  STL.64 [R1+0x1350], R16 ;  /* 0x0013501001007387 */ /* 0x0003e60000100a00 */
[----:B-1----:R-:W3:Y:S01]  /*14a20*/  LDL.LU.64 R16, [R1+0x180] ;  /* 0x0001800001107983 */ /* 0x002ee20000300a00 */
[----:B------:R-:W3:Y:S03]  /*14a30*/  LDL.LU.64 R18, [R1+0x188] ;  /* 0x0001880001127983 */ /* 0x000ee60000300a00 */
[----:B0-----:R-:W-:Y:S01]  /*14a40*/  STL.64 [R1+0x1288], R22 ;  /* 0x0012881601007387 */ /* 0x001fe20000100a00 */
[----:B------:R3:W-:Y:S02]  /*14a50*/  STL.64 [R1+0x1280], R20 ;  /* 0x0012801401007387 */ /* 0x0007e40000100a00 */
[----:B------:R-:W-:Y:S02]  /*14a60*/  STL [R1+0x1260], R28 ;  /* 0x0012601c01007387 */ /* 0x000fe40000100800 */
[----:B------:R0:W-:Y:S01]  /*14a70*/  STL.64 [R1+0x1388], R12 ;  /* 0x0013880c01007387 */ /* 0x0001e20000100a00 */
[----:B---3--:R-:W-:Y:S01]  /*14a80*/  HMMA.16816.F32.BF16 R20, R24, R12, R16 ;  /* 0x0000000c1814723c */ /* 0x008fe20000041810 */
[----:B------:R-:W3:Y:S01]  /*14a90*/  LDL.LU.64 R16, [R1+0x100] ;  /* 0x0001000001107983 */ /* 0x000ee20000300a00 */
[----:B------:R-:W4:Y:S03]  /*14aa0*/  LDL.LU.64 R18, [R1+0x108] ;  /* 0x0001080001127983 */ /* 0x000f260000300a00 */
[----:B------:R-:W1:Y:S02]  /*14ab0*/  LDSM.16.MT88.4 R24, [R2+0x1000] ;  /* 0x001000000218783b */ /* 0x000e640000004200 */
[----:B0-----:R-:W-:-:S02]  /*14ac0*/  IMAD.MOV.U32 R12, RZ, RZ, R8 ;  /* 0x000000ffff0c7224 */ /* 0x001fc400078e0008 */
[----:B----4-:R-:W-:Y:S01]  /*14ad0*/  STL.64 [R1+0x1398], R18 ;  /* 0x0013981201007387 */ /* 0x010fe20000100a00 */
[----:B---3--:R0:W-:Y:S03]  /*14ae0*/  STL.64 [R1+0x1390], R16 ;  /* 0x0013901001007387 */ /* 0x0081e60000100a00 */
[----:B0-----:R-:W2:Y:S01]  /*14af0*/  LDL.LU.64 R16, [R1+0x110] ;  /* 0x0001100001107983 */ /* 0x001ea20000300a00 */
[----:B------:R-:W2:Y:S02]  /*14b00*/  LDL.LU.64 R18, [R1+0x118] ;  /* 0x0001180001127983 */ /* 0x000ea40000300a00 */
[----:B------:R-:W3:Y:S02]  /*14b10*/  LDL.LU.64 R8, [R1+0xd0] ;  /* 0x0000d00001087983 */ /* 0x000ee40000300a00 */
[----:B------:R-:W4:Y:S02]  /*14b20*/  LDL.LU.64 R10, [R1+0xd8] ;  /* 0x0000d800010a7983 */ /* 0x000f240000300a00 */
[----:B------:R-:W-:Y:S01]  /*14b30*/  IMAD.MOV.U32 R13, RZ, RZ, R3 ;  /* 0x000000ffff0d7224 */ /* 0x000fe200078e0003 */
[----:B----4-:R-:W-:Y:S01]  /*14b40*/  STL.64 [R1+0x1380], R10 ;  /* 0x0013800a01007387 */ /* 0x010fe20000100a00 */
[----:B---3--:R0:W-:Y:S05]  /*14b50*/  STL.64 [R1+0x1378], R8 ;  /* 0x0013780801007387 */ /* 0x0081ea0000100a00 */
[C---:B--2---:R-:W-:Y:S01]  /*14b60*/  HMMA.16816.F32.BF16 R12, R4.reuse, R12, R16 ;  /* 0x0000000c040c723c */ /* 0x044fe20000041810 */
[----:B0-----:R-:W2:Y:S01]  /*14b70*/  LDL.LU.64 R8, [R1+0xf0] ;  /* 0x0000f00001087983 */ /* 0x001ea20000300a00 */
[----:B------:R-:W2:Y:S02]  /*14b80*/  LDL.LU.64 R10, [R1+0xf8] ;  /* 0x0000f800010a7983 */ /* 0x000ea40000300a00 */
[----:B------:R-:W-:Y:S02]  /*14b90*/  STL [R1+0x12a0], R20 ;  /* 0x0012a01401007387 */ /* 0x000fe40000100800 */
[----:B------:R0:W-:Y:S01]  /*14ba0*/  STL [R1+0x129c], R21 ;  /* 0x00129c1501007387 */ /* 0x0001e20000100800 */
[----:B------:R-:W-:Y:S01]  /*14bb0*/  STL [R1+0x1298], R22 ;  /* 0x0012981601007387 */ /* 0x000fe20000100800 */
[----:B------:R-:W-:Y:S03]  /*14bc0*/  STL [R1+0x1294], R23 ;  /* 0x0012941701007387 */ /* 0x000fe60000100800 */
[----:B0-----:R-:W2:Y:S01]  /*14bd0*/  LDL.LU.64 R20, [R1+0x20] ;  /* 0x0000200001147983 */ /* 0x001ea20000300a00 */
[----:B------:R-:W-:Y:S02]  /*14be0*/  STL [R1+0x1290], R2 ;  /* 0x0012900201007387 */ /* 0x000fe40000100800 */
[----:B-1----:R-:W-:Y:S02]  /*14bf0*/  STL.64 [R1+0x1238], R26 ;  /* 0x0012381a01007387 */ /* 0x002fe40000100a00 */
[----:B------:R0:W-:Y:S02]  /*14c00*/  STL.64 [R1+0x1230], R24 ;  /* 0x0012301801007387 */ /* 0x0001e40000100a00 */
[----:B0-----:R-:W3:Y:S01]  /*14c10*/  LDL.LU.64 R24, [R1+0x30] ;  /* 0x0000300001187983 */ /* 0x001ee20000300a00 */
[----:B------:R-:W3:Y:S02]  /*14c20*/  LDL.LU.64 R18, [R1+0x1398] ;  /* 0x0013980001127983 */ /* 0x000ee40000300a00 */
[----:B------:R-:W3:Y:S02]  /*14c30*/  LDL.LU.64 R16, [R1+0x1390] ;  /* 0x0013900001107983 */ /* 0x000ee40000300a00 */
[----:B------:R0:W-:Y:S01]  /*14c40*/  STL.64 [R1+0x90], R12 ;  /* 0x0000900c01007387 */ /* 0x0001e20000100a00 */
[----:B------:R1:W-:Y:S04]  /*14c50*/  STL.64 [R1+0x98], R14 ;  /* 0x0000980e01007387 */ /* 0x0003e80000100a00 */
[----:B0-----:R-:W4:Y:S01]  /*14c60*/  LDL.LU.64 R12, [R1+0x1388] ;  /* 0x00138800010c7983 */ /* 0x001f220000300a00 */
[C---:B--2---:R-:W-:Y:S08]  /*14c70*/  HMMA.16816.F32.BF16 R8, R4.reuse, R20, R8 ;  /* 0x000000140408723c */ /* 0x044ff00000041808 */
[----:B---3--:R-:W-:Y:S01]  /*14c80*/  HMMA.16816.F32.BF16 R16, R4, R24, R16 ;  /* 0x000000180410723c */ /* 0x008fe20000041810 */
[----:B-1----:R-:W-:Y:S11]  /*14c90*/  IMAD.MOV.U32 R14, RZ, RZ, R21 ;  /* 0x000000ffff0e7224 */ /* 0x002ff600078e0015 */
[----:B------:R-:W-:Y:S04]  /*14ca0*/  @!UPT UIADD3 URZ, URZ, URZ, URZ ;  /* 0x0000003f3f3ff290 */ /* 0x000fe8000fffe03f */
[----:B------:R-:W-:Y:S02]  /*14cb0*/  IMAD.MOV.U32 R23, RZ, RZ, R10 ;  /* 0x000000ffff177224 */ /* 0x000fe400078e000a */
[----:B------:R-:W-:Y:S02]  /*14cc0*/  IMAD.MOV.U32 R21, RZ, RZ, R8 ;  /* 0x000000ffff157224 */ /* 0x000fe400078e0008 */
[----:B------:R-:W-:-:S03]  /*14cd0*/  IMAD.MOV.U32 R22, RZ, RZ, R9 ;  /* 0x000000ffff167224 */ /* 0x000fc600078e0009 */
[----:B------:R0:W-:Y:S01]  /*14ce0*/  STL [R1+0x80], R16 ;  /* 0x0000801001007387 */ /* 0x0001e20000100800 */
[----:B------:R-:W-:Y:S02]  /*14cf0*/  IMAD.MOV.U32 R2, RZ, RZ, R17 ;  /* 0x000000ffff027224 */ /* 0x000fe400078e0011 */
[----:B------:R1:W-:Y:S02]  /*14d00*/  STL [R1+0x88], R18 ;  /* 0x0000881201007387 */ /* 0x0003e40000100800 */
[----:B------:R-:W-:Y:S01]  /*14d10*/  IMAD.MOV.U32 R29, RZ, RZ, R19 ;  /* 0x000000ffff1d7224 */ /* 0x000fe200078e0013 */
[----:B0-----:R-:W2:Y:S01]  /*14d20*/  LDL.LU.64 R16, [R1+0x170] ;  /* 0x0001700001107983 */ /* 0x001ea20000300a00 */
[----:B-1----:R-:W2:Y:S02]  /*14d30*/  LDL.LU.64 R18, [R1+0x178] ;  /* 0x0001780001127983 */ /* 0x002ea40000300a00 */
[----:B------:R0:W-:Y:S02]  /*14d40*/  STL.64 [R1+0x1360], R24 ;  /* 0x0013601801007387 */ /* 0x0001e40000100a00 */
[----:B0-----:R-:W3:Y:S01]  /*14d50*/  LDL.LU.64 R24, [R1] ;  /* 0x0000000001187983 */ /* 0x001ee20000300a00 */
[----:B------:R-:W-:Y:S02]  /*14d60*/  STL [R1+0x12a4], R2 ;  /* 0x0012a40201007387 */ /* 0x000fe40000100800 */
[----:B------:R0:W-:Y:S02]  /*14d70*/  STL [R1+0x7c], R11 ;  /* 0x00007c0b01007387 */ /* 0x0001e40000100800 */
[----:B0-----:R-:W4:Y:S01]  /*14d80*/  LDL.LU.64 R10, [R1+0x1380] ;  /* 0x00138000010a7983 */ /* 0x001f220000300a00 */
[----:B------:R-:W4:Y:S02]  /*14d90*/  LDL.LU.64 R8, [R1+0x1378] ;  /* 0x0013780001087983 */ /* 0x000f240000300a00 */
[----:B------:R-:W-:Y:S01]  /*14da0*/  IMAD.MOV.U32 R15, RZ, RZ, R20 ;  /* 0x000000ffff0f7224 */ /* 0x000fe200078e0014 */
[----:B----4-:R-:W-:Y:S11]  /*14db0*/  HMMA.16816.F32.BF16 R8, R4, R12, R8 ;  /* 0x0000000c0408723c */ /* 0x010ff60000041808 */
[----:B------:R-:W-:Y:S11]  /*14dc0*/  @!UPT UIADD3 URZ, URZ, URZ, URZ ;  /* 0x0000003f3f3ff290 */ /* 0x000ff6000fffe03f */
[----:B------:R-:W-:Y:S02]  /*14dd0*/  @!UPT UIADD3 URZ, URZ, URZ, URZ ;  /* 0x0000003f3f3ff290 */ /* 0x000fe4000fffe03f */
[----:B------:R-:W-:Y:S02]  /*14de0*/  IMAD.MOV.U32 R7, RZ, RZ, R10 ;  /* 0x000000ffff077224 */ /* 0x000fe400078e000a */
[----:B------:R-:W-:Y:S02]  /*14df0*/  IMAD.MOV.U32 R6, RZ, RZ, R11 ;  /* 0x000000ffff067224 */ /* 0x000fe400078e000b */
[----:B------:R-:W-:Y:S02]  /*14e00*/  IMAD.MOV.U32 R2, RZ, RZ, R8 ;  /* 0x000000ffff027224 */ /* 0x000fe400078e0008 */
[----:B------:R-:W-:Y:S01]  /*14e10*/  IMAD.MOV.U32 R20, RZ, RZ, R9 ;  /* 0x000000ffff147224 */ /* 0x000fe200078e0009 */
[----:B------:R-:W2:Y:S01]  /*14e20*/  LDL.LU.64 R10, [R1+0x1370] ;  /* 0x00137000010a7983 */ /* 0x000ea20000300a00 */
[----:B------:R-:W2:Y:S02]  /*14e30*/  LDL.LU.64 R8, [R1+0x1368] ;  /* 0x0013680001087983 */ /* 0x000ea40000300a00 */
[----:B------:R-:W-:Y:S02]  /*14e40*/  STL.64 [R1+0x12d8], R6 ;  /* 0x0012d80601007387 */ /* 0x000fe40000100a00 */
[----:B------:R-:W-:Y:S01]  /*14e50*/  STL.64 [R1+0x12b0], R22 ;  /* 0x0012b01601007387 */ /* 0x000fe20000100a00 */
[----:B------:R0:W-:Y:S01]  /*14e60*/  STL.64 [R1+0x12a8], R20 ;  /* 0x0012a81401007387 */ /* 0x0001e20000100a00 */
[----:B---3--:R-:W-:-:S02]  /*14e70*/  IMAD.MOV.U32 R5, RZ, RZ, R24 ;  /* 0x000000ffff057224 */ /* 0x008fc400078e0018 */
[----:B------:R-:W-:Y:S01]  /*14e80*/  IMAD.MOV.U32 R4, RZ, RZ, R25 ;  /* 0x000000ffff047224 */ /* 0x000fe200078e0019 */
[----:B0-----:R-:W3:Y:S01]  /*14e90*/  LDL.LU.64 R20, [R1+0x160] ;  /* 0x0001600001147983 */ /* 0x001ee20000300a00 */
[----:B------:R-:W3:Y:S01]  /*14ea0*/  LDL.LU.64 R22, [R1+0x168] ;  /* 0x0001680001167983 */ /* 0x000ee20000300a00 */
[C---:B--2---:R-:W-:Y:S02]  /*14eb0*/  HMMA.16816.F32.BF16 R16, R8.reuse, R24, R16 ;  /* 0x000000180810723c */ /* 0x044fe40000041810 */
[----:B------:R-:W3:Y:S11]  /*14ec0*/  LDL.LU.64 R24, [R1+0x1360] ;  /* 0x0013600001187983 */ /* 0x000ef60000300a00 */
[----:B------:R-:W-:Y:S10]  /*14ed0*/  @!UPT UIADD3 URZ, URZ, URZ, URZ ;  /* 0x0000003f3f3ff290 */ /* 0x000ff4000fffe03f */
[----:B------:R0:W-:Y:S01]  /*14ee0*/  STL.64 [R1+0xd0], R16 ;  /* 0x0000d01001007387 */ /* 0x0001e20000100a00 */
[----:B------:R-:W-:Y:S02]  /*14ef0*/  IMAD.MOV.U32 R28, RZ, RZ, R18 ;  /* 0x000000ffff1c7224 */ /* 0x000fe400078e0012 */
[----:B------:R-:W-:Y:S02]  /*14f00*/  IMAD.MOV.U32 R3, RZ, RZ, R19 ;  /* 0x000000ffff037224 */ /* 0x000fe400078e0013 */
[----:B------:R-:W2:Y:S04]  /*14f10*/  LDL.LU.64 R18, [R1+0x1358] ;  /* 0x0013580001127983 */ /* 0x000ea80000300a00 */
[----:B0-----:R-:W4:Y:S01]  /*14f20*/  LDL.LU.64 R16, [R1+0x1350] ;  /* 0x0013500001107983 */ /* 0x001f220000300a00 */
[----:B------:R0:W-:Y:S02]  /*14f30*/  STL [R1+0x127c], R3 ;  /* 0x00127c0301007387 */ /* 0x0001e40000100800 */
[----:B------:R-:W-:Y:S01]  /*14f40*/  STL [R1+0x1278], R28 ;  /* 0x0012781c01007387 */ /* 0x000fe20000100800 */
[----:B---3--:R-:W-:Y:S01]  /*14f50*/  HMMA.16816.F32.BF16 R20, R8, R24, R20 ;  /* 0x000000180814723c */ /* 0x008fe20000041814 */
[----:B------:R-:W-:-:S02]  /*14f60*/  IMAD.MOV.U32 R6, RZ, RZ, R24 ;  /* 0x000000ffff067224 */ /* 0x000fc400078e0018 */
[----:B0-----:R-:W-:Y:S11]  /*14f70*/  IMAD.MOV.U32 R3, RZ, RZ, R25 ;  /* 0x000000ffff037224 */ /* 0x001ff600078e0019 */
[----:B------:R-:W-:Y:S10]  /*14f80*/  @!UPT UIADD3 URZ, URZ, URZ, URZ ;  /* 0x0000003f3f3ff290 */ /* 0x000ff4000fffe03f */
[----:B------:R-:W-:Y:S02]  /*14f90*/  IMAD.MOV.U32 R25, RZ, RZ, R22 ;  /* 0x000000ffff197224 */ /* 0x000fe400078e0016 */
[----:B------:R-:W-:Y:S02]  /*14fa0*/  IMAD.MOV.U32 R24, RZ, RZ, R23 ;  /* 0x000000ffff187224 */ /* 0x000fe400078e0017 */
[----:B------:R-:W-:Y:S02]  /*14fb0*/  IMAD.MOV.U32 R27, RZ, RZ, R20 ;  /* 0x000000ffff1b7224 */ /* 0x000fe400078e0014 */
[----:B------:R-:W-:Y:S02]  /*14fc0*/  IMAD.MOV.U32 R26, RZ, RZ, R21 ;  /* 0x000000ffff1a7224 */ /* 0x000fe400078e0015 */
[----:B--2---:R-:W-:Y:S02]  /*14fd0*/  IMAD.MOV.U32 R20, RZ, RZ, R19 ;  /* 0x000000ffff147224 */ /* 0x004fe400078e0013 */
[----:B------:R-:W-:-:S02]  /*14fe0*/  IMAD.MOV.U32 R21, RZ, RZ, R18 ;  /* 0x000000ffff157224 */ /* 0x000fc400078e0012 */
[----:B----4-:R-:W-:Y:S02]  /*14ff0*/  IMAD.MOV.U32 R22, RZ, RZ, R17 ;  /* 0x000000ffff167224 */ /* 0x010fe400078e0011 */
[----:B------:R-:W-:Y:S02]  /*15000*/  IMAD.MOV.U32 R23, RZ, RZ, R16 ;  /* 0x000000ffff177224 */ /* 0x000fe400078e0010 */
[----:B------:R-:W2:Y:S01]  /*15010*/  LDL.LU.64 R16, [R1+0x150] ;  /* 0x0001500001107983 */ /* 0x000ea20000300a00 */
[----:B------:R-:W2:Y:S02]  /*15020*/  LDL.LU.64 R18, [R1+0x158] ;  /* 0x0001580001127983 */ /* 0x000ea40000300a00 */
[----:B------:R0:W-:Y:S02]  /*15030*/  STL.64 [R1+0x12c0], R22 ;  /* 0x0012c01601007387 */ /* 0x0001e40000100a00 */
[----:B------:R1:W-:Y:S01]  /*15040*/  STL.64 [R1+0x12b8], R20 ;  /* 0x0012b81401007387 */ /* 0x0003e20000100a00 */
[----:B0-----:R-:W3:Y:S04]  /*15050*/  LDL R22, [R1+0x38] ;  /* 0x0000380001167983 */ /* 0x001ee80000100800 */
[----:B------:R-:W3:Y:S01]  /*15060*/  LDL R23, [R1+0x3c] ;  /* 0x00003c0001177983 */ /* 0x000ee20000100800 */
[----:B-1----:R-:W-:-:S02]  /*15070*/  IMAD.MOV.U32 R20, RZ, RZ, R6 ;  /* 0x000000ffff147224 */ /* 0x002fc400078e0006 */
[----:B------:R-:W-:Y:S01]  /*15080*/  IMAD.MOV.U32 R21, RZ, RZ, R3 ;  /* 0x000000ffff157224 */ /* 0x000fe200078e0003 */
[----:B---3--:R-:W-:Y:S04]  /*15090*/  STL.64 [R1+0x1318], R22 ;  /* 0x0013181601007387 */ /* 0x008fe80000100a00 */
[----:B------:R0:W-:Y:S02]  /*150a0*/  STL.64 [R1+0x1310], R20 ;  /* 0x0013101401007387 */ /* 0x0001e40000100a00 */
[----:B0-----:R-:W-:Y:S02]  /*150b0*/  IMAD.MOV.U32 R20, RZ, RZ, R5 ;  /* 0x000000ffff147224 */ /* 0x001fe400078e0005 */
[----:B------:R-:W-:-:S05]  /*150c0*/  IMAD.MOV.U32 R21, RZ, RZ, R4 ;  /* 0x000000ffff157224 */ /* 0x000fca00078e0004 */
[----:B------:R0:W-:Y:S01]  /*150d0*/  STL.64 [R1+0x1340], R20 ;  /* 0x0013401401007387 */ /* 0x0001e20000100a00 */
[----:B------:R-:W3:Y:S02]  /*150e0*/  LDL.LU R4, [R1+0xc0] ;  /* 0x0000c00001047983 */ /* 0x000ee40000300800 */
[----:B------:R-:W3:Y:S02]  /*150f0*/  LDL.LU R5, [R1+0xc4] ;  /* 0x0000c40001057983 */ /* 0x000ee40000300800 */
[----:B------:R-:W4:Y:S02]  /*15100*/  LDL.LU R6, [R1+0xc8] ;  /* 0x0000c80001067983 */ /* 0x000f240000300800 */
[----:B------:R-:W-:Y:S02]  /*15110*/  IMAD.MOV.U32 R7, RZ, RZ, R0 ;  /* 0x000000ffff077224 */ /* 0x000fe400078e0000 */
[----:B------:R-:W2:Y:S04]  /*15120*/  LDL.LU R0, [R1+0x1348] ;  /* 0x0013480001007983 */ /* 0x000ea80000300800 */
[----:B0-----:R-:W2:Y:S01]  /*15130*/  LDL.LU.64 R20, [R1+0x140] ;  /* 0x0001400001147983 */ /* 0x001ea20000300a00 */
[----:B------:R-:W2:Y:S03]  /*15140*/  LDL.LU.64 R22, [R1+0x148] ;  /* 0x0001480001167983 */ /* 0x000ea60000300a00 */
[----:B----4-:R-:W-:Y:S01]  /*15150*/  STL.64 [R1+0x12f8], R6 ;  /* 0x0012f80601007387 */ /* 0x010fe20000100a00 */
[----:B---3--:R0:W-:Y:S03]  /*15160*/  STL.64 [R1+0x12f0], R4 ;  /* 0x0012f00401007387 */ /* 0x0081e60000100a00 */
[----:B0-----:R-:W3:Y:S01]  /*15170*/  LDL.LU.64 R4, [R1+0xe0] ;  /* 0x0000e00001047983 */ /* 0x001ee20000300a00 */
[----:B------:R-:W4:Y:S03]  /*15180*/  LDL.LU.64 R6, [R1+0xe8] ;  /* 0x0000e80001067983 */ /* 0x000f260000300a00 */
[----:B----4-:R-:W-:Y:S01]  /*15190*/  STL.64 [R1+0x1308], R6 ;  /* 0x0013080601007387 */ /* 0x010fe20000100a00 */
[----:B---3--:R0:W-:Y:S03]  /*151a0*/  STL.64 [R1+0x1300], R4 ;  /* 0x0013000401007387 */ /* 0x0081e60000100a00 */
[----:B0-----:R-:W3:Y:S01]  /*151b0*/  LDL.LU.64 R4, [R1+0x120] ;  /* 0x0001200001047983 */ /* 0x001ee20000300a00 */
[----:B------:R-:W4:Y:S03]  /*151c0*/  LDL.LU.64 R6, [R1+0x128] ;  /* 0x0001280001067983 */ /* 0x000f260000300a00 */
[----:B----4-:R-:W-:Y:S01]  /*151d0*/  STL.64 [R1+0x1328], R6 ;  /* 0x0013280601007387 */ /* 0x010fe20000100a00 */
[----:B---3--:R0:W-:Y:S03]  /*151e0*/  STL.64 [R1+0x1320], R4 ;  /* 0x0013200401007387 */ /* 0x0081e60000100a00 */
[----:B0-----:R-:W3:Y:S01]  /*151f0*/  LDL.LU.64 R4, [R1+0x130] ;  /* 0x0001300001047983 */ /* 0x001ee20000300a00 */
[----:B------:R-:W3:Y:S02]  /*15200*/  LDL.LU.64 R6, [R1+0x138] ;  /* 0x0001380001067983 */ /* 0x000ee40000300a00 */
[----:B------:R0:W-:Y:S02]  /*15210*/  STL.64 [R1+0x1248], R26 ;  /* 0x0012481a01007387 */ /* 0x0001e40000100a00 */
[----:B------:R1:W-:Y:S01]  /*15220*/  STL.64 [R1+0x1240], R24 ;  /* 0x0012401801007387 */ /* 0x0003e20000100a00 */
[----:B0-----:R-:W4:Y:S01]  /*15230*/  LDL R26, [R1+0x28] ;  /* 0x00002800011a7983 */ /* 0x001f220000100800 */
[----:B-1----:R-:W-:-:S02]  /*15240*/  IMAD.MOV.U32 R24, RZ, RZ, R15 ;  /* 0x000000ffff187224 */ /* 0x002fc400078e000f */
[----:B------:R-:W-:-:S07]  /*15250*/  IMAD.MOV.U32 R25, RZ, RZ, R14 ;  /* 0x000000ffff197224 */ /* 0x000fce00078e000e */
[----:B--2---:R-:W-:Y:S01]  /*15260*/  HMMA.16816.F32.BF16 R16, R8, R24, R16 ;  /* 0x000000180810723c */ /* 0x004fe20000041810 */
[----:B------:R-:W-:-:S07]  /*15270*/  IMAD.MOV.U32 R27, RZ, RZ, R0 ;  /* 0x000000ffff1b7224 */ /* 0x000fce00078e0000 */
[----:B------:R-:W-:Y:S11]  /*15280*/  HMMA.16816.F32.BF16 R8, R8, R12, R20 ;  /* 0x0000000c0808723c */ /* 0x000ff60000041814 */
[----:B------:R-:W-:Y:S04]  /*15290*/  @!UPT UIADD3 URZ, URZ, URZ, URZ ;  /* 0x0000003f3f3ff290 */ /* 0x000fe8000fffe03f */
[----:B------:R0:W-:Y:S01]  /*152a0*/  STL.64 [R1+0x110], R16 ;  /* 0x0001101001007387 */ /* 0x0001e20000100a00 */
[----:B------:R1:W-:Y:S03]  /*152b0*/  STL.64 [R1+0x118], R18 ;  /* 0x0001181201007387 */ /* 0x0003e60000100a00 */
[----:B0-----:R-:W2:Y:S01]  /*152c0*/  LDL.LU.64 R16, [R1+0x50] ;  /* 0x0000500001107983 */ /* 0x001ea20000300a00 */
[----:B-1----:R-:W2:Y:S02]  /*152d0*/  LDL.LU.64 R18, [R1+0x58] ;  /* 0x0000580001127983 */ /* 0x002ea40000300a00 */
[----:B------:R-:W2:Y:S02]  /*152e0*/  LDL R0, [R1+0x270] ;  /* 0x0002700001007983 */ /* 0x000ea40000100800 */
[----:B------:R-:W3:Y:S01]  /*152f0*/  LDL.LU.64 R20, [R1+0x1340] ;  /* 0x0013400001147983 */ /* 0x000ee20000300a00 */
[----:B------:R-:W3:Y:S01]  /*15300*/  LDL.LU.64 R14, [R1+0x1338] ;  /* 0x00133800010e7983 */ /* 0x000ee20000300a00 */
[----:B------:R-:W3:Y:S02]  /*15310*/  LDL.LU.64 R12, [R1+0x1330] ;  /* 0x00133000010c7983 */ /* 0x000ee40000300a00 */
[----:B------:R0:W-:Y:S02]  /*15320*/  STL.64 [R1+0x100], R8 ;  /* 0x0001000801007387 */ /* 0x0001e40000100a00 */
[----:B------:R-:W-:-:S02]  /*15330*/  IMAD.MOV.U32 R3, RZ, RZ, R10 ;  /* 0x000000ffff037224 */ /* 0x000fc400078e000a */
[----:B------:R-:W-:Y:S01]  /*15340*/  IMAD.MOV.U32 R28, RZ, RZ, R11 ;  /* 0x000000ffff1c7224 */ /* 0x000fe200078e000b */
[----:B0-----:R-:W2:Y:S01]  /*15350*/  LDL.LU.64 R8, [R1+0x10] ;  /* 0x0000100001087983 */ /* 0x001ea20000300a00 */
[----:B------:R-:W2:Y:S01]  /*15360*/  LDL.LU.64 R10, [R1+0x18] ;  /* 0x00001800010a7983 */ /* 0x000ea20000300a00 */
[C---:B---3--:R-:W-:Y:S02]  /*15370*/  HMMA.16816.F32.BF16 R20, R12.reuse, R20, R4 ;  /* 0x000000140c14723c */ /* 0x048fe40000041804 */
[----:B------:R-:W3:Y:S01]  /*15380*/  LDL.LU.64 R6, [R1+0x1328] ;  /* 0x0013280001067983 */ /* 0x000ee20000300a00 */
[----:B------:R-:W3:Y:S11]  /*15390*/  LDL.LU.64 R4, [R1+0x1320] ;  /* 0x0013200001047983 */ /* 0x000ef60000300a00 */
[----:B------:R-:W-:Y:S09]  /*153a0*/  @!UPT UIADD3 URZ, URZ, URZ, URZ ;  /* 0x0000003f3f3ff290 */ /* 0x000ff2000fffe03f */
[----:B------:R-:W-:Y:S01]  /*153b0*/  STL.64 [R1+0x130], R20 ;  /* 0x0001301401007387 */ /* 0x000fe20000100a00 */
[----:B------:R0:W-:Y:S03]  /*153c0*/  STL.64 [R1+0x138], R22 ;  /* 0x0001381601007387 */ /* 0x0001e60000100a00 */
[----:B0-----:R-:W2:Y:S01]  /*153d0*/  LDL.LU.64 R22, [R1+0x1318] ;  /* 0x0013180001167983 */ /* 0x001ea20000300a00 */
[----:B------:R-:W3:Y:S02]  /*153e0*/  LDL.LU.64 R20, [R1+0x1310] ;  /* 0x0013100001147983 */ /* 0x000ee40000300a00 */
[C---:B---3--:R-:W-:Y:S11]  /*153f0*/  HMMA.16816.F32.BF16 R4, R12.reuse, R20, R4 ;  /* 0x000000140c04723c */ /* 0x048ff60000041804 */
[----:B------:R-:W-:Y:S11]  /*15400*/  @!UPT UIADD3 URZ, URZ, URZ, URZ ;  /* 0x0000003f3f3ff290 */ /* 0x000ff6000fffe03f */
[----:B------:R-:W-:Y:S01]  /*15410*/  @!UPT UIADD3 URZ, URZ, URZ, URZ ;  /* 0x0000003f3f3ff290 */ /* 0x000fe2000fffe03f */
[----:B------:R-:W-:Y:S01]  /*15420*/  STL.64 [R1+0x1a0], R4 ;  /* 0x0001a00401007387 */ /* 0x000fe20000100a00 */
[----:B------:R0:W-:Y:S03]  /*15430*/  STL.64 [R1+0x1a8], R6 ;  /* 0x0001a80601007387 */ /* 0x0001e60000100a00 */
[----:B0-----:R-:W3:Y:S01]  /*15440*/  LDL.LU.64 R6, [R1+0x1308] ;  /* 0x0013080001067983 */ /* 0x001ee20000300a00 */
[----:B------:R-:W3:Y:S01]  /*15450*/  LDL.LU.64 R4, [R1+0x1300] ;  /* 0x0013000001047983 */ /* 0x000ee20000300a00 */
[C---:B--2---:R-:W-:Y:S01]  /*15460*/  HMMA.16816.F32.BF16 R16, R12.reuse, R8, R16 ;  /* 0x000000080c10723c */ /* 0x044fe20000041810 */
[----:B------:R0:W-:Y:S02]  /*15470*/  STL.64 [R1+0x12d0], R22 ;  /* 0x0012d01601007387 */ /* 0x0001e40000100a00 */
[----:B0-----:R-:W2:Y:S05]  /*15480*/  LDL.LU.64 R22, [R1+0x8] ;  /* 0x0000080001167983 */ /* 0x001eaa0000300a00 */
[----:B---3--:R-:W-:Y:S11]  /*15490*/  HMMA.16816.F32.BF16 R4, R12, R24, R4 ;  /* 0x000000180c04723c */ /* 0x008ff60000041804 */
[----:B------:R-:W-:Y:S05]  /*154a0*/  @!UPT UIADD3 URZ, URZ, URZ, URZ ;  /* 0x0000003f3f3ff290 */ /* 0x000fea000fffe03f */
[----:B------:R-:W-:Y:S02]  /*154b0*/  IMAD.MOV.U32 R13, RZ, RZ, R18 ;  /* 0x000000ffff0d7224 */ /* 0x000fe400078e0012 */
[----:B------:R-:W-:Y:S02]  /*154c0*/  IMAD.MOV.U32 R12, RZ, RZ, R19 ;  /* 0x000000ffff0c7224 */ /* 0x000fe400078e0013 */
[----:B------:R-:W-:Y:S02]  /*154d0*/  IMAD.MOV.U32 R15, RZ, RZ, R16 ;  /* 0x000000ffff0f7224 */ /* 0x000fe400078e0010 */
[----:B------:R-:W-:Y:S01]  /*154e0*/  IMAD.MOV.U32 R14, RZ, RZ, R17 ;  /* 0x000000ffff0e7224 */ /* 0x000fe200078e0011 */
[----:B------:R-:W-:Y:S01]  /*154f0*/  STL.64 [R1+0x190], R4 ;  /* 0x0001900401007387 */ /* 0x000fe20000100a00 */
[----:B------:R0:W-:Y:S03]  /*15500*/  STL.64 [R1+0x198], R6 ;  /* 0x0001980601007387 */ /* 0x0001e60000100a00 */
[----:B0-----:R-:W2:Y:S01]  /*15510*/  LDL.LU.64 R6, [R1+0x12f8] ;  /* 0x0012f80001067983 */ /* 0x001ea20000300a00 */
[----:B------:R-:W2:Y:S02]  /*15520*/  LDL.LU.64 R4, [R1+0x12f0] ;  /* 0x0012f00001047983 */ /* 0x000ea40000300a00 */
[----:B----4-:R0:W-:Y:S02]  /*15530*/  STL.64 [R1+0x12c8], R26 ;  /* 0x0012c81a01007387 */ /* 0x0101e40000100a00 */
[----:B------:R-:W3:Y:S01]  /*15540*/  LDL.LU R24, [R1+0xb0] ;  /* 0x0000b00001187983 */ /* 0x000ee20000300800 */
[----:B------:R-:W3:Y:S04]  /*15550*/  LDL.LU R25, [R1+0xb4] ;  /* 0x0000b40001197983 */ /* 0x000ee80000300800 */
[----:B0-----:R-:W3:Y:S01]  /*15560*/  LDL.LU R26, [R1+0xb8] ;  /* 0x0000b800011a7983 */ /* 0x001ee20000300800 */
[----:B------:R-:W3:Y:S02]  /*15570*/  LDL.LU R27, [R1+0xbc] ;  /* 0x0000bc00011b7983 */ /* 0x000ee40000300800 */
[----:B------:R-:W2:Y:S02]  /*15580*/  LDL.LU.64 R18, [R1+0x12e8] ;  /* 0x0012e80001127983 */ /* 0x000ea40000300a00 */
[----:B------:R-:W2:Y:S01]  /*15590*/  LDL.LU.64 R16, [R1+0x12e0] ;  /* 0x0012e00001107983 */ /* 0x000ea20000300a00 */
[----:B------:R-:W-:Y:S01]  /*155a0*/  STL.64 [R1+0x11f0], R14 ;  /* 0x0011f00e01007387 */ /* 0x000fe20000100a00 */
[----:B------:R0:W-:Y:S03]  /*155b0*/  STL.64 [R1+0x11e8], R12 ;  /* 0x0011e80c01007387 */ /* 0x0001e60000100a00 */
[----:B0-----:R-:W4:Y:S01]  /*155c0*/  LDL.LU R12, [R1+0x90] ;  /* 0x00009000010c7983 */ /* 0x001f220000300800 */
[----:B------:R-:W4:Y:S02]  /*155d0*/  LDL.LU R13, [R1+0x94] ;  /* 0x00009400010d7983 */ /* 0x000f240000300800 */
[----:B------:R-:W4:Y:S02]  /*155e0*/  LDL.LU R14, [R1+0x98] ;  /* 0x00009800010e7983 */ /* 0x000f240000300800 */
[----:B------:R-:W4:Y:S01]  /*155f0*/  LDL.LU R15, [R1+0x9c] ;  /* 0x00009c00010f7983 */ /* 0x000f220000300800 */
[C---:B--2---:R-:W-:Y:S11]  /*15600*/  HMMA.16816.F32.BF16 R4, R16.reuse, R22, R4 ;  /* 0x000000161004723c */ /* 0x044ff60000041804 */
[----:B------:R-:W-:Y:S11]  /*15610*/  @!UPT UIADD3 URZ, URZ, URZ, URZ ;  /* 0x0000003f3f3ff290 */ /* 0x000ff6000fffe03f */
[----:B------:R-:W-:Y:S01]  /*15620*/  @!UPT UIADD3 URZ, URZ, URZ, URZ ;  /* 0x0000003f3f3ff290 */ /* 0x000fe2000fffe03f */
[----:B------:R0:W-:Y:S01]  /*15630*/  STL.64 [R1+0x50], R4 ;  /* 0x0000500401007387 */ /* 0x0001e20000100a00 */
[----:B------:R1:W-:Y:S02]  /*15640*/  STL.64 [R1+0x58], R6 ;  /* 0x0000580601007387 */ /* 0x0003e40000100a00 */
[----:B0-----:R-:W-:Y:S01]  /*15650*/  IMAD.MOV.U32 R5, RZ, RZ, R22 ;  /* 0x000000ffff057224 */ /* 0x001fe200078e0016 */
[----:B-1----:R-:W2:Y:S01]  /*15660*/  LDL.LU.64 R6, [R1+0x12d8] ;  /* 0x0012d80001067983 */ /* 0x002ea20000300a00 */
[----:B------:R-:W-:Y:S02]  /*15670*/  IMAD.MOV.U32 R4, RZ, RZ, R23 ;  /* 0x000000ffff047224 */ /* 0x000fe400078e0017 */
[----:B------:R-:W3:Y:S02]  /*15680*/  LDL.LU.64 R22, [R1+0x12d0] ;  /* 0x0012d00001167983 */ /* 0x000ee40000300a00 */
[C---:B---3--:R-:W-:Y:S01]  /*15690*/  HMMA.16816.F32.BF16 R20, R16.reuse, R22, R24 ;  /* 0x000000161014723c */ /* 0x048fe20000041818 */
[----:B------:R-:W3:Y:S11]  /*156a0*/  LDL.LU.64 R26, [R1+0x12c8] ;  /* 0x0012c800011a7983 */ /* 0x000ef60000300a00 */
[----:B------:R-:W-:Y:S11]  /*156b0*/  @!UPT UIADD3 URZ, URZ, URZ, URZ ;  /* 0x0000003f3f3ff290 */ /* 0x000ff6000fffe03f */
[----:B------:R-:W-:Y:S01]  /*156c0*/  STL.64 [R1+0x180], R20 ;  /* 0x0001801401007387 */ /* 0x000fe20000100a00 */
[----:B------:R0:W-:Y:S03]  /*156d0*/  STL.64 [R1+0x188], R22 ;  /* 0x0001881601007387 */ /* 0x0001e60000100a00 */
[----:B0-----:R-:W3:Y:S01]  /*156e0*/  LDL.LU.64 R22, [R1+0x12c0] ;  /* 0x0012c00001167983 */ /* 0x001ee20000300a00 */
[----:B------:R-:W3:Y:S02]  /*156f0*/  LDL.LU.64 R20, [R1+0x12b8] ;  /* 0x0012b80001147983 */ /* 0x000ee40000300a00 */
[----:B---3--:R-:W-:Y:S01]  /*15700*/  HMMA.16816.F32.BF16 R24, R16, R26, R20 ;  /* 0x0000001a1018723c */ /* 0x008fe20000041814 */
[----:B------:R-:W3:Y:S01]  /*15710*/  LDL.LU.64 R22, [R1+0x12b0] ;  /* 0x0012b00001167983 */ /* 0x000ee20000300a00 */
[----:B------:R-:W3:Y:S11]  /*15720*/  LDL.LU.64 R20, [R1+0x12a8] ;  /* 0x0012a80001147983 */ /* 0x000ef60000300a00 */
[----:B------:R-:W-:Y:S10]  /*15730*/  @!UPT UIADD3 URZ, URZ, URZ, URZ ;  /* 0x0000003f3f3ff290 */ /* 0x000ff4000fffe03f */
[----:B------:R0:W-:Y:S01]  /*15740*/  STL.64 [R1+0x1e0], R24 ;  /* 0x0001e01801007387 */ /* 0x0001e20000100a00 */
[----:B------:R2:W-:Y:S02]  /*15750*/  STL.64 [R1+0x1e8], R26 ;  /* 0x0001e81a01007387 */ /* 0x0005e40000100a00 */
[----:B0-----:R-:W-:Y:S02]  /*15760*/  IMAD.MOV.U32 R24, RZ, RZ, R2 ;  /* 0x000000ffff187224 */ /* 0x001fe400078e0002 */
[----:B--2---:R-:W-:Y:S02]  /*15770*/  IMAD.MOV.U32 R26, RZ, RZ, R7 ;  /* 0x000000ffff1a7224 */ /* 0x004fe400078e0007 */
[----:B------:R-:W-:Y:S01]  /*15780*/  IMAD.MOV.U32 R27, RZ, RZ, R6 ;  /* 0x000000ffff1b7224 */ /* 0x000fe200078e0006 */
[----:B------:R-:W2:Y:S01]  /*15790*/  LDL.LU R2, [R1+0x12a4] ;  /* 0x0012a40001027983 */ /* 0x000ea20000300800 */
[----:B---3--:R-:W-:-:S03]  /*157a0*/  IMAD.MOV.U32 R25, RZ, RZ, R20 ;  /* 0x000000ffff197224 */ /* 0x008fc600078e0014 */
[----:B------:R-:W3:Y:S01]  /*157b0*/  LDL.LU R20, [R1+0x12a0] ;  /* 0x0012a00001147983 */ /* 0x000ee20000300800 */
[----:B------:R-:W-:Y:S02]  /*157c0*/  STL.64 [R1+0x1258], R26 ;  /* 0x0012581a01007387 */ /* 0x000fe40000100a00 */
[----:B------:R0:W-:Y:S02]  /*157d0*/  STL.64 [R1+0x1250], R24 ;  /* 0x0012501801007387 */ /* 0x0001e40000100a00 */
[----:B0-----:R-:W-:Y:S02]  /*157e0*/  IMAD.MOV.U32 R24, RZ, RZ, R21 ;  /* 0x000000ffff187224 */ /* 0x001fe400078e0015 */
[----:B------:R-:W-:Y:S01]  /*157f0*/  IMAD.MOV.U32 R25, RZ, RZ, R22 ;  /* 0x000000ffff197224 */ /* 0x000fe200078e0016 */
[----:B------:R-:W3:Y:S01]  /*15800*/  LDL.LU R21, [R1+0x129c] ;  /* 0x00129c0001157983 */ /* 0x000ee20000300800 */
[----:B------:R-:W3:Y:S02]  /*15810*/  LDL.LU R22, [R1+0x1298] ;  /* 0x0012980001167983 */ /* 0x000ee40000300800 */
[----:B------:R-:W-:-:S02]  /*15820*/  IMAD.MOV.U32 R26, RZ, RZ, R23 ;  /* 0x000000ffff1a7224 */ /* 0x000fc400078e0017 */
[----:B------:R-:W3:Y:S01]  /*15830*/  LDL.LU R23, [R1+0x1294] ;  /* 0x0012940001177983 */ /* 0x000ee20000300800 */
[----:B------:R-:W2:Y:S03]  /*15840*/  LDL.LU R27, [R1+0x7c] ;  /* 0x00007c00011b7983 */ /* 0x000ea60000300800 */
[----:B--2---:R-:W-:Y:S01]  /*15850*/  STL.64 [R1+0x1270], R26 ;  /* 0x0012701a01007387 */ /* 0x004fe20000100a00 */
[----:B------:R0:W-:Y:S03]  /*15860*/  STL.64 [R1+0x1268], R24 ;  /* 0x0012681801007387 */ /* 0x0001e60000100a00 */
[----:B0-----:R-:W2:Y:S01]  /*15870*/  LDL.LU R24, [R1+0x80] ;  /* 0x0000800001187983 */ /* 0x001ea20000300800 */
[----:B------:R-:W-:Y:S02]  /*15880*/  IMAD.MOV.U32 R25, RZ, RZ, R2 ;  /* 0x000000ffff197224 */ /* 0x000fe400078e0002 */
[----:B------:R-:W2:Y:S02]  /*15890*/  LDL.LU R2, [R1+0x1290] ;  /* 0x0012900001027983 */ /* 0x000ea40000300800 */
[----:B------:R-:W4:Y:S01]  /*158a0*/  LDL.LU R26, [R1+0x88] ;  /* 0x00008800011a7983 */ /* 0x000f220000300800 */
[----:B---3--:R-:W-:Y:S01]  /*158b0*/  HMMA.16816.F32.BF16 R16, R16, R10, R20 ;  /* 0x0000000a1010723c */ /* 0x008fe20000041814 */
[----:B------:R-:W4:Y:S01]  /*158c0*/  LDL.LU.64 R22, [R1+0x1288] ;  /* 0x0012880001167983 */ /* 0x000f220000300a00 */
[----:B------:R-:W4:Y:S11]  /*158d0*/  LDL.LU.64 R20, [R1+0x1280] ;  /* 0x0012800001147983 */ /* 0x000f360000300a00 */
[----:B------:R-:W-:Y:S10]  /*158e0*/  @!UPT UIADD3 URZ, URZ, URZ, URZ ;  /* 0x0000003f3f3ff290 */ /* 0x000ff4000fffe03f */
[----:B------:R-:W-:Y:S01]  /*158f0*/  STL.64 [R1+0x170], R16 ;  /* 0x0001701001007387 */ /* 0x000fe20000100a00 */
[----:B------:R0:W-:Y:S02]  /*15900*/  STL.64 [R1+0x178], R18 ;  /* 0x0001781201007387 */ /* 0x0001e40000100a00 */
[----:B0-----:R-:W-:Y:S02]  /*15910*/  IMAD.MOV.U32 R18, RZ, RZ, R5 ;  /* 0x000000ffff127224 */ /* 0x001fe400078e0005 */
[----:B------:R-:W-:Y:S02]  /*15920*/  IMAD.MOV.U32 R19, RZ, RZ, R4 ;  /* 0x000000ffff137224 */ /* 0x000fe400078e0004 */
[----:B--2---:R-:W0:Y:S05]  /*15930*/  LDSM.16.MT88.4 R4, [R2+0x1080] ;  /* 0x001080000204783b */ /* 0x004e2a0000004200 */
[----:B----4-:R-:W-:Y:S01]  /*15940*/  HMMA.16816.F32.BF16 R12, R20, R18, R12 ;  /* 0x00000012140c723c */ /* 0x010fe2000004180c */
[----:B0-----:R-:W-:Y:S01]  /*15950*/  STL.64 [R1+0x1200], R6 ;  /* 0x0012000601007387 */ /* 0x001fe20000100a00 */
[----:B------:R0:W-:Y:S11]  /*15960*/  STL.64 [R1+0x11f8], R4 ;  /* 0x0011f80401007387 */ /* 0x0001f60000100a00 */
[----:B------:R-:W-:Y:S10]  /*15970*/  @!UPT UIADD3 URZ, URZ, URZ, URZ ;  /* 0x0000003f3f3ff290 */ /* 0x000ff4000fffe03f */
[----:B------:R-:W-:Y:S02]  /*15980*/  STL.64 [R1+0x1d0], R12 ;  /* 0x0001d00c01007387 */ /* 0x000fe40000100a00 */
[----:B------:R-:W-:Y:S01]  /*15990*/  STL [R1+0x1d8], R14 ;  /* 0x0001d80e01007387 */ /* 0x000fe20000100800 */
[----:B0-----:R-:W2:Y:S01]  /*159a0*/  LDL.LU R4, [R1+0x110] ;  /* 0x0001100001047983 */ /* 0x001ea20000300800 */
[----:B------:R-:W2:Y:S02]  /*159b0*/  LDL.LU R5, [R1+0x114] ;  /* 0x0001140001057983 */ /* 0x000ea40000300800 */
[----:B------:R-:W3:Y:S02]  /*159c0*/  LDL.LU R6, [R1+0x118] ;  /* 0x0001180001067983 */ /* 0x000ee40000300800 */
[----:B------:R-:W3:Y:S02]  /*159d0*/  LDL.LU R7, [R1+0x11c] ;  /* 0x00011c0001077983 */ /* 0x000ee40000300800 */
[----:B------:R-:W-:Y:S01]  /*159e0*/  IMAD.MOV.U32 R27, RZ, RZ, R29 ;  /* 0x000000ffff1b7224 */ /* 0x000fe200078e001d */
[----:B---3--:R0:W-:Y:S01]  /*159f0*/  STL.64 [R1+0x1220], R6 ;  /* 0x0012200601007387 */ /* 0x0081e20000100a00 */
[----:B--2---:R-:W-:Y:S03]  /*15a00*/  STL.64 [R1+0x1218], R4 ;  /* 0x0012180401007387 */ /* 0x004fe60000100a00 */
[----:B0-----:R-:W2:Y:S01]  /*15a10*/  LDL.LU.64 R6, [R1+0x38] ;  /* 0x0000380001067983 */ /* 0x001ea20000300a00 */
[----:B------:R-:W3:Y:S02]  /*15a20*/  LDL.LU R12, [R1+0x100] ;  /* 0x00010000010c7983 */ /* 0x000ee40000300800 */
[----:B------:R-:W3:Y:S02]  /*15a30*/  LDL.LU R13, [R1+0x104] ;  /* 0x00010400010d7983 */ /* 0x000ee40000300800 */
[----:B------:R-:W-:-:S02]  /*15a40*/  IMAD.MOV.U32 R29, RZ, RZ, R15 ;  /* 0x000000ffff1d7224 */ /* 0x000fc400078e000f */
[----:B------:R-:W-:Y:S02]  /*15a50*/  IMAD.MOV.U32 R14, RZ, RZ, R3 ;  /* 0x000000ffff0e7224 */ /* 0x000fe400078e0003 */
[----:B------:R-:W-:Y:S01]  /*15a60*/  IMAD.MOV.U32 R15, RZ, RZ, R28 ;  /* 0x000000ffff0f7224 */ /* 0x000fe200078e001c */
[----:B------:R-:W4:Y:S01]  /*15a70*/  LDL.LU R3, [R1+0x127c] ;  /* 0x00127c0001037983 */ /* 0x000f220000300800 */
[----:B------:R-:W4:Y:S03]  /*15a80*/  LDL.LU R28, [R1+0x1278] ;  /* 0x00127800011c7983 */ /* 0x000f260000300800 */
[----:B------:R0:W-:Y:S01]  /*15a90*/  STL.64 [R1+0x1210], R14 ;  /* 0x0012100e01007387 */ /* 0x0001e20000100a00 */
[----:B--2---:R-:W-:Y:S03]  /*15aa0*/  HMMA.16816.F32.BF16 R24, R20, R6, R24 ;  /* 0x000000061418723c */ /* 0x004fe60000041818 */
[----:B---3--:R-:W-:Y:S01]  /*15ab0*/  STL.64 [R1+0x1208], R12 ;  /* 0x0012080c01007387 */ /* 0x008fe20000100a00 */
[----:B0-----:R-:W2:Y:S02]  /*15ac0*/  LDL.LU.64 R14, [R1+0x28] ;  /* 0x00002800010e7983 */ /* 0x001ea40000300a00 */
[----:B------:R-:W-:Y:S11]  /*15ad0*/  STL [R1+0x1178], R29 ;  /* 0x0011781d01007387 */ /* 0x000ff60000100800 */
[----:B------:R-:W-:Y:S06]  /*15ae0*/  @!UPT UIADD3 URZ, URZ, URZ, URZ ;  /* 0x0000003f3f3ff290 */ /* 0x000fec000fffe03f */
[----:B------:R-:W-:Y:S01]  /*15af0*/  STL.64 [R1+0x1c0], R24 ;  /* 0x0001c01801007387 */ /* 0x000fe20000100a00 */
[----:B------:R0:W-:Y:S03]  /*15b00*/  STL.64 [R1+0x1c8], R26 ;  /* 0x0001c81a01007387 */ /* 0x0001e60000100a00 */
[----:B0-----:R-:W2:Y:S01]  /*15b10*/  LDL.LU.64 R26, [R1+0x1270] ;  /* 0x00127000011a7983 */ /* 0x001ea20000300a00 */
[----:B------:R-:W2:Y:S02]  /*15b20*/  LDL.LU.64 R24, [R1+0x1268] ;  /* 0x0012680001187983 */ /* 0x000ea40000300a00 */
[----:B------:R4:W-:Y:S02]  /*15b30*/  STL.64 [R1+0x1228], R6 ;  /* 0x0012280601007387 */ /* 0x0009e40000100a00 */
[----:B------:R-:W3:Y:S01]  /*15b40*/  LDL.LU R4, [R1+0xd0] ;  /* 0x0000d00001047983 */ /* 0x000ee20000300800 */
[----:B------:R-:W3:Y:S01]  /*15b50*/  LDL.LU R5, [R1+0xd4] ;  /* 0x0000d40001057983 */ /* 0x000ee20000300800 */
[----:B----4-:R-:W-:-:S03]  /*15b60*/  IMAD.MOV.U32 R6, RZ, RZ, R28 ;  /* 0x000000ffff067224 */ /* 0x010fc600078e001c */
[----:B------:R-:W4:Y:S01]  /*15b70*/  LDL.LU R28, [R1+0x1260] ;  /* 0x00126000011c7983 */ /* 0x000f220000300800 */
[C---:B--2---:R-:W-:Y:S11]  /*15b80*/  HMMA.16816.F32.BF16 R24, R20.reuse, R14, R24 ;  /* 0x0000000e1418723c */ /* 0x044ff60000041818 */
[----:B------:R-:W-:Y:S11]  /*15b90*/  @!UPT UIADD3 URZ, URZ, URZ, URZ ;  /* 0x0000003f3f3ff290 */ /* 0x000ff6000fffe03f */
[----:B------:R-:W-:Y:S01]  /*15ba0*/  @!UPT UIADD3 URZ, URZ, URZ, URZ ;  /* 0x0000003f3f3ff290 */ /* 0x000fe2000fffe03f */
[----:B------:R-:W-:Y:S01]  /*15bb0*/  STL.64 [R1+0x1b0], R24 ;  /* 0x0001b01801007387 */ /* 0x000fe20000100a00 */
[----:B------:R0:W-:Y:S03]  /*15bc0*/  STL.64 [R1+0x1b8], R26 ;  /* 0x0001b81a01007387 */ /* 0x0001e60000100a00 */
[----:B0-----:R-:W2:Y:S01]  /*15bd0*/  LDL.LU.64 R26, [R1+0x1258] ;  /* 0x00125800011a7983 */ /* 0x001ea20000300a00 */
[----:B------:R-:W2:Y:S02]  /*15be0*/  LDL.LU.64 R24, [R1+0x1250] ;  /* 0x0012500001187983 */ /* 0x000ea40000300a00 */
[----:B------:R-:W-:Y:S01]  /*15bf0*/  IMAD.MOV.U32 R7, RZ, RZ, R3 ;  /* 0x000000ffff077224 */ /* 0x000fe200078e0003 */
[----:B--2---:R-:W-:Y:S01]  /*15c00*/  HMMA.16816.F32.BF16 R20, R20, R10, R24 ;  /* 0x0000000a1414723c */ /* 0x004fe20000041818 */
[----:B------:R-:W2:Y:S01]  /*15c10*/  LDL.LU.64 R26, [R1+0x1248] ;  /* 0x00124800011a7983 */ /* 0x000ea20000300a00 */
[----:B------:R-:W3:Y:S02]  /*15c20*/  LDL.LU.64 R24, [R1+0x1240] ;  /* 0x0012400001187983 */ /* 0x000ee40000300a00 */
[----:B------:R-:W-:-:S02]  /*15c30*/  IMAD.MOV.U32 R12, RZ, RZ, R10 ;  /* 0x000000ffff0c7224 */ /* 0x000fc400078e000a */
[----:B------:R-:W-:Y:S02]  /*15c40*/  IMAD.MOV.U32 R3, RZ, RZ, R11 ;  /* 0x000000ffff037224 */ /* 0x000fe400078e000b */
[----:B----4-:R-:W0:Y:S11]  /*15c50*/  LDSM.16.MT88.4 R8, [R28+0x2000] ;  /* 0x002000001c08783b */ /* 0x010e360000004200 */
[----:B------:R-:W-:Y:S04]  /*15c60*/  @!UPT UIADD3 URZ, URZ, URZ, URZ ;  /* 0x0000003f3f3ff290 */ /* 0x000fe8000fffe03f */
[----:B------:R2:W-:Y:S01]  /*15c70*/  STL.64 [R1+0x140], R20 ;  /* 0x0001401401007387 */ /* 0x0005e20000100a00 */
[----:B------:R3:W-:Y:S03]  /*15c80*/  STL.64 [R1+0x148], R22 ;  /* 0x0001481601007387 */ /* 0x0007e60000100a00 */
[----:B0-----:R-:W-:Y:S01]  /*15c90*/  STL.64 [R1+0x11a0], R10 ;  /* 0x0011a00a01007387 */ /* 0x001fe20000100a00 */
[----:B------:R-:W-:Y:S02]  /*15ca0*/  STL.64 [R1+0x1198], R8 ;  /* 0x0011980801007387 */ /* 0x000fe40000100a00 */
[----:B--2---:R-:W-:Y:S02]  /*15cb0*/  IMAD.MOV.U32 R20, RZ, RZ, R27 ;  /* 0x000000ffff147224 */ /* 0x004fe400078e001b */
[----:B------:R-:W-:Y:S02]  /*15cc0*/  IMAD.MOV.U32 R21, RZ, RZ, R26 ;  /* 0x000000ffff157224 */ /* 0x000fe400078e001a */
[----:B---3--:R-:W-:-:S02]  /*15cd0*/  IMAD.MOV.U32 R22, RZ, RZ, R25 ;  /* 0x000000ffff167224 */ /* 0x008fc400078e0019 */
[----:B------:R-:W-:Y:S02]  /*15ce0*/  IMAD.MOV.U32 R23, RZ, RZ, R24 ;  /* 0x000000ffff177224 */ /* 0x000fe400078e0018 */
[----:B------:R-:W0:Y:S04]  /*15cf0*/  LDSM.16.M88.4 R24, [R0+0x8000] ;  /* 0x008000000018783b */ /* 0x000e280000000200 */
[----:B0-----:R-:W-:Y:S01]  /*15d00*/  STL.64 [R1+0xa0], R24 ;  /* 0x0000a01801007387 */ /* 0x001fe20000100a00 */
[----:B------:R0:W-:Y:S02]  /*15d10*/  STL.64 [R1+0xa8], R26 ;  /* 0x0000a81a01007387 */ /* 0x0001e40000100a00 */
[----:B------:R-:W-:Y:S02]  /*15d20*/  IMAD.MOV.U32 R17, RZ, RZ, R24 ;  /* 0x000000ffff117224 */ /* 0x000fe400078e0018 */
[----:B------:R-:W-:Y:S01]  /*15d30*/  IMAD.MOV.U32 R16, RZ, RZ, R25 ;  /* 0x000000ffff107224 */ /* 0x000fe200078e0019 */
[----:B0-----:R-:W2:Y:S01]  /*15d40*/  LDL.LU.64 R26, [R1+0x1238] ;  /* 0x00123800011a7983 */ /* 0x001ea20000300a00 */
[----:B------:R-:W2:Y:S02]  /*15d50*/  LDL.LU.64 R24, [R1+0x1230] ;  /* 0x0012300001187983 */ /* 0x000ea40000300a00 */
[----:B------:R-:W-:Y:S01]  /*15d60*/  IMAD.MOV.U32 R11, RZ, RZ, R3 ;  /* 0x000000ffff0b7224 */ /* 0x000fe200078e0003 */
[C---:B--2---:R-:W-:Y:S11]  /*15d70*/  HMMA.16816.F32.BF16 R4, R24.reuse, R18, R4 ;  /* 0x000000121804723c */ /* 0x044ff60000041804 */
[----:B------:R-:W-:Y:S11]  /*15d80*/  @!UPT UIADD3 URZ, URZ, URZ, URZ ;  /* 0x0000003f3f3ff290 */ /* 0x000ff6000fffe03f */
[----:B------:R-:W-:Y:S01]  /*15d90*/  @!UPT UIADD3 URZ, URZ, URZ, URZ ;  /* 0x0000003f3f3ff290 */ /* 0x000fe2000fffe03f */
[----:B------:R-:W-:Y:S01]  /*15da0*/  STL.64 [R1+0x160], R4 ;  /* 0x0001600401007387 */ /* 0x000fe20000100a00 */
[----:B------:R-:W-:Y:S02]  /*15db0*/  STL [R1+0x168], R6 ;  /* 0x0001680601007387 */ /* 0x000fe40000100800 */
[----:B------:R-:W-:Y:S02]  /*15dc0*/  IMAD.MOV.U32 R3, RZ, RZ, R7 ;  /* 0x000000ffff037224 */ /* 0x000fe400078e0007 */
[----:B------:R-:W0:Y:S04]  /*15dd0*/  LDSM.16.M88.4 R4, [R0+0x9000] ;  /* 0x009000000004783b */ /* 0x000e280000000200 */
[----:B------:R-:W-:Y:S04]  /*15de0*/  STL [R1+0x1150], R3 ;  /* 0x0011500301007387 */ /* 0x000fe80000100800 */
[----:B0-----:R-:W-:Y:S01]  /*15df0*/  STL.64 [R1+0x90], R4 ;  /* 0x0000900401007387 */ /* 0x001fe20000100a00 */
[----:B------:R0:W-:Y:S03]  /*15e00*/  STL.64 [R1+0x98], R6 ;  /* 0x0000980601007387 */ /* 0x0001e60000100a00 */
[----:B0-----:R-:W2:Y:S02]  /*15e10*/  LDL.LU.64 R6, [R1+0x1228] ;  /* 0x0012280001067983 */ /* 0x001ea40000300a00 */
[----:B--2---:R-:W-:Y:S01]  /*15e20*/  HMMA.16816.F32.BF16 R20, R24, R6, R20 ;  /* 0x000000061814723c */ /* 0x004fe20000041814 */
[----:B------:R-:W-:-:S02]  /*15e30*/  IMAD.MOV.U32 R9, RZ, RZ, R6 ;  /* 0x000000ffff097224 */ /* 0x000fc400078e0006 */
[----:B------:R-:W-:Y:S02]  /*15e40*/  IMAD.MOV.U32 R8, RZ, RZ, R7 ;  /* 0x000000ffff087224 */ /* 0x000fe400078e0007 */
[----:B------:R-:W2:Y:S01]  /*15e50*/  LDL.LU.64 R6, [R1+0x1220] ;  /* 0x0012200001067983 */ /* 0x000ea20000300a00 */
[----:B------:R-:W2:Y:S11]  /*15e60*/  LDL.LU.64 R4, [R1+0x1218] ;  /* 0x0012180001047983 */ /* 0x000eb60000300a00 */
[----:B------:R-:W-:Y:S06]  /*15e70*/  @!UPT UIADD3 URZ, URZ, URZ, URZ ;  /* 0x0000003f3f3ff290 */ /* 0x000fec000fffe03f */
[----:B------:R-:W-:Y:S01]  /*15e80*/  STL.64 [R1+0x150], R20 ;  /* 0x0001501401007387 */ /* 0x000fe20000100a00 */
[----:B------:R-:W-:Y:S02]  /*15e90*/  STL [R1+0x15c], R23 ;  /* 0x00015c1701007387 */ /* 0x000fe40000100800 */
[----:B------:R-:W-:Y:S02]  /*15ea0*/  IMAD.MOV.U32 R3, RZ, RZ, R22 ;  /* 0x000000ffff037224 */ /* 0x000fe400078e0016 */
[----:B------:R-:W0:Y:S04]  /*15eb0*/  LDSM.16.M88.4 R20, [R0+0xa000] ;  /* 0x00a000000014783b */ /* 0x000e280000000200 */
[----:B------:R-:W-:Y:S01]  /*15ec0*/  STL [R1+0x1164], R3 ;  /* 0x0011640301007387 */ /* 0x000fe20000100800 */
[----:B------:R-:W-:-:S02]  /*15ed0*/  IMAD.MOV.U32 R10, RZ, RZ, R12 ;  /* 0x000000ffff0a7224 */ /* 0x000fc400078e000c */
[----:B0-----:R-:W-:Y:S01]  /*15ee0*/  IMAD.MOV.U32 R29, RZ, RZ, R21 ;  /* 0x000000ffff1d7224 */ /* 0x001fe200078e0015 */
[----:B------:R0:W-:Y:S01]  /*15ef0*/  STL.64 [R1+0x40], R20 ;  /* 0x0000401401007387 */ /* 0x0001e20000100a00 */
[----:B------:R-:W-:Y:S03]  /*15f00*/  STL.64 [R1+0x48], R22 ;  /* 0x0000481601007387 */ /* 0x000fe60000100a00 */
[----:B------:R-:W-:Y:S01]  /*15f10*/  STL [R1+0x1190], R29 ;  /* 0x0011901d01007387 */ /* 0x000fe20000100800 */
[----:B0-----:R-:W-:Y:S02]  /*15f20*/  IMAD.MOV.U32 R21, RZ, RZ, R14 ;  /* 0x000000ffff157224 */ /* 0x001fe400078e000e */
[----:B------:R-:W-:Y:S01]  /*15f30*/  IMAD.MOV.U32 R20, RZ, RZ, R15 ;  /* 0x000000ffff147224 */ /* 0x000fe200078e000f */
[C---:B--2---:R-:W-:Y:S01]  /*15f40*/  HMMA.16816.F32.BF16 R4, R24.reuse, R14, R4 ;  /* 0x0000000e1804723c */ /* 0x044fe20000041804 */
[----:B------:R-:W2:Y:S01]  /*15f50*/  LDL.LU.64 R14, [R1+0x1210] ;  /* 0x00121000010e7983 */ /* 0x000ea20000300a00 */
[----:B------:R-:W2:Y:S11]  /*15f60*/  LDL.LU.64 R12, [R1+0x1208] ;  /* 0x00120800010c7983 */ /* 0x000eb60000300a00 */
[----:B------:R-:W-:Y:S10]  /*15f70*/  @!UPT UIADD3 URZ, URZ, URZ, URZ ;  /* 0x0000003f3f3ff290 */ /* 0x000ff4000fffe03f */
[----:B------:R-:W-:Y:S01]  /*15f80*/  STL.64 [R1+0x110], R4 ;  /* 0x0001100401007387 */ /* 0x000fe20000100a00 */
[----:B------:R-:W-:Y:S02]  /*15f90*/  STL [R1+0x118], R6 ;  /* 0x0001180601007387 */ /* 0x000fe40000100800 */
[----:B------:R-:W-:Y:S02]  /*15fa0*/  IMAD.MOV.U32 R3, RZ, RZ, R7 ;  /* 0x000000ffff037224 */ /* 0x000fe400078e0007 */
[----:B------:R-:W0:Y:S04]  /*15fb0*/  LDSM.16.M88.4 R4, [R0+0xb000] ;  /* 0x00b000000004783b */ /* 0x000e280000000200 */
[----:B0-----:R-:W-:Y:S01]  /*15fc0*/  STL [R1+0xb0], R4 ;  /* 0x0000b00401007387 */ /* 0x001fe20000100800 */
[----:B------:R0:W-:Y:S02]  /*15fd0*/  STL.64 [R1+0xb8], R6 ;  /* 0x0000b80601007387 */ /* 0x0001e40000100a00 */
[----:B------:R-:W-:Y:S01]  /*15fe0*/  IMAD.MOV.U32 R29, RZ, RZ, R5 ;  /* 0x000000ffff1d7224 */ /* 0x000fe200078e0005 */
[----:B0-----:R-:W3:Y:S01]  /*15ff0*/  LDL.LU.64 R6, [R1+0x1200] ;  /* 0x0012000001067983 */ /* 0x001ee20000300a00 */
[----:B------:R-:W3:Y:S02]  /*16000*/  LDL.LU.64 R4, [R1+0x11f8] ;  /* 0x0011f80001047983 */ /* 0x000ee40000300a00 */
[----:B------:R-:W-:Y:S01]  /*16010*/  STL [R1+0xdb8], R0 ;  /* 0x000db80001007387 */ /* 0x000fe20000100800 */
[----:B--2---:R-:W-:Y:S01]  /*16020*/  HMMA.16816.F32.BF16 R24, R24, R10, R12 ;  /* 0x0000000a1818723c */ /* 0x004fe2000004180c */
[----:B------:R-:W2:Y:S01]  /*16030*/  LDL.LU.64 R14, [R1+0x11f0] ;  /* 0x0011f000010e7983 */ /* 0x000ea20000300a00 */
[----:B------:R-:W4:Y:S02]  /*16040*/  LDL.LU.64 R12, [R1+0x11e8] ;  /* 0x0011e800010c7983 */ /* 0x000f240000300a00 */
[----:B------:R0:W-:Y:S03]  /*16050*/  STL.64 [R1+0x11b0], R10 ;  /* 0x0011b00a01007387 */ /* 0x0001e60000100a00 */
[----:B0-----:R-:W-:-:S02]  /*16060*/  IMAD.MOV.U32 R10, RZ, RZ, R21 ;  /* 0x000000ffff0a7224 */ /* 0x001fc400078e0015 */
[----:B------:R-:W-:Y:S02]  /*16070*/  IMAD.MOV.U32 R11, RZ, RZ, R20 ;  /* 0x000000ffff0b7224 */ /* 0x000fe400078e0014 */
[----:B------:R-:W-:Y:S11]  /*16080*/  LDSM.16.MT88.4 R20, [R2+0x2000] ;  /* 0x002000000214783b */ /* 0x000ff60000004200 */
[----:B------:R-:W-:Y:S01]  /*16090*/  @!UPT UIADD3 URZ, URZ, URZ, URZ ;  /* 0x0000003f3f3ff290 */ /* 0x000fe2000fffe03f */
[----:B------:R0:W-:Y:S01]  /*160a0*/  STL.64 [R1+0x100], R24 ;  /* 0x0001001801007387 */ /* 0x0001e20000100a00 */
[----:B------:R-:W-:Y:S02]  /*160b0*/  STL.64 [R1+0x108], R26 ;  /* 0x0001081a01007387 */ /* 0x000fe40000100a00 */
[----:B------:R1:W-:Y:S01]  /*160c0*/  STL.64 [R1+0x11c8], R10 ;  /* 0x0011c80a01007387 */ /* 0x0003e20000100a00 */
[----:B0-----:R-:W2:Y:S01]  /*160d0*/  LDL.64 R24, [R1+0x90] ;  /* 0x0000900001187983 */ /* 0x001ea20000100a00 */
[----:B-1----:R-:W-:Y:S02]  /*160e0*/  IMAD.MOV.U32 R10, RZ, RZ, R9 ;  /* 0x000000ffff0a7224 */ /* 0x002fe400078e0009 */
[----:B------:R-:W-:Y:S02]  /*160f0*/  IMAD.MOV.U32 R11, RZ, RZ, R8 ;  /* 0x000000ffff0b7224 */ /* 0x000fe400078e0008 */
[----:B----4-:R-:W-:Y:S02]  /*16100*/  IMAD.MOV.U32 R26, RZ, RZ, R13 ;  /* 0x000000ffff1a7224 */ /* 0x010fe400078e000d */
[----:B------:R-:W-:Y:S01]  /*16110*/  IMAD.MOV.U32 R27, RZ, RZ, R12 ;  /* 0x000000ffff1b7224 */ /* 0x000fe200078e000c */
[----:B--2---:R0:W-:Y:S01]  /*16120*/  STL.64 [R1+0x11a8], R24 ;  /* 0x0011a81801007387 */ /* 0x0041e20000100a00 */
[----:B------:R1:W-:Y:S02]  /*16130*/  STL.64 [R1+0x11e0], R10 ;  /* 0x0011e00a01007387 */ /* 0x0003e40000100a00 */
[----:B------:R-:W3:Y:S02]  /*16140*/  LDL.LU R8, [R1+0x130] ;  /* 0x0001300001087983 */ /* 0x000ee40000300800 */
[----:B------:R-:W3:Y:S02]  /*16150*/  LDL.LU R9, [R1+0x134] ;  /* 0x0001340001097983 */ /* 0x000ee40000300800 */
[----:B0-----:R-:W-:-:S02]  /*16160*/  IMAD.MOV.U32 R24, RZ, RZ, R15 ;  /* 0x000000ffff187224 */ /* 0x001fc400078e000f */
[----:B------:R-:W-:Y:S01]  /*16170*/  IMAD.MOV.U32 R25, RZ, RZ, R14 ;  /* 0x000000ffff197224 */ /* 0x000fe200078e000e */
[----:B-1----:R-:W3:Y:S01]  /*16180*/  LDL.LU R10, [R1+0x138] ;  /* 0x00013800010a7983 */ /* 0x002ee20000300800 */
[----:B------:R-:W3:Y:S02]  /*16190*/  LDL.LU R11, [R1+0x13c] ;  /* 0x00013c00010b7983 */ /* 0x000ee40000300800 */
[----:B------:R-:W-:Y:S01]  /*161a0*/  STL.64 [R1+0x11c0], R26 ;  /* 0x0011c01a01007387 */ /* 0x000fe20000100a00 */
[----:B------:R-:W0:Y:S04]  /*161b0*/  LDSM.16.MT88.4 R12, [R28+0x2080] ;  /* 0x002080001c0c783b */ /* 0x000e280000004200 */
[----:B------:R1:W-:Y:S04]  /*161c0*/  STL.64 [R1+0x11b8], R24 ;  /* 0x0011b81801007387 */ /* 0x0003e80000100a00 */
[----:B-1----:R-:W2:Y:S01]  /*161d0*/  LDL.LU R24, [R1+0x190] ;  /* 0x0001900001187983 */ /* 0x002ea20000300800 */
[----:B------:R-:W2:Y:S02]  /*161e0*/  LDL.LU R25, [R1+0x194] ;  /* 0x0001940001197983 */ /* 0x000ea40000300800 */
[----:B------:R-:W4:Y:S02]  /*161f0*/  LDL.LU R26, [R1+0x198] ;  /* 0x00019800011a7983 */ /* 0x000f240000300800 */
[----:B------:R-:W4:Y:S02]  /*16200*/  LDL.LU R27, [R1+0x19c] ;  /* 0x00019c00011b7983 */ /* 0x000f240000300800 */
[----:B----4-:R-:W-:Y:S01]  /*16210*/  STL.64 [R1+0x11d8], R26 ;  /* 0x0011d81a01007387 */ /* 0x010fe20000100a00 */
[----:B--2---:R1:W-:Y:S03]  /*16220*/  STL.64 [R1+0x11d0], R24 ;  /* 0x0011d01801007387 */ /* 0x0043e60000100a00 */
[----:B-1----:R-:W2:Y:S01]  /*16230*/  LDL.LU R24, [R1+0x1a0] ;  /* 0x0001a00001187983 */ /* 0x002ea20000300800 */
[----:B------:R-:W2:Y:S02]  /*16240*/  LDL.LU R25, [R1+0x1a4] ;  /* 0x0001a40001197983 */ /* 0x000ea40000300800 */
[----:B------:R-:W2:Y:S02]  /*16250*/  LDL.LU R26, [R1+0x1a8] ;  /* 0x0001a800011a7983 */ /* 0x000ea40000300800 */
[----:B------:R-:W2:Y:S01]  /*16260*/  LDL.LU R27, [R1+0x1ac] ;  /* 0x0001ac00011b7983 */ /* 0x000ea20000300800 */
[----:B0-----:R-:W-:Y:S01]  /*16270*/  STL.64 [R1+0x1170], R14 ;  /* 0x0011700e01007387 */ /* 0x001fe20000100a00 */
[----:B------:R0:W-:Y:S03]  /*16280*/  STL.64 [R1+0x1168], R12 ;  /* 0x0011680c01007387 */ /* 0x0001e60000100a00 */
[----:B0-----:R-:W4:Y:S01]  /*16290*/  LDL.LU R12, [R1+0x1e0] ;  /* 0x0001e000010c7983 */ /* 0x001f220000300800 */
[----:B------:R-:W4:Y:S02]  /*162a0*/  LDL.LU R13, [R1+0x1e4] ;  /* 0x0001e400010d7983 */ /* 0x000f240000300800 */
[----:B------:R-:W2:Y:S02]  /*162b0*/  LDL.LU R14, [R1+0x1e8] ;  /* 0x0001e800010e7983 */ /* 0x000ea40000300800 */
[----:B------:R-:W2:Y:S02]  /*162c0*/  LDL.LU R15, [R1+0x1ec] ;  /* 0x0001ec00010f7983 */ /* 0x000ea40000300800 */
[----:B--2---:R-:W-:Y:S01]  /*162d0*/  STL.64 [R1+0x1188], R14 ;  /* 0x0011880e01007387 */ /* 0x004fe20000100a00 */
[----:B----4-:R0:W-:Y:S03]  /*162e0*/  STL.64 [R1+0x1180], R12 ;  /* 0x0011800c01007387 */ /* 0x0101e60000100a00 */
[----:B0-----:R-:W2:Y:S01]  /*162f0*/  LDL.LU R12, [R1+0x180] ;  /* 0x00018000010c7983 */ /* 0x001ea20000300800 */
[----:B------:R-:W2:Y:S02]  /*16300*/  LDL.LU R13, [R1+0x184] ;  /* 0x00018400010d7983 */ /* 0x000ea40000300800 */
[----:B------:R-:W2:Y:S02]  /*16310*/  LDL.LU R14, [R1+0x188] ;  /* 0x00018800010e7983 */ /* 0x000ea40000300800 */
[----:B------:R-:W2:Y:S01]  /*16320*/  LDL.LU R15, [R1+0x18c] ;  /* 0x00018c00010f7983 */ /* 0x000ea20000300800 */
[----:B------:R-:W-:Y:S01]  /*16330*/  STL.64 [R1+0x1140], R22 ;  /* 0x0011401601007387 */ /* 0x000fe20000100a00 */
[----:B------:R0:W-:Y:S02]  /*16340*/  STL.64 [R1+0x1138], R20 ;  /* 0x0011381401007387 */ /* 0x0001e40000100a00 */
[----:B0-----:R-:W-:-:S02]  /*16350*/  IMAD.MOV.U32 R20, RZ, RZ, R17 ;  /* 0x000000ffff147224 */ /* 0x001fc400078e0011 */
[----:B------:R-:W-:Y:S02]  /*16360*/  IMAD.MOV.U32 R21, RZ, RZ, R16 ;  /* 0x000000ffff157224 */ /* 0x000fe400078e0010 */
[C---:B---3--:R-:W-:Y:S01]  /*16370*/  HMMA.16816.F32.BF16 R16, R4.reuse, R18, R8 ;  /* 0x000000120410723c */ /* 0x048fe20000041808 */
[----:B------:R-:W3:Y:S11]  /*16380*/  LDL.LU.64 R10, [R1+0x11e0] ;  /* 0x0011e000010a7983 */ /* 0x000ef60000300a00 */
[----:B------:R-:W-:Y:S11]  /*16390*/  @!UPT UIADD3 URZ, URZ, URZ, URZ ;  /* 0x0000003f3f3ff290 */ /* 0x000ff6000fffe03f */
[----:B------:R-:W-:Y:S01]  /*163a0*/  STL.64 [R1+0xf0], R16 ;  /* 0x0000f01001007387 */ /* 0x000fe20000100a00 */
[----:B------:R-:W-:Y:S02]  /*163b0*/  STL.64 [R1+0xf8], R18 ;  /* 0x0000f81201007387 */ /* 0x000fe40000100a00 */
[----:B------:R-:W0:Y:S02]  /*163c0*/  LDSM.16.MT88.4 R16, [R2+0x2080] ;  /* 0x002080000210783b */ /* 0x000e240000004200 */
[----:B0-----:R-:W-:Y:S02]  /*163d0*/  STL [R1+0x10fc], R17 ;  /* 0x0010fc1101007387 */ /* 0x001fe40000100800 */
[----:B------:R-:W-:Y:S02]  /*163e0*/  STL [R1+0x10f8], R18 ;  /* 0x0010f81201007387 */ /* 0x000fe40000100800 */
[----:B------:R-:W-:Y:S02]  /*163f0*/  STL [R1+0x10f4], R19 ;  /* 0x0010f41301007387 */ /* 0x000fe40000100800 */
[----:B------:R0:W-:Y:S02]  /*16400*/  STL [R1+0x1160], R16 ;  /* 0x0011601001007387 */ /* 0x0001e40000100800 */
[----:B0-----:R-:W4:Y:S01]  /*16410*/  LDL.LU R16, [R1+0x170] ;  /* 0x0001700001107983 */ /* 0x001f220000300800 */
[----:B------:R-:W4:Y:S02]  /*16420*/  LDL.LU R17, [R1+0x174] ;  /* 0x0001740001117983 */ /* 0x000f240000300800 */
[----:B------:R-:W4:Y:S02]  /*16430*/  LDL.LU R18, [R1+0x178] ;  /* 0x0001780001127983 */ /* 0x000f240000300800 */
[----:B------:R-:W4:Y:S01]  /*16440*/  LDL.LU R19, [R1+0x17c] ;  /* 0x00017c0001137983 */ /* 0x000f220000300800 */
[C---:B---3--:R-:W-:Y:S01]  /*16450*/  HMMA.16816.F32.BF16 R8, R4.reuse, R10, R24 ;  /* 0x0000000a0408723c */ /* 0x048fe20000041818 */
[----:B------:R-:W3:Y:S01]  /*16460*/  LDL.LU.64 R26, [R1+0x11d8] ;  /* 0x0011d800011a7983 */ /* 0x000ee20000300a00 */
[----:B------:R-:W3:Y:S11]  /*16470*/  LDL.LU.64 R24, [R1+0x11d0] ;  /* 0x0011d00001187983 */ /* 0x000ef60000300a00 */
[----:B------:R-:W-:Y:S10]  /*16480*/  @!UPT UIADD3 URZ, URZ, URZ, URZ ;  /* 0x0000003f3f3ff290 */ /* 0x000ff4000fffe03f */
[----:B------:R-:W-:Y:S01]  /*16490*/  STL.64 [R1+0xe0], R8 ;  /* 0x0000e00801007387 */ /* 0x000fe20000100a00 */
[----:B------:R0:W-:Y:S03]  /*164a0*/  STL.64 [R1+0xe8], R10 ;  /* 0x0000e80a01007387 */ /* 0x0001e60000100a00 */
[----:B0-----:R-:W3:Y:S02]  /*164b0*/  LDL.LU.64 R10, [R1+0x11c8] ;  /* 0x0011c800010a7983 */ /* 0x001ee40000300a00 */
[C---:B---3--:R-:W-:Y:S02]  /*164c0*/  HMMA.16816.F32.BF16 R8, R4.reuse, R10, R24 ;  /* 0x0000000a0408723c */ /* 0x048fe40000041818 */
[----:B------:R-:W3:Y:S01]  /*164d0*/  LDL.LU.64 R26, [R1+0x11c0] ;  /* 0x0011c000011a7983 */ /* 0x000ee20000300a00 */
[----:B------:R-:W3:Y:S11]  /*164e0*/  LDL.LU.64 R24, [R1+0x11b8] ;  /* 0x0011b80001187983 */ /* 0x000ef60000300a00 */
[----:B------:R-:W-:Y:S09]  /*164f0*/  @!UPT UIADD3 URZ, URZ, URZ, URZ ;  /* 0x0000003f3f3ff290 */ /* 0x000ff2000fffe03f */
[----:B------:R-:W-:Y:S01]  /*16500*/  STL.64 [R1+0xd0], R8 ;  /* 0x0000d00801007387 */ /* 0x000fe20000100a00 */
[----:B------:R0:W-:Y:S03]  /*16510*/  STL.64 [R1+0xd8], R10 ;  /* 0x0000d80a01007387 */ /* 0x0001e60000100a00 */
[----:B0-----:R-:W3:Y:S02]  /*16520*/  LDL.LU.64 R10, [R1+0x11b0] ;  /* 0x0011b000010a7983 */ /* 0x001ee40000300a00 */
[----:B---3--:R-:W-:Y:S02]  /*16530*/  HMMA.16816.F32.BF16 R4, R4, R10, R24 ;  /* 0x0000000a0404723c */ /* 0x008fe40000041818 */
[----:B------:R-:W3:Y:S01]  /*16540*/  LDL.LU.64 R24, [R1+0x11a8] ;  /* 0x0011a80001187983 */ /* 0x000ee20000300a00 */
[----:B------:R-:W2:Y:S02]  /*16550*/  LDL.LU.64 R10, [R1+0x11a0] ;  /* 0x0011a000010a7983 */ /* 0x000ea40000300a00 */
[----:B------:R-:W2:Y:S11]  /*16560*/  LDL.LU.64 R8, [R1+0x1198] ;  /* 0x0011980001087983 */ /* 0x000eb60000300a00 */
[----:B------:R-:W-:Y:S07]  /*16570*/  @!UPT UIADD3 URZ, URZ, URZ, URZ ;  /* 0x0000003f3f3ff290 */ /* 0x000fee000fffe03f */
[----:B------:R0:W-:Y:S01]  /*16580*/  STL.64 [R1+0xc0], R4 ;  /* 0x0000c00401007387 */ /* 0x0001e20000100a00 */
[----:B------:R1:W-:Y:S03]  /*16590*/  STL.64 [R1+0xc8], R6 ;  /* 0x0000c80601007387 */ /* 0x0003e60000100a00 */
[----:B0-----:R-:W4:Y:S01]  /*165a0*/  LDL.LU R4, [R1+0x50] ;  /* 0x0000500001047983 */ /* 0x001f220000300800 */
[----:B------:R-:W4:Y:S02]  /*165b0*/  LDL.LU R5, [R1+0x54] ;  /* 0x0000540001057983 */ /* 0x000f240000300800 */
[----:B-1----:R-:W4:Y:S02]  /*165c0*/  LDL.LU R6, [R1+0x58] ;  /* 0x0000580001067983 */ /* 0x002f240000300800 */
[----:B------:R-:W4:Y:S02]  /*165d0*/  LDL.LU R7, [R1+0x5c] ;  /* 0x00005c0001077983 */ /* 0x000f240000300800 */
[----:B---3--:R-:W-:-:S02]  /*165e0*/  IMAD.MOV.U32 R22, RZ, RZ, R24 ;  /* 0x000000ffff167224 */ /* 0x008fc400078e0018 */
[----:B------:R-:W-:Y:S01]  /*165f0*/  IMAD.MOV.U32 R0, RZ, RZ, R25 ;  /* 0x000000ffff007224 */ /* 0x000fe200078e0019 */
[C---:B--2---:R-:W-:Y:S01]  /*16600*/  HMMA.16816.F32.BF16 R12, R8.reuse, R24, R12 ;  /* 0x00000018080c723c */ /* 0x044fe2000004180c */
[----:B------:R-:W-:Y:S07]  /*16610*/  LDSM.16.MT88.4 R24, [R28+0x3080] ;  /* 0x003080001c18783b */ /* 0x000fee0000004200 */
[----:B----4-:R-:W-:Y:S11]  /*16620*/  HMMA.16816.F32.BF16 R4, R8, R20, R4 ;  /* 0x000000140804723c */ /* 0x010ff60000041804 */
[----:B------:R-:W-:Y:S11]  /*16630*/  @!UPT UIADD3 URZ, URZ, URZ, URZ ;  /* 0x0000003f3f3ff290 */ /* 0x000ff6000fffe03f */
[----:B------:R-:W-:Y:S01]  /*16640*/  @!UPT UIADD3 URZ, URZ, URZ, URZ ;  /* 0x0000003f3f3ff290 */ /* 0x000fe2000fffe03f */
[----:B------:R-:W-:Y:S01]  /*16650*/  STL.64 [R1+0x80], R4 ;  /* 0x0000800401007387 */ /* 0x000fe20000100a00 */
[----:B------:R-:W-:Y:S02]  /*16660*/  STL.64 [R1+0x88], R6 ;  /* 0x0000880601007387 */ /* 0x000fe40000100a00 */
[----:B------:R-:W0:Y:S02]  /*16670*/  LDSM.16.MT88.4 R4, [R28+0x3000] ;  /* 0x003000001c04783b */ /* 0x000e240000004200 */
[----:B0-----:R-:W-:Y:S02]  /*16680*/  STL.64 [R1+0x10a0], R6 ;  /* 0x0010a00601007387 */ /* 0x001fe40000100a00 */
[----:B------:R0:W-:Y:S02]  /*16690*/  STL.64 [R1+0x1098], R4 ;  /* 0x0010980401007387 */ /* 0x0001e40000100a00 */
[----:B0-----:R-:W2:Y:S01]  /*166a0*/  LDL.LU R4, [R1+0xb0] ;  /* 0x0000b00001047983 */ /* 0x001ea20000300800 */
[----:B------:R-:W-:-:S02]  /*166b0*/  IMAD.MOV.U32 R5, RZ, RZ, R29 ;  /* 0x000000ffff057224 */ /* 0x000fc400078e001d */
[----:B------:R-:W3:Y:S02]  /*166c0*/  LDL.LU R29, [R1+0x1190] ;  /* 0x00119000011d7983 */ /* 0x000ee40000300800 */
[----:B------:R-:W-:Y:S01]  /*166d0*/  STL.64 [R1+0x70], R12 ;  /* 0x0000700c01007387 */ /* 0x000fe20000100a00 */
[----:B------:R0:W-:Y:S04]  /*166e0*/  STL.64 [R1+0x78], R14 ;  /* 0x0000780e01007387 */ /* 0x0001e80000100a00 */
[----:B0-----:R-:W4:Y:S01]  /*166f0*/  LDL.LU.64 R14, [R1+0x1188] ;  /* 0x00118800010e7983 */ /* 0x001f220000300a00 */
[----:B------:R-:W4:Y:S02]  /*16700*/  LDL.LU.64 R12, [R1+0x1180] ;  /* 0x00118000010c7983 */ /* 0x000f240000300a00 */
[----:B------:R-:W-:Y:S02]  /*16710*/  STL.64 [R1+0x1058], R26 ;  /* 0x0010581a01007387 */ /* 0x000fe40000100a00 */
[----:B------:R0:W-:Y:S02]  /*16720*/  STL.64 [R1+0x1050], R24 ;  /* 0x0010501801007387 */ /* 0x0001e40000100a00 */
[----:B0-----:R-:W4:Y:S01]  /*16730*/  LDL R24, [R1+0x40] ;  /* 0x0000400001187983 */ /* 0x001f220000100800 */
[----:B---3--:R-:W-:-:S03]  /*16740*/  IMAD.MOV.U32 R25, RZ, RZ, R29 ;  /* 0x000000ffff197224 */ /* 0x008fc600078e001d */
[----:B------:R-:W3:Y:S01]  /*16750*/  LDL.LU R29, [R1+0x1178] ;  /* 0x00117800011d7983 */ /* 0x000ee20000300800 */
[----:B------:R-:W-:Y:S03]  /*16760*/  STL [R1+0x1020], R28 ;  /* 0x0010201c01007387 */ /* 0x000fe60000100800 */
[C---:B----4-:R-:W-:Y:S01]  /*16770*/  HMMA.16816.F32.BF16 R24, R8.reuse, R24, R12 ;  /* 0x000000180818723c */ /* 0x050fe2000004180c */
[----:B------:R-:W4:Y:S01]  /*16780*/  LDL.LU.64 R14, [R1+0x1170] ;  /* 0x00117000010e7983 */ /* 0x000f220000300a00 */
[----:B------:R-:W4:Y:S11]  /*16790*/  LDL.LU.64 R12, [R1+0x1168] ;  /* 0x00116800010c7983 */ /* 0x000f360000300a00 */
[----:B------:R-:W-:Y:S10]  /*167a0*/  @!UPT UIADD3 URZ, URZ, URZ, URZ ;  /* 0x0000003f3f3ff290 */ /* 0x000ff4000fffe03f */
[----:B------:R-:W-:Y:S01]  /*167b0*/  STL.64 [R1+0x60], R24 ;  /* 0x0000601801007387 */ /* 0x000fe20000100a00 */
[----:B------:R2:W-:Y:S02]  /*167c0*/  STL.64 [R1+0x68], R26 ;  /* 0x0000681a01007387 */ /* 0x0005e40000100a00 */
[----:B--2---:R-:W-:Y:S01]  /*167d0*/  HMMA.16816.F32.BF16 R24, R8, R4, R16 ;  /* 0x000000040818723c */ /* 0x004fe20000041810 */
[----:B------:R-:W2:Y:S01]  /*167e0*/  LDL.LU R16, [R1+0x1c0] ;  /* 0x0001c00001107983 */ /* 0x000ea20000300800 */
[----:B------:R-:W2:Y:S02]  /*167f0*/  LDL.LU R17, [R1+0x1c4] ;  /* 0x0001c40001117983 */ /* 0x000ea40000300800 */
[----:B------:R-:W2:Y:S02]  /*16800*/  LDL.LU R18, [R1+0x1c8] ;  /* 0x0001c80001127983 */ /* 0x000ea40000300800 */
[----:B------:R-:W2:Y:S01]  /*16810*/  LDL.LU R19, [R1+0x1cc] ;  /* 0x0001cc0001137983 */ /* 0x000ea20000300800 */
[----:B------:R0:W-:Y:S04]  /*16820*/  STL.64 [R1+0x1148], R4 ;  /* 0x0011480401007387 */ /* 0x0001e80000100a00 */
[----:B------:R-:W1:Y:S04]  /*16830*/  LDSM.16.MT88.4 R8, [R2+0x3000] ;  /* 0x003000000208783b */ /* 0x000e680000004200 */
[----:B0-----:R-:W4:Y:S01]  /*16840*/  LDL.LU R4, [R1+0x1d0] ;  /* 0x0001d00001047983 */ /* 0x001f220000300800 */
[----:B------:R-:W4:Y:S02]  /*16850*/  LDL.LU R5, [R1+0x1d4] ;  /* 0x0001d40001057983 */ /* 0x000f240000300800 */
[----:B------:R-:W4:Y:S05]  /*16860*/  LDL.LU R6, [R1+0x1d8] ;  /* 0x0001d80001067983 */ /* 0x000f2a0000300800 */
[----:B------:R-:W-:Y:S01]  /*16870*/  STL.64 [R1+0x1068], R26 ;  /* 0x0010681a01007387 */ /* 0x000fe20000100a00 */
[----:B------:R0:W-:Y:S03]  /*16880*/  STL.64 [R1+0x1060], R24 ;  /* 0x0010601801007387 */ /* 0x0001e60000100a00 */
[----:B0-----:R-:W2:Y:S01]  /*16890*/  LDL.LU.64 R24, [R1+0x40] ;  /* 0x0000400001187983 */ /* 0x001ea20000300a00 */
[----:B---3--:R-:W-:-:S07]  /*168a0*/  IMAD.MOV.U32 R7, RZ, RZ, R29 ;  /* 0x000000ffff077224 */ /* 0x008fce00078e001d */
[----:B----4-:R-:W-:Y:S01]  /*168b0*/  HMMA.16816.F32.BF16 R4, R12, R20, R4 ;  /* 0x000000140c04723c */ /* 0x010fe20000041804 */
[----:B--2---:R-:W-:Y:S01]  /*168c0*/  STL.64 [R1+0x1158], R24 ;  /* 0x0011581801007387 */ /* 0x004fe20000100a00 */
[----:B------:R-:W-:Y:S02]  /*168d0*/  STL [R1+0x10f0], R2 ;  /* 0x0010f00201007387 */ /* 0x000fe40000100800 */
[----:B-1----:R0:W-:Y:S02]  /*168e0*/  STL.64 [R1+0x1008], R10 ;  /* 0x0010080a01007387 */ /* 0x0021e40000100a00 */
[----:B------:R-:W-:Y:S11]  /*168f0*/  STL.64 [R1+0x1000], R8 ;  /* 0x0010000801007387 */ /* 0x000ff60000100a00 */
[----:B------:R-:W-:Y:S06]  /*16900*/  @!UPT UIADD3 URZ, URZ, URZ, URZ ;  /* 0x0000003f3f3ff290 */ /* 0x000fec000fffe03f */
[----:B------:R1:W-:Y:S01]  /*16910*/  STL.64 [R1+0x30], R4 ;  /* 0x0000300401007387 */ /* 0x0003e20000100a00 */
[----:B------:R-:W-:Y:S02]  /*16920*/  IMAD.MOV.U32 R29, RZ, RZ, R6 ;  /* 0x000000ffff1d7224 */ /* 0x000fe400078e0006 */
[----:B0-----:R-:W-:Y:S01]  /*16930*/  IMAD.MOV.U32 R11, RZ, RZ, R7 ;  /* 0x000000ffff0b7224 */ /* 0x001fe200078e0007 */
[----:B-1----:R-:W2:Y:S01]  /*16940*/  LDL.LU R4, [R1+0x1b0] ;  /* 0x0001b00001047983 */ /* 0x002ea20000300800 */
[----:B------:R-:W2:Y:S02]  /*16950*/  LDL.LU R5, [R1+0x1b4] ;  /* 0x0001b40001057983 */ /* 0x000ea40000300800 */
[----:B------:R-:W2:Y:S02]  /*16960*/  LDL.LU R6, [R1+0x1b8] ;  /* 0x0001b80001067983 */ /* 0x000ea40000300800 */
[----:B------:R-:W2:Y:S01]  /*16970*/  LDL.LU R7, [R1+0x1bc] ;  /* 0x0001bc0001077983 */ /* 0x000ea20000300800 */
[----:B------:R-:W3:Y:S01]  /*16980*/  LDL.LU R20, [R1+0x140] ;  /* 0x0001400001147983 */ /* 0x000ee20000300800 */
[----:B------:R-:W-:-:S02]  /*16990*/  IMAD.MOV.U32 R24, RZ, RZ, R22 ;  /* 0x000000ffff187224 */ /* 0x000fc400078e0016 */
[----:B------:R-:W3:Y:S02]  /*169a0*/  LDL.LU R21, [R1+0x144] ;  /* 0x0001440001157983 */ /* 0x000ee40000300800 */
[----:B------:R-:W3:Y:S01]  /*169b0*/  LDL.LU R22, [R1+0x148] ;  /* 0x0001480001167983 */ /* 0x000ee20000300800 */
[----:B------:R-:W3:Y:S01]  /*169c0*/  LDL.LU R23, [R1+0x14c] ;  /* 0x00014c0001177983 */ /* 0x000ee20000300800 */
[----:B------:R-:W-:Y:S02]  /*169d0*/  STL [R1+0x1110], R29 ;  /* 0x0011101d01007387 */ /* 0x000fe40000100800 */
[----:B------:R0:W-:Y:S02]  /*169e0*/  STL [R1+0x10c8], R11 ;  /* 0x0010c80b01007387 */ /* 0x0001e40000100800 */
[----:B------:R-:W4:Y:S01]  /*169f0*/  LDL.LU R8, [R1+0x110] ;  /* 0x0001100001087983 */ /* 0x000f220000300800 */
[----:B------:R-:W4:Y:S01]  /*16a00*/  LDL.LU R9, [R1+0x114] ;  /* 0x0001140001097983 */ /* 0x000f220000300800 */
[----:B------:R-:W2:Y:S02]  /*16a10*/  LDL.LU R10, [R1+0x118] ;  /* 0x00011800010a7983 */ /* 0x000ea40000300800 */
[----:B------:R-:W-:-:S02]  /*16a20*/  IMAD.MOV.U32 R25, RZ, RZ, R0 ;  /* 0x000000ffff197224 */ /* 0x000fc400078e0000 */
[----:B0-----:R-:W-:Y:S02]  /*16a30*/  IMAD.MOV.U32 R11, RZ, RZ, R3 ;  /* 0x000000ffff0b7224 */ /* 0x001fe400078e0003 */
[----:B------:R-:W3:Y:S03]  /*16a40*/  LDL.LU R3, [R1+0x1164] ;  /* 0x0011640001037983 */ /* 0x000ee60000300800 */
[----:B------:R-:W-:Y:S01]  /*16a50*/  HMMA.16816.F32.BF16 R24, R12, R24, R16 ;  /* 0x000000180c18723c */ /* 0x000fe20000041810 */
[----:B--2---:R-:W-:Y:S01]  /*16a60*/  STL.64 [R1+0x1120], R10 ;  /* 0x0011200a01007387 */ /* 0x004fe20000100a00 */
[----:B----4-:R0:W-:Y:S03]  /*16a70*/  STL.64 [R1+0x1118], R8 ;  /* 0x0011180801007387 */ /* 0x0101e60000100a00 */
[----:B0-----:R-:W2:Y:S01]  /*16a80*/  LDL.LU.64 R8, [R1+0xa0] ;  /* 0x0000a00001087983 */ /* 0x001ea20000300a00 */
[----:B------:R-:W4:Y:S11]  /*16a90*/  LDL.LU R16, [R1+0x1160] ;  /* 0x0011600001107983 */ /* 0x000f360000300800 */
[----:B------:R-:W-:Y:S07]  /*16aa0*/  @!UPT UIADD3 URZ, URZ, URZ, URZ ;  /* 0x0000003f3f3ff290 */ /* 0x000fee000fffe03f */
[----:B------:R-:W-:Y:S02]  /*16ab0*/  IMAD.MOV.U32 R17, RZ, RZ, R24 ;  /* 0x000000ffff117224 */ /* 0x000fe400078e0018 */
[----:B------:R-:W-:Y:S02]  /*16ac0*/  IMAD.MOV.U32 R18, RZ, RZ, R25 ;  /* 0x000000ffff127224 */ /* 0x000fe400078e0019 */
[----:B------:R-:W2:Y:S01]  /*16ad0*/  LDL.LU.64 R24, [R1+0x1158] ;  /* 0x0011580001187983 */ /* 0x000ea20000300a00 */
[----:B------:R-:W-:Y:S02]  /*16ae0*/  IMAD.MOV.U32 R2, RZ, RZ, R27 ;  /* 0x000000ffff027224 */ /* 0x000fe400078e001b */
[----:B------:R-:W-:-:S03]  /*16af0*/  IMAD.MOV.U32 R19, RZ, RZ, R26 ;  /* 0x000000ffff137224 */ /* 0x000fc600078e001a */
[----:B------:R-:W-:Y:S02]  /*16b00*/  STL [R1+0x1114], R2 ;  /* 0x0011140201007387 */ /* 0x000fe40000100800 */
[----:B------:R3:W-:Y:S02]  /*16b10*/  STL.64 [R1+0x1108], R18 ;  /* 0x0011081201007387 */ /* 0x0007e40000100a00 */
[----:B---3--:R-:W-:Y:S01]  /*16b20*/  IMAD.MOV.U32 R18, RZ, RZ, R3 ;  /* 0x000000ffff127224 */ /* 0x008fe200078e0003 */
[----:B----4-:R0:W-:Y:S04]  /*16b30*/  STL.64 [R1+0x1100], R16 ;  /* 0x0011001001007387 */ /* 0x0101e80000100a00 */
[----:B0-----:R-:W3:Y:S01]  /*16b40*/  LDL.LU R16, [R1+0x150] ;  /* 0x0001500001107983 */ /* 0x001ee20000300800 */
[----:B------:R-:W3:Y:S02]  /*16b50*/  LDL.LU R17, [R1+0x154] ;  /* 0x0001540001117983 */ /* 0x000ee40000300800 */
[----:B------:R-:W4:Y:S02]  /*16b60*/  LDL.LU R3, [R1+0x1150] ;  /* 0x0011500001037983 */ /* 0x000f240000300800 */
[----:B------:R-:W3:Y:S01]  /*16b70*/  LDL.LU R19, [R1+0x15c] ;  /* 0x00015c0001137983 */ /* 0x000ee20000300800 */
[C---:B--2---:R-:W-:Y:S01]  /*16b80*/  HMMA.16816.F32.BF16 R4, R12.reuse, R24, R4 ;  /* 0x000000180c04723c */ /* 0x044fe20000041804 */
[----:B---3--:R-:W-:Y:S01]  /*16b90*/  STL.64 [R1+0x1130], R18 ;  /* 0x0011301201007387 */ /* 0x008fe20000100a00 */
[----:B------:R0:W-:Y:S03]  /*16ba0*/  STL.64 [R1+0x1128], R16 ;  /* 0x0011281001007387 */ /* 0x0001e60000100a00 */
[----:B0-----:R-:W2:Y:S01]  /*16bb0*/  LDL.LU R16, [R1+0x160] ;  /* 0x0001600001107983 */ /* 0x001ea20000300800 */
[----:B------:R-:W2:Y:S02]  /*16bc0*/  LDL.LU R17, [R1+0x164] ;  /* 0x0001640001117983 */ /* 0x000ea40000300800 */
[----:B------:R-:W2:Y:S11]  /*16bd0*/  LDL.LU R18, [R1+0x168] ;  /* 0x0001680001127983 */ /* 0x000eb60000300800 */
[----:B------:R-:W-:Y:S04]  /*16be0*/  @!UPT UIADD3 URZ, URZ, URZ, URZ ;  /* 0x0000003f3f3ff290 */ /* 0x000fe8000fffe03f */
[----:B------:R0:W-:Y:S02]  /*16bf0*/  STL.64 [R1], R4 ;  /* 0x0000000401007387 */ /* 0x0001e40000100a00 */
[----:B0-----:R-:W3:Y:S01]  /*16c00*/  LDL.LU.64 R4, [R1+0x1148] ;  /* 0x0011480001047983 */ /* 0x001ee20000300a00 */
[----:B----4-:R-:W-:Y:S01]  /*16c10*/  IMAD.MOV.U32 R19, RZ, RZ, R3 ;  /* 0x000000ffff137224 */ /* 0x010fe200078e0003 */
[----:B---3--:R-:W-:Y:S02]  /*16c20*/  HMMA.16816.F32.BF16 R12, R12, R4, R20 ;  /* 0x000000040c0c723c */ /* 0x008fe40000041814 */
[----:B------:R-:W2:Y:S01]  /*16c30*/  LDL.LU.64 R22, [R1+0x1140] ;  /* 0x0011400001167983 */ /* 0x000ea20000300a00 */
[----:B------:R-:W2:Y:S02]  /*16c40*/  LDL.LU.64 R20, [R1+0x1138] ;  /* 0x0011380001147983 */ /* 0x000ea40000300a00 */
[----:B------:R-:W-:Y:S02]  /*16c50*/  IMAD.MOV.U32 R3, RZ, RZ, R6 ;  /* 0x000000ffff037224 */ /* 0x000fe400078e0006 */
[----:B------:R-:W-:-:S02]  /*16c60*/  IMAD.MOV.U32 R0, RZ, RZ, R7 ;  /* 0x000000ffff007224 */ /* 0x000fc400078e0007 */
[----:B------:R-:W-:Y:S02]  /*16c70*/  IMAD.MOV.U32 R7, RZ, RZ, R8 ;  /* 0x000000ffff077224 */ /* 0x000fe400078e0008 */
[----:B------:R-:W-:Y:S11]  /*16c80*/  IMAD.MOV.U32 R6, RZ, RZ, R9 ;  /* 0x000000ffff067224 */ /* 0x000ff600078e0009 */
[----:B------:R-:W-:Y:S01]  /*16c90*/  @!UPT UIADD3 URZ, URZ, URZ, URZ ;  /* 0x0000003f3f3ff290 */ /* 0x000fe2000fffe03f */
[----:B------:R-:W-:Y:S01]  /*16ca0*/  STL.64 [R1+0x1030], R14 ;  /* 0x0010300e01007387 */ /* 0x000fe20000100a00 */
[----:B------:R0:W-:Y:S03]  /*16cb0*/  STL.64 [R1+0x1028], R12 ;  /* 0x0010280c01007387 */ /* 0x0001e60000100a00 */
[----:B0-----:R-:W3:Y:S01]  /*16cc0*/  LDL.LU.64 R12, [R1+0x90] ;  /* 0x00009000010c7983 */ /* 0x001ee20000300a00 */
[----:B------:R-:W4:Y:S01]  /*16cd0*/  LDL.LU.64 R14, [R1+0x98] ;  /* 0x00009800010e7983 */ /* 0x000f220000300a00 */
[----:B--2---:R-:W-:Y:S11]  /*16ce0*/  HMMA.16816.F32.BF16 R16, R20, R8, R16 ;  /* 0x000000081410723c */ /* 0x004ff60000041810 */
[----:B------:R-:W-:Y:S11]  /*16cf0*/  @!UPT UIADD3 URZ, URZ, URZ, URZ ;  /* 0x0000003f3f3ff290 */ /* 0x000ff6000fffe03f */
[----:B------:R-:W-:Y:S01]  /*16d00*/  @!UPT UIADD3 URZ, URZ, URZ, URZ ;  /* 0x0000003f3f3ff290 */ /* 0x000fe2000fffe03f */
[----:B------:R-:W-:Y:S01]  /*16d10*/  STL.64 [R1+0x120], R16 ;  /* 0x0001201001007387 */ /* 0x000fe20000100a00 */
[----:B------:R0:W-:Y:S03]  /*16d20*/  STL.64 [R1+0x128], R18 ;  /* 0x0001281201007387 */ /* 0x0001e60000100a00 */
[----:B0-----:R-:W3:Y:S01]  /*16d30*/  LDL.LU.64 R18, [R1+0x1130] ;  /* 0x0011300001127983 */ /* 0x001ee20000300a00 */
[----:B------:R-:W3:Y:S02]  /*16d40*/  LDL.LU.64 R16, [R1+0x1128] ;  /* 0x0011280001107983 */ /* 0x000ee40000300a00 */
[----:B------:R-:W2:Y:S02]  /*16d50*/  LDL.LU.64 R10, [R1+0x1120] ;  /* 0x00112000010a7983 */ /* 0x000ea40000300a00 */
[----:B------:R-:W2:Y:S02]  /*16d60*/  LDL.LU.64 R8, [R1+0x1118] ;  /* 0x0011180001087983 */ /* 0x000ea40000300a00 */
[----:B------:R-:W-:-:S02]  /*16d70*/  IMAD.MOV.U32 R2, RZ, RZ, R24 ;  /* 0x000000ffff027224 */ /* 0x000fc400078e0018 */
[----:B------:R-:W-:Y:S01]  /*16d80*/  IMAD.MOV.U32 R29, RZ, RZ, R25 ;  /* 0x000000ffff1d7224 */ /* 0x000fe200078e0019 */
[C---:B---3--:R-:W-:Y:S08]  /*16d90*/  HMMA.16816.F32.BF16 R16, R20.reuse, R12, R16 ;  /* 0x0000000c1410723c */ /* 0x048ff00000041810 */
[C---:B--2---:R-:W-:Y:S11]  /*16da0*/  HMMA.16816.F32.BF16 R8, R20.reuse, R24, R8 ;  /* 0x000000181408723c */ /* 0x044ff60000041808 */
[----:B------:R-:W-:Y:S04]  /*16db0*/  @!UPT UIADD3 URZ, URZ, URZ, URZ ;  /* 0x0000003f3f3ff290 */ /* 0x000fe8000fffe03f */
[----:B------:R-:W-:Y:S01]  /*16dc0*/  STL [R1+0x150], R16 ;  /* 0x0001501001007387 */ /* 0x000fe20000100800 */
[----:B------:R-:W-:Y:S02]  /*16dd0*/  STL.64 [R1+0x158], R18 ;  /* 0x0001581201007387 */ /* 0x000fe40000100a00 */
[----:B----4-:R-:W-:Y:S02]  /*16de0*/  STL.64 [R1+0x10e8], R14 ;  /* 0x0010e80e01007387 */ /* 0x010fe40000100a00 */
[----:B------:R-:W-:Y:S03]  /*16df0*/  STL.64 [R1+0x10e0], R12 ;  /* 0x0010e00c01007387 */ /* 0x000fe60000100a00 */
[----:B------:R0:W-:Y:S01]  /*16e00*/  STL.64 [R1+0x160], R8 ;  /* 0x0001600801007387 */ /* 0x0001e20000100a00 */
[----:B------:R1:W-:Y:S02]  /*16e10*/  STL.64 [R1+0x168], R10 ;  /* 0x0001680a01007387 */ /* 0x0003e40000100a00 */
[----:B------:R-:W2:Y:S02]  /*16e20*/  LDL.LU R24, [R1+0x60] ;  /* 0x0000600001187983 */ /* 0x000ea40000300800 */
[----:B------:R-:W2:Y:S01]  /*16e30*/  LDL.LU R25, [R1+0x64] ;  /* 0x0000640001197983 */ /* 0x000ea20000300800 */
[----:B------:R-:W3:Y:S01]  /*16e40*/  LDL.LU R26, [R1+0x68] ;  /* 0x00006800011a7983 */ /* 0x000ee20000300800 */
[----:B------:R-:W3:Y:S03]  /*16e50*/  LDL.LU R27, [R1+0x6c] ;  /* 0x00006c00011b7983 */ /* 0x000ee60000300800 */
[----:B0-----:R-:W4:Y:S01]  /*16e60*/  LDL.LU R8, [R1+0xd0] ;  /* 0x0000d00001087983 */ /* 0x001f220000300800 */
[----:B------:R-:W4:Y:S02]  /*16e70*/  LDL.LU R9, [R1+0xd4] ;  /* 0x0000d40001097983 */ /* 0x000f240000300800 */
[----:B-1----:R-:W2:Y:S02]  /*16e80*/  LDL.LU R10, [R1+0xd8] ;  /* 0x0000d800010a7983 */ /* 0x002ea40000300800 */
[----:B------:R-:W2:Y:S02]  /*16e90*/  LDL.LU R11, [R1+0xdc] ;  /* 0x0000dc00010b7983 */ /* 0x000ea40000300800 */
[----:B------:R-:W-:Y:S01]  /*16ea0*/  IMAD.MOV.U32 R28, RZ, RZ, R17 ;  /* 0x000000ffff1c7224 */ /* 0x000fe200078e0011 */
[----:B------:R-:W3:Y:S01]  /*16eb0*/  LDL.LU R16, [R1+0x100] ;  /* 0x0001000001107983 */ /* 0x000ee20000300800 */
[----:B------:R-:W3:Y:S02]  /*16ec0*/  LDL.LU R17, [R1+0x104] ;  /* 0x0001040001117983 */ /* 0x000ee40000300800 */
[----:B------:R-:W3:Y:S02]  /*16ed0*/  LDL.LU R18, [R1+0x108] ;  /* 0x0001080001127983 */ /* 0x000ee40000300800 */
[----:B------:R-:W3:Y:S01]  /*16ee0*/  LDL.LU R19, [R1+0x10c] ;  /* 0x00010c0001137983 */ /* 0x000ee20000300800 */
[----:B--2---:R-:W-:Y:S01]  /*16ef0*/  STL.64 [R1+0x10d8], R10 ;  /* 0x0010d80a01007387 */ /* 0x004fe20000100a00 */
[----:B----4-:R0:W-:Y:S03]  /*16f00*/  STL.64 [R1+0x10d0], R8 ;  /* 0x0010d00801007387 */ /* 0x0101e60000100a00 */
[----:B0-----:R-:W2:Y:S01]  /*16f10*/  LDL.LU R8, [R1+0xe0] ;  /* 0x0000e00001087983 */ /* 0x001ea20000300800 */
[----:B------:R-:W2:Y:S02]  /*16f20*/  LDL.LU R9, [R1+0xe4] ;  /* 0x0000e40001097983 */ /* 0x000ea40000300800 */
[----:B------:R-:W2:Y:S02]  /*16f30*/  LDL.LU R10, [R1+0xe8] ;  /* 0x0000e800010a7983 */ /* 0x000ea40000300800 */
[----:B------:R-:W2:Y:S01]  /*16f40*/  LDL.LU R11, [R1+0xec] ;  /* 0x0000ec00010b7983 */ /* 0x000ea20000300800 */
[----:B------:R-:W4:Y:S01]  /*16f50*/  LDL.LU R12, [R1+0xf0] ;  /* 0x0000f000010c7983 */ /* 0x000f220000300800 */
[----:B------:R-:W4:Y:S02]  /*16f60*/  LDL.LU R13, [R1+0xf4] ;  /* 0x0000f400010d7983 */ /* 0x000f240000300800 */
[----:B------:R-:W4:Y:S02]  /*16f70*/  LDL.LU R14, [R1+0xf8] ;  /* 0x0000f800010e7983 */ /* 0x000f240000300800 */
[----:B------:R-:W4:Y:S01]  /*16f80*/  LDL.LU R15, [R1+0xfc] ;  /* 0x0000fc00010f7983 */ /* 0x000f220000300800 */
[----:B---3--:R-:W-:Y:S01]  /*16f90*/  STL.64 [R1+0x1080], R26 ;  /* 0x0010801a01007387 */ /* 0x008fe20000100a00 */
[----:B------:R0:W-:Y:S03]  /*16fa0*/  STL.64 [R1+0x1078], R24 ;  /* 0x0010781801007387 */ /* 0x0001e60000100a00 */
[----:B0-----:R-:W3:Y:S01]  /*16fb0*/  LDL.LU R24, [R1+0x70] ;  /* 0x0000700001187983 */ /* 0x001ee20000300800 */
[----:B------:R-:W3:Y:S02]  /*16fc0*/  LDL.LU R25, [R1+0x74] ;  /* 0x0000740001197983 */ /* 0x000ee40000300800 */
[----:B------:R-:W2:Y:S02]  /*16fd0*/  LDL.LU R26, [R1+0x78] ;  /* 0x00007800011a7983 */ /* 0x000ea40000300800 */
[----:B------:R-:W2:Y:S02]  /*16fe0*/  LDL.LU R27, [R1+0x7c] ;  /* 0x00007c00011b7983 */ /* 0x000ea40000300800 */
[----:B--2---:R-:W-:Y:S01]  /*16ff0*/  STL.64 [R1+0x1090], R26 ;  /* 0x0010901a01007387 */ /* 0x004fe20000100a00 */
[----:B---3--:R0:W-:Y:S03]  /*17000*/  STL.64 [R1+0x1088], R24 ;  /* 0x0010881801007387 */ /* 0x0081e60000100a00 */
[----:B0-----:R-:W2:Y:S01]  /*17010*/  LDL.LU R24, [R1+0x80] ;  /* 0x0000800001187983 */ /* 0x001ea20000300800 */
[----:B------:R-:W2:Y:S02]  /*17020*/  LDL.LU R25, [R1+0x84] ;  /* 0x0000840001197983 */ /* 0x000ea40000300800 */
[----:B------:R-:W3:Y:S02]  /*17030*/  LDL.LU R26, [R1+0x88] ;  /* 0x00008800011a7983 */ /* 0x000ee40000300800 */
[----:B------:R-:W3:Y:S02]  /*17040*/  LDL.LU R27, [R1+0x8c] ;  /* 0x00008c00011b7983 */ /* 0x000ee40000300800 */
[----:B---3--:R-:W-:Y:S01]  /*17050*/  STL.64 [R1+0x10b0], R26 ;  /* 0x0010b01a01007387 */ /* 0x008fe20000100a00 */
[----:B--2---:R0:W-:Y:S03]  /*17060*/  STL.64 [R1+0x10a8], R24 ;  /* 0x0010a81801007387 */ /* 0x0041e60000100a00 */
[----:B0-----:R-:W2:Y:S01]  /*17070*/  LDL.LU R24, [R1+0xc0] ;  /* 0x0000c00001187983 */ /* 0x001ea20000300800 */
[----:B------:R-:W2:Y:S02]  /*17080*/  LDL.LU R25, [R1+0xc4] ;  /* 0x0000c40001197983 */ /* 0x000ea40000300800 */
[----:B------:R-:W3:Y:S02]  /*17090*/  LDL.LU R26, [R1+0xc8] ;  /* 0x0000c800011a7983 */ /* 0x000ee40000300800 */
[----:B------:R-:W3:Y:S01]  /*170a0*/  LDL.LU R27, [R1+0xcc] ;  /* 0x0000cc00011b7983 */ /* 0x000ee20000300800 */
[----:B------:R-:W-:Y:S01]  /*170b0*/  HMMA.16816.F32.BF16 R20, R20, R4, R16 ;  /* 0x000000041414723c */ /* 0x000fe20000041810 */
[----:B---3--:R-:W-:Y:S01]  /*170c0*/  STL.64 [R1+0x10c0], R26 ;  /* 0x0010c01a01007387 */ /* 0x008fe20000100a00 */
[----:B--2---:R0:W-:Y:S02]  /*170d0*/  STL.64 [R1+0x10b8], R24 ;  /* 0x0010b81801007387 */ /* 0x0041e40000100a00 */
[----:B0-----:R-:W-:-:S02]  /*170e0*/  IMAD.MOV.U32 R24, RZ, RZ, R2 ;  /* 0x000000ffff187224 */ /* 0x001fc400078e0002 */
[----:B------:R-:W-:Y:S01]  /*170f0*/  IMAD.MOV.U32 R25, RZ, RZ, R29 ;  /* 0x000000ffff197224 */ /* 0x000fe200078e001d */
[----:B------:R-:W2:Y:S01]  /*17100*/  LDL.LU R2, [R1+0x1114] ;  /* 0x0011140001027983 */ /* 0x000ea20000300800 */
[----:B------:R-:W3:Y:S02]  /*17110*/  LDL.LU R29, [R1+0x1110] ;  /* 0x00111000011d7983 */ /* 0x000ee40000300800 */
[----:B------:R-:W2:Y:S02]  /*17120*/  LDL.LU.64 R18, [R1+0x1108] ;  /* 0x0011080001127983 */ /* 0x000ea40000300a00 */
[----:B------:R-:W3:Y:S11]  /*17130*/  LDL.LU.64 R16, [R1+0x1100] ;  /* 0x0011000001107983 */ /* 0x000ef60000300a00 */
[----:B------:R2:W-:Y:S01]  /*17140*/  STL.64 [R1+0x140], R20 ;  /* 0x0001401401007387 */ /* 0x0005e20000100a00 */
[----:B------:R0:W-:Y:S02]  /*17150*/  STL.64 [R1+0x148], R22 ;  /* 0x0001481601007387 */ /* 0x0001e40000100a00 */
[----:B--2---:R-:W-:-:S02]  /*17160*/  IMAD.MOV.U32 R21, RZ, RZ, R18 ;  /* 0x000000ffff157224 */ /* 0x004fc400078e0012 */
[----:B---3--:R-:W-:Y:S02]  /*17170*/  IMAD.MOV.U32 R20, RZ, RZ, R17 ;  /* 0x000000ffff147224 */ /* 0x008fe400078e0011 */
[----:B0-----:R-:W-:Y:S01]  /*17180*/  IMAD.MOV.U32 R22, RZ, RZ, R19 ;  /* 0x000000ffff167224 */ /* 0x001fe200078e0013 */
[----:B------:R-:W4:Y:S01]  /*17190*/  LDL.LU R17, [R1+0x10fc] ;  /* 0x0010fc0001117983 */ /* 0x000f220000300800 */
[----:B------:R-:W4:Y:S02]  /*171a0*/  LDL.LU R18, [R1+0x10f8] ;  /* 0x0010f80001127983 */ /* 0x000f240000300800 */
[----:B------:R-:W4:Y:S02]  /*171b0*/  LDL.LU R19, [R1+0x10f4] ;  /* 0x0010f40001137983 */ /* 0x000f240000300800 */
[----:B------:R-:W-:Y:S02]  /*171c0*/  IMAD.MOV.U32 R23, RZ, RZ, R2 ;  /* 0x000000ffff177224 */ /* 0x000fe400078e0002 */
[----:B------:R-:W2:Y:S03]  /*171d0*/  LDL.LU R2, [R1+0x10f0] ;  /* 0x0010f00001027983 */ /* 0x000ea60000300800 */
[----:B------:R0:W-:Y:S02]  /*171e0*/  STL.64 [R1+0x1040], R22 ;  /* 0x0010401601007387 */ /* 0x0001e40000100a00 */
[----:B------:R1:W-:Y:S01]  /*171f0*/  STL.64 [R1+0x1038], R20 ;  /* 0x0010381401007387 */ /* 0x0003e20000100a00 */
[----:B0-----:R-:W3:Y:S01]  /*17200*/  LDL R22, [R1+0xa8] ;  /* 0x0000a80001167983 */ /* 0x001ee20000100800 */
[----:B-1----:R-:W-:-:S02]  /*17210*/  IMAD.MOV.U32 R20, RZ, RZ, R7 ;  /* 0x000000ffff147224 */ /* 0x002fc400078e0007 */
[----:B------:R-:W-:Y:S01]  /*17220*/  IMAD.MOV.U32 R21, RZ, RZ, R6 ;  /* 0x000000ffff157224 */ /* 0x000fe200078e0006 */
[----:B------:R-:W3:Y:S06]  /*17230*/  LDL R23, [R1+0xac] ;  /* 0x0000ac0001177983 */ /* 0x000eec0000100800 */
[C---:B----4-:R-:W-:Y:S11]  /*17240*/  HMMA.16816.F32.BF16 R12, R16.reuse, R20, R12 ;  /* 0x00000014100c723c */ /* 0x050ff6000004180c */
[----:B------:R-:W-:Y:S11]  /*17250*/  @!UPT UIADD3 URZ, URZ, URZ, URZ ;  /* 0x0000003f3f3ff290 */ /* 0x000ff6000fffe03f */
[----:B------:R-:W-:Y:S01]  /*17260*/  @!UPT UIADD3 URZ, URZ, URZ, URZ ;  /* 0x0000003f3f3ff290 */ /* 0x000fe2000fffe03f */
[----:B------:R-:W-:Y:S01]  /*17270*/  STL.64 [R1+0x110], R12 ;  /* 0x0001100c01007387 */ /* 0x000fe20000100a00 */
[----:B------:R0:W-:Y:S03]  /*17280*/  STL.64 [R1+0x118], R14 ;  /* 0x0001180e01007387 */ /* 0x0001e60000100a00 */
[----:B0-----:R-:W4:Y:S01]  /*17290*/  LDL.LU.64 R14, [R1+0x10e8] ;  /* 0x0010e800010e7983 */ /* 0x001f220000300a00 */
[----:B------:R-:W2:Y:S02]  /*172a0*/  LDL.LU.64 R12, [R1+0x10e0] ;  /* 0x0010e000010c7983 */ /* 0x000ea40000300a00 */
[C---:B--2---:R-:W-:Y:S11]  /*172b0*/  HMMA.16816.F32.BF16 R8, R16.reuse, R12, R8 ;  /* 0x0000000c1008723c */ /* 0x044ff60000041808 */
[----:B------:R-:W-:Y:S11]  /*172c0*/  @!UPT UIADD3 URZ, URZ, URZ, URZ ;  /* 0x0000003f3f3ff290 */ /* 0x000ff6000fffe03f */
[----:B------:R-:W-:Y:S01]  /*172d0*/  @!UPT UIADD3 URZ, URZ, URZ, URZ ;  /* 0x0000003f3f3ff290 */ /* 0x000fe2000fffe03f */
[----:B------:R-:W-:Y:S01]  /*172e0*/  STL.64 [R1+0x100], R8 ;  /* 0x0001000801007387 */ /* 0x000fe20000100a00 */
[----:B------:R0:W-:Y:S03]  /*172f0*/  STL.64 [R1+0x108], R10 ;  /* 0x0001080a01007387 */ /* 0x0001e60000100a00 */
[----:B0-----:R-:W2:Y:S01]  /*17300*/  LDL.LU.64 R10, [R1+0x10d8] ;  /* 0x0010d800010a7983 */ /* 0x001ea20000300a00 */
[----:B------:R-:W2:Y:S02]  /*17310*/  LDL.LU.64 R8, [R1+0x10d0] ;  /* 0x0010d00001087983 */ /* 0x000ea40000300a00 */
[----:B--2---:R-:W-:Y:S01]  /*17320*/  HMMA.16816.F32.BF16 R24, R16, R24, R8 ;  /* 0x000000181018723c */ /* 0x004fe20000041808 */
[----:B------:R-:W2:Y:S11]  /*17330*/  LDL.LU R11, [R1+0x10c8] ;  /* 0x0010c800010b7983 */ /* 0x000eb60000300800 */
[----:B------:R-:W-:Y:S11]  /*17340*/  @!UPT UIADD3 URZ, URZ, URZ, URZ ;  /* 0x0000003f3f3ff290 */ /* 0x000ff6000fffe03f */
[----:B------:R-:W-:Y:S01]  /*17350*/  STL.64 [R1+0xd0], R24 ;  /* 0x0000d01801007387 */ /* 0x000fe20000100a00 */
[----:B------:R-:W-:Y:S02]  /*17360*/  STL.64 [R1+0xd8], R26 ;  /* 0x0000d81a01007387 */ /* 0x000fe40000100a00 */
[----:B------:R-:W0:Y:S04]  /*17370*/  LDSM.16.MT88.4 R24, [R2+0x3080] ;  /* 0x003080000218783b */ /* 0x000e280000004200 */
[----:B0-----:R-:W-:Y:S01]  /*17380*/  IMAD.MOV.U32 R9, RZ, RZ, R26 ;  /* 0x000000ffff097224 */ /* 0x001fe200078e001a */
[----:B------:R0:W-:Y:S01]  /*17390*/  STL [R1+0x10], R24 ;  /* 0x0000101801007387 */ /* 0x0001e20000100800 */
[----:B------:R-:W-:Y:S02]  /*173a0*/  IMAD.MOV.U32 R8, RZ, RZ, R27 ;  /* 0x000000ffff087224 */ /* 0x000fe400078e001b */
[----:B------:R-:W-:-:S02]  /*173b0*/  IMAD.MOV.U32 R10, RZ, RZ, R25 ;  /* 0x000000ffff0a7224 */ /* 0x000fc400078e0019 */
[----:B------:R-:W2:Y:S01]  /*173c0*/  LDL.LU.64 R26, [R1+0x10c0] ;  /* 0x0010c000011a7983 */ /* 0x000ea20000300a00 */
[----:B0-----:R-:W2:Y:S02]  /*173d0*/  LDL.LU.64 R24, [R1+0x10b8] ;  /* 0x0010b80001187983 */ /* 0x001ea40000300a00 */
[----:B--2---:R-:W-:Y:S02]  /*173e0*/  HMMA.16816.F32.BF16 R16, R16, R4, R24 ;  /* 0x000000041010723c */ /* 0x004fe40000041818 */
[----:B------:R-:W3:Y:S01]  /*173f0*/  LDL.LU.64 R26, [R1+0x10b0] ;  /* 0x0010b000011a7983 */ /* 0x000ee20000300a00 */
[----:B------:R-:W3:Y:S02]  /*17400*/  LDL.LU.64 R24, [R1+0x10a8] ;  /* 0x0010a80001187983 */ /* 0x000ee40000300a00 */
[----:B------:R-:W3:Y:S02]  /*17410*/  LDL.LU.64 R6, [R1+0x10a0] ;  /* 0x0010a00001067983 */ /* 0x000ee40000300a00 */
[----:B------:R-:W3:Y:S11]  /*17420*/  LDL.LU.64 R4, [R1+0x1098] ;  /* 0x0010980001047983 */ /* 0x000ef60000300a00 */
[----:B------:R-:W-:Y:S05]  /*17430*/  @!UPT UIADD3 URZ, URZ, URZ, URZ ;  /* 0x0000003f3f3ff290 */ /* 0x000fea000fffe03f */
[----:B------:R-:W-:Y:S01]  /*17440*/  STL.64 [R1+0xc0], R16 ;  /* 0x0000c01001007387 */ /* 0x000fe20000100a00 */
[----:B------:R0:W-:Y:S03]  /*17450*/  STL.64 [R1+0xc8], R18 ;  /* 0x0000c81201007387 */ /* 0x0001e60000100a00 */
[----:B0-----:R-:W2:Y:S01]  /*17460*/  LDL.LU.64 R18, [R1+0xb8] ;  /* 0x0000b80001127983 */ /* 0x001ea20000300a00 */
[C---:B---3--:R-:W-:Y:S11]  /*17470*/  HMMA.16816.F32.BF16 R24, R4.reuse, R22, R24 ;  /* 0x000000160418723c */ /* 0x048ff60000041818 */
[----:B------:R-:W-:Y:S11]  /*17480*/  @!UPT UIADD3 URZ, URZ, URZ, URZ ;  /* 0x0000003f3f3ff290 */ /* 0x000ff6000fffe03f */
[----:B------:R-:W-:Y:S01]  /*17490*/  @!UPT UIADD3 URZ, URZ, URZ, URZ ;  /* 0x0000003f3f3ff290 */ /* 0x000fe2000fffe03f */
[----:B------:R-:W-:Y:S01]  /*174a0*/  STL.64 [R1+0x1a0], R24 ;  /* 0x0001a01801007387 */ /* 0x000fe20000100a00 */
[----:B------:R0:W-:Y:S03]  /*174b0*/  STL.64 [R1+0x1a8], R26 ;  /* 0x0001a81a01007387 */ /* 0x0001e60000100a00 */
[----:B0-----:R-:W4:Y:S01]  /*174c0*/  LDL.LU.64 R26, [R1+0x1090] ;  /* 0x00109000011a7983 */ /* 0x001f220000300a00 */
[----:B------:R-:W4:Y:S02]  /*174d0*/  LDL.LU.64 R24, [R1+0x1088] ;  /* 0x0010880001187983 */ /* 0x000f240000300a00 */
[----:B------:R0:W-:Y:S02]  /*174e0*/  STL.64 [R1+0x1070], R22 ;  /* 0x0010701601007387 */ /* 0x0001e40000100a00 */
[----:B0-----:R-:W3:Y:S01]  /*174f0*/  LDL.64 R22, [R1+0x48] ;  /* 0x0000480001167983 */ /* 0x001ee20000100a00 */
[----:B----4-:R-:W-:Y:S11]  /*17500*/  HMMA.16816.F32.BF16 R24, R4, R14, R24 ;  /* 0x0000000e0418723c */ /* 0x010ff60000041818 */
[----:B------:R-:W-:Y:S11]  /*17510*/  @!UPT UIADD3 URZ, URZ, URZ, URZ ;  /* 0x0000003f3f3ff290 */ /* 0x000ff6000fffe03f */
[----:B------:R-:W-:Y:S01]  /*17520*/  @!UPT UIADD3 URZ, URZ, URZ, URZ ;  /* 0x0000003f3f3ff290 */ /* 0x000fe2000fffe03f */
[----:B------:R-:W-:Y:S01]  /*17530*/  STL.64 [R1+0x190], R24 ;  /* 0x0001901801007387 */ /* 0x000fe20000100a00 */
[----:B------:R0:W-:Y:S03]  /*17540*/  STL.64 [R1+0x198], R26 ;  /* 0x0001981a01007387 */ /* 0x0001e60000100a00 */
[----:B0-----:R-:W4:Y:S01]  /*17550*/  LDL.LU.64 R26, [R1+0x1080] ;  /* 0x00108000011a7983 */ /* 0x001f220000300a00 */
[----:B------:R-:W4:Y:S02]  /*17560*/  LDL.LU.64 R24, [R1+0x1078] ;  /* 0x0010780001187983 */ /* 0x000f240000300a00 */
[----:B------:R0:W-:Y:S02]  /*17570*/  STL.64 [R1+0x1048], R14 ;  /* 0x0010480e01007387 */ /* 0x0001e40000100a00 */
[----:B------:R-:W2:Y:S01]  /*17580*/  LDL.LU R12, [R1+0x30] ;  /* 0x00003000010c7983 */ /* 0x000ea20000300800 */
[----:B------:R-:W2:Y:S01]  /*17590*/  LDL.LU R13, [R1+0x34] ;  /* 0x00003400010d7983 */ /* 0x000ea20000300800 */
[----:B---3--:R-:W-:-:S02]  /*175a0*/  IMAD.MOV.U32 R17, RZ, RZ, R22 ;  /* 0x000000ffff117224 */ /* 0x008fc400078e0016 */
[----:B------:R-:W-:Y:S02]  /*175b0*/  IMAD.MOV.U32 R16, RZ, RZ, R23 ;  /* 0x000000ffff107224 */ /* 0x000fe400078e0017 */
[----:B0-----:R-:W-:Y:S02]  /*175c0*/  IMAD.MOV.U32 R15, RZ, RZ, R11 ;  /* 0x000000ffff0f7224 */ /* 0x001fe400078e000b */
[----:B------:R-:W3:Y:S01]  /*175d0*/  LDL R11, [R1+0x264] ;  /* 0x00026400010b7983 */ /* 0x000ee20000100800 */
[----:B------:R-:W-:Y:S01]  /*175e0*/  IMAD.MOV.U32 R14, RZ, RZ, R29 ;  /* 0x000000ffff0e7224 */ /* 0x000fe200078e001d */
[C---:B----4-:R-:W-:Y:S02]  /*175f0*/  HMMA.16816.F32.BF16 R24, R4.reuse, R22, R24 ;  /* 0x000000160418723c */ /* 0x050fe40000041818 */
[----:B------:R-:W4:Y:S11]  /*17600*/  LDL.LU.64 R22, [R1+0x1070] ;  /* 0x0010700001167983 */ /* 0x000f360000300a00 */
[----:B------:R-:W-:Y:S10]  /*17610*/  @!UPT UIADD3 URZ, URZ, URZ, URZ ;  /* 0x0000003f3f3ff290 */ /* 0x000ff4000fffe03f */
[----:B------:R-:W-:Y:S01]  /*17620*/  STL.64 [R1+0x180], R24 ;  /* 0x0001801801007387 */ /* 0x000fe20000100a00 */
[----:B------:R0:W-:Y:S02]  /*17630*/  STL [R1+0x188], R26 ;  /* 0x0001881a01007387 */ /* 0x0001e40000100800 */
[----:B------:R-:W-:Y:S02]  /*17640*/  IMAD.MOV.U32 R29, RZ, RZ, R27 ;  /* 0x000000ffff1d7224 */ /* 0x000fe400078e001b */
[----:B0-----:R-:W2:Y:S01]  /*17650*/  LDL.LU.64 R26, [R1+0x1068] ;  /* 0x00106800011a7983 */ /* 0x001ea20000300a00 */
[----:B------:R-:W2:Y:S02]  /*17660*/  LDL.LU.64 R24, [R1+0x1060] ;  /* 0x0010600001187983 */ /* 0x000ea40000300a00 */
[----:B------:R-:W-:Y:S01]  /*17670*/  STL [R1+0xff0], R29 ;  /* 0x000ff01d01007387 */ /* 0x000fe20000100800 */
[----:B--2---:R-:W-:Y:S01]  /*17680*/  HMMA.16816.F32.BF16 R4, R4, R18, R24 ;  /* 0x000000120404723c */ /* 0x004fe20000041818 */
[----:B------:R-:W4:Y:S01]  /*17690*/  LDL.LU.64 R26, [R1+0x1058] ;  /* 0x00105800011a7983 */ /* 0x000f220000300a00 */
[----:B------:R-:W4:Y:S11]  /*176a0*/  LDL.LU.64 R24, [R1+0x1050] ;  /* 0x0010500001187983 */ /* 0x000f360000300a00 */
[----:B------:R-:W-:Y:S10]  /*176b0*/  @!UPT UIADD3 URZ, URZ, URZ, URZ ;  /* 0x0000003f3f3ff290 */ /* 0x000ff4000fffe03f */
[----:B------:R-:W-:Y:S01]  /*176c0*/  STL.64 [R1+0x170], R4 ;  /* 0x0001700401007387 */ /* 0x000fe20000100a00 */
[----:B------:R-:W-:Y:S01]  /*176d0*/  STL.64 [R1+0x178], R6 ;  /* 0x0001780601007387 */ /* 0x000fe20000100a00 */
[C---:B----4-:R-:W-:Y:S02]  /*176e0*/  HMMA.16816.F32.BF16 R20, R24.reuse, R22, R12 ;  /* 0x000000161814723c */ /* 0x050fe4000004180c */
[----:B------:R-:W2:Y:S11]  /*176f0*/  LDL.LU.64 R14, [R1+0x1048] ;  /* 0x00104800010e7983 */ /* 0x000eb60000300a00 */
[----:B------:R-:W-:Y:S10]  /*17700*/  @!UPT UIADD3 URZ, URZ, URZ, URZ ;  /* 0x0000003f3f3ff290 */ /* 0x000ff4000fffe03f */
[----:B------:R-:W-:Y:S01]  /*17710*/  STL.64 [R1+0x130], R20 ;  /* 0x0001301401007387 */ /* 0x000fe20000100a00 */
[----:B------:R0:W-:Y:S03]  /*17720*/  STL.64 [R1+0x138], R22 ;  /* 0x0001381601007387 */ /* 0x0001e60000100a00 */
[----:B0-----:R-:W2:Y:S01]  /*17730*/  LDL.LU.64 R22, [R1+0x1040] ;  /* 0x0010400001167983 */ /* 0x001ea20000300a00 */
[----:B------:R-:W2:Y:S02]  /*17740*/  LDL.LU.64 R20, [R1+0x1038] ;  /* 0x0010380001147983 */ /* 0x000ea40000300a00 */
[----:B--2---:R-:W-:Y:S11]  /*17750*/  HMMA.16816.F32.BF16 R20, R24, R14, R20 ;  /* 0x0000000e1814723c */ /* 0x004ff60000041814 */
[----:B------:R-:W-:Y:S11]  /*17760*/  @!UPT UIADD3 URZ, URZ, URZ, URZ ;  /* 0x0000003f3f3ff290 */ /* 0x000ff6000fffe03f */
[----:B------:R-:W-:Y:S01]  /*17770*/  @!UPT UIADD3 URZ, URZ, URZ, URZ ;  /* 0x0000003f3f3ff290 */ /* 0x000fe2000fffe03f */
[----:B------:R0:W-:Y:S01]  /*17780*/  STL.64 [R1+0x30], R20 ;  /* 0x0000301401007387 */ /* 0x0001e20000100a00 */
[----:B------:R-:W-:Y:S02]  /*17790*/  STL.64 [R1+0x38], R22 ;  /* 0x0000381601007387 */ /* 0x000fe40000100a00 */
[----:B0-----:R-:W-:Y:S02]  /*177a0*/  IMAD.MOV.U32 R21, RZ, RZ, R14 ;  /* 0x000000ffff157224 */ /* 0x001fe400078e000e */
[----:B------:R-:W-:Y:S02]  /*177b0*/  IMAD.MOV.U32 R20, RZ, RZ, R15 ;  /* 0x000000ffff147224 */ /* 0x000fe400078e000f */
[----:B------:R-:W2:Y:S01]  /*177c0*/  LDL.LU.64 R14, [R1+0x1030] ;  /* 0x00103000010e7983 */ /* 0x000ea20000300a00 */
[----:B------:R-:W2:Y:S02]  /*177d0*/  LDL.LU.64 R12, [R1+0x1028] ;  /* 0x00102800010c7983 */ /* 0x000ea40000300a00 */
[----:B------:R0:W-:Y:S02]  /*177e0*/  STL.64 [R1+0xff8], R20 ;  /* 0x000ff81401007387 */ /* 0x0001e40000100a00 */
[----:B0-----:R-:W4:Y:S01]  /*177f0*/  LDL.LU R20, [R1+0x120] ;  /* 0x0001200001147983 */ /* 0x001f220000300800 */
[----:B------:R-:W4:Y:S02]  /*17800*/  LDL.LU R21, [R1+0x124] ;  /* 0x0001240001157983 */ /* 0x000f240000300800 */
[----:B------:R-:W2:Y:S02]  /*17810*/  LDL.LU R22, [R1+0x128] ;  /* 0x0001280001167983 */ /* 0x000ea40000300800 */
[----:B------:R-:W2:Y:S02]  /*17820*/  LDL.LU R23, [R1+0x12c] ;  /* 0x00012c0001177983 */ /* 0x000ea40000300800 */
[----:B------:R-:W-:-:S02]  /*17830*/  IMAD.MOV.U32 R6, RZ, RZ, R17 ;  /* 0x000000ffff067224 */ /* 0x000fc400078e0011 */
[----:B------:R-:W-:Y:S01]  /*17840*/  IMAD.MOV.U32 R7, RZ, RZ, R16 ;  /* 0x000000ffff077224 */ /* 0x000fe200078e0010 */
[----:B--2---:R-:W-:Y:S01]  /*17850*/  STL.64 [R1+0x1018], R22 ;  /* 0x0010181601007387 */ /* 0x004fe20000100a00 */
[----:B----4-:R0:W-:Y:S03]  /*17860*/  STL.64 [R1+0x1010], R20 ;  /* 0x0010101401007387 */ /* 0x0101e60000100a00 */
[----:B0-----:R-:W2:Y:S01]  /*17870*/  LDL.LU R20, [R1] ;  /* 0x0000000001147983 */ /* 0x001ea20000300800 */
[----:B------:R-:W2:Y:S02]  /*17880*/  LDL.LU R21, [R1+0x4] ;  /* 0x0000040001157983 */ /* 0x000ea40000300800 */
[----:B------:R-:W-:Y:S02]  /*17890*/  IMAD.MOV.U32 R22, RZ, RZ, R3 ;  /* 0x000000ffff167224 */ /* 0x000fe400078e0003 */
[----:B------:R-:W-:-:S02]  /*178a0*/  IMAD.MOV.U32 R23, RZ, RZ, R0 ;  /* 0x000000ffff177224 */ /* 0x000fc400078e0000 */
[----:B------:R-:W-:Y:S02]  /*178b0*/  IMAD.MOV.U32 R17, RZ, RZ, R28 ;  /* 0x000000ffff117224 */ /* 0x000fe400078e001c */
[----:B------:R-:W-:Y:S02]  /*178c0*/  IMAD.MOV.U32 R3, RZ, RZ, R18 ;  /* 0x000000ffff037224 */ /* 0x000fe400078e0012 */
[----:B------:R-:W-:Y:S01]  /*178d0*/  IMAD.MOV.U32 R0, RZ, RZ, R19 ;  /* 0x000000ffff007224 */ /* 0x000fe200078e0013 */
[C---:B--2---:R-:W-:Y:S08]  /*178e0*/  HMMA.16816.F32.BF16 R20, R24.reuse, R6, R20 ;  /* 0x000000061814723c */ /* 0x044ff00000041814 */
[----:B------:R-:W-:Y:S11]  /*178f0*/  HMMA.16816.F32.BF16 R4, R24, R18, R12 ;  /* 0x000000121804723c */ /* 0x000ff6000004180c */
[----:B------:R-:W-:Y:S04]  /*17900*/  @!UPT UIADD3 URZ, URZ, URZ, URZ ;  /* 0x0000003f3f3ff290 */ /* 0x000fe8000fffe03f */
[----:B------:R-:W-:Y:S01]  /*17910*/  STL.64 [R1+0x20], R20 ;  /* 0x0000201401007387 */ /* 0x000fe20000100a00 */
[----:B------:R-:W-:Y:S07]  /*17920*/  STL.64 [R1+0x28], R22 ;  /* 0x0000281601007387 */ /* 0x000fee0000100a00 */
[----:B------:R0:W-:Y:S02]  /*17930*/  STL.64 [R1+0xe0], R4 ;  /* 0x0000e00401007387 */ /* 0x0001e40000100a00 */
[----:B------:R1:W-:Y:S01]  /*17940*/  STL.64 [R1+0xe8], R6 ;  /* 0x0000e80601007387 */ /* 0x0003e20000100a00 */
[----:B------:R-:W2:Y:S01]  /*17950*/  LDL.LU.64 R26, [R1+0xa8] ;  /* 0x0000a800011a7983 */ /* 0x000ea20000300a00 */
[----:B------:R-:W4:Y:S02]  /*17960*/  LDL.LU R16, [R1+0x150] ;  /* 0x0001500001107983 */ /* 0x000f240000300800 */
[----:B------:R-:W2:Y:S02]  /*17970*/  LDL.LU R28, [R1+0x1020] ;  /* 0x00102000011c7983 */ /* 0x000ea40000300800 */
[----:B------:R-:W4:Y:S01]  /*17980*/  LDL.LU R18, [R1+0x158] ;  /* 0x0001580001127983 */ /* 0x000f220000300800 */
[----:B------:R-:W4:Y:S04]  /*17990*/  LDL.LU R19, [R1+0x15c] ;  /* 0x00015c0001137983 */ /* 0x000f280000300800 */
[----:B---3--:R-:W-:Y:S04]  /*179a0*/  LDSM.16.M88.4 R20, [R11+0x8080] ;  /* 0x008080000b14783b */ /* 0x008fe80000000200 */
[----:B0-----:R-:W3:Y:S01]  /*179b0*/  LDL.LU R4, [R1+0x10] ;  /* 0x0000100001047983 */ /* 0x001ee20000300800 */
[----:B------:R-:W-:-:S02]  /*179c0*/  IMAD.MOV.U32 R5, RZ, RZ, R10 ;  /* 0x000000ffff057224 */ /* 0x000fc400078e000a */
[----:B-1----:R-:W-:Y:S02]  /*179d0*/  IMAD.MOV.U32 R6, RZ, RZ, R9 ;  /* 0x000000ffff067224 */ /* 0x002fe400078e0009 */
[----:B------:R-:W-:Y:S01]  /*179e0*/  IMAD.MOV.U32 R7, RZ, RZ, R8 ;  /* 0x000000ffff077224 */ /* 0x000fe200078e0008 */
[----:B--2---:R-:W0:Y:S04]  /*179f0*/  LDSM.16.MT88.4 R12, [R28+0x4000] ;  /* 0x004000001c0c783b */ /* 0x004e280000004200 */
[----:B---3--:R-:W-:Y:S04]  /*17a00*/  STL [R1+0xff4], R4 ;  /* 0x000ff40401007387 */ /* 0x008fe80000100800 */
[----:B0-----:R0:W-:Y:S01]  /*17a10*/  STL.64 [R1+0xfa8], R14 ;  /* 0x000fa80e01007387 */ /* 0x0011e20000100a00 */
[----:B------:R-:W-:Y:S02]  /*17a20*/  STL.64 [R1+0xfa0], R12 ;  /* 0x000fa00c01007387 */ /* 0x000fe40000100a00 */
[----:B------:R-:W-:Y:S02]  /*17a30*/  STL.64 [R1+0x50], R20 ;  /* 0x0000501401007387 */ /* 0x000fe40000100a00 */
[----:B------:R-:W-:Y:S02]  /*17a40*/  STL.64 [R1+0x58], R22 ;  /* 0x0000581601007387 */ /* 0x000fe40000100a00 */
[----:B0-----:R-:W-:-:S02]  /*17a50*/  IMAD.MOV.U32 R14, RZ, RZ, R3 ;  /* 0x000000ffff0e7224 */ /* 0x001fc400078e0003 */
[----:B------:R-:W-:Y:S02]  /*17a60*/  IMAD.MOV.U32 R15, RZ, RZ, R0 ;  /* 0x000000ffff0f7224 */ /* 0x000fe400078e0000 */
[----:B------:R-:W-:Y:S02]  /*17a70*/  IMAD.MOV.U32 R3, RZ, RZ, R20 ;  /* 0x000000ffff037224 */ /* 0x000fe400078e0014 */
[----:B------:R-:W-:Y:S02]  /*17a80*/  IMAD.MOV.U32 R0, RZ, RZ, R21 ;  /* 0x000000ffff007224 */ /* 0x000fe400078e0015 */
[----:B------:R-:W0:Y:S04]  /*17a90*/  LDSM.16.M88.4 R20, [R11+0x9080] ;  /* 0x009080000b14783b */ /* 0x000e280000000200 */
[----:B0-----:R-:W-:Y:S01]  /*17aa0*/  STL.64 [R1+0x60], R20 ;  /* 0x0000601401007387 */ /* 0x001fe20000100a00 */
[----:B------:R-:W-:Y:S02]  /*17ab0*/  STL.64 [R1+0x68], R22 ;  /* 0x0000681601007387 */ /* 0x000fe40000100a00 */
[----:B------:R-:W0:Y:S02]  /*17ac0*/  LDSM.16.M88.4 R20, [R11+0xa080] ;  /* 0x00a080000b14783b */ /* 0x000e240000000200 */
[----:B------:R-:W1:Y:S04]  /*17ad0*/  LDSM.16.M88.4 R8, [R11+0xb080] ;  /* 0x00b080000b08783b */ /* 0x000e680000000200 */
[----:B0-----:R-:W-:Y:S01]  /*17ae0*/  STL.64 [R1+0x80], R20 ;  /* 0x0000801401007387 */ /* 0x001fe20000100a00 */
[----:B------:R0:W-:Y:S02]  /*17af0*/  STL.64 [R1+0x88], R22 ;  /* 0x0000881601007387 */ /* 0x0001e40000100a00 */
[----:B------:R-:W-:-:S02]  /*17b00*/  IMAD.MOV.U32 R4, RZ, RZ, R20 ;  /* 0x000000ffff047224 */ /* 0x000fc400078e0014 */
[----:B------:R-:W-:Y:S01]  /*17b10*/  IMAD.MOV.U32 R29, RZ, RZ, R21 ;  /* 0x000000ffff1d7224 */ /* 0x000fe200078e0015 */
[----:B0-----:R-:W2:Y:S01]  /*17b20*/  LDL.LU.64 R22, [R1+0x1018] ;  /* 0x0010180001167983 */ /* 0x001ea20000300a00 */
[----:B------:R-:W2:Y:S02]  /*17b30*/  LDL.LU.64 R20, [R1+0x1010] ;  /* 0x0010100001147983 */ /* 0x000ea40000300a00 */
[----:B-1----:R-:W-:Y:S02]  /*17b40*/  STL.64 [R1+0x70], R8 ;  /* 0x0000700801007387 */ /* 0x002fe40000100a00 */
[----:B------:R0:W-:Y:S02]  /*17b50*/  STL.64 [R1+0x78], R10 ;  /* 0x0000780a01007387 */ /* 0x0001e40000100a00 */
[----:B0-----:R-:W2:Y:S01]  /*17b60*/  LDL.LU.64 R10, [R1+0x1008] ;  /* 0x00100800010a7983 */ /* 0x001ea20000300a00 */
[----:B------:R-:W2:Y:S02]  /*17b70*/  LDL.LU.64 R8, [R1+0x1000] ;  /* 0x0010000001087983 */ /* 0x000ea40000300a00 */
[----:B------:R-:W-:-:S02]  /*17b80*/  IMAD.MOV.U32 R13, RZ, RZ, R26 ;  /* 0x000000ffff0d7224 */ /* 0x000fc400078e001a */
[----:B------:R-:W-:Y:S01]  /*17b90*/  IMAD.MOV.U32 R12, RZ, RZ, R27 ;  /* 0x000000ffff0c7224 */ /* 0x000fe200078e001b */
[----:B--2---:R-:W-:Y:S01]  /*17ba0*/  HMMA.16816.F32.BF16 R20, R8, R26, R20 ;  /* 0x0000001a0814723c */ /* 0x004fe20000041814 */
[----:B------:R-:W0:Y:S11]  /*17bb0*/  LDSM.16.MT88.4 R24, [R28+0x4080] ;  /* 0x004080001c18783b */ /* 0x000e360000004200 */
[----:B------:R-:W-:Y:S11]  /*17bc0*/  @!UPT UIADD3 URZ, URZ, URZ, URZ ;  /* 0x0000003f3f3ff290 */ /* 0x000ff6000fffe03f */
[----:B------:R1:W-:Y:S01]  /*17bd0*/  STL.64 [R1+0xf0], R20 ;  /* 0x0000f01401007387 */ /* 0x0003e20000100a00 */
[----:B------:R-:W-:Y:S03]  /*17be0*/  STL.64 [R1+0xf8], R22 ;  /* 0x0000f81601007387 */ /* 0x000fe60000100a00 */
[----:B-1----:R-:W2:Y:S04]  /*17bf0*/  LDL.LU.64 R20, [R1+0xff8] ;  /* 0x000ff80001147983 */ /* 0x002ea80000300a00 */
[----:B0-----:R2:W-:Y:S01]  /*17c00*/  STL.64 [R1+0xf80], R26 ;  /* 0x000f801a01007387 */ /* 0x0015e20000100a00 */
[----:B------:R-:W-:Y:S02]  /*17c10*/  STL.64 [R1+0xf78], R24 ;  /* 0x000f781801007387 */ /* 0x000fe40000100a00 */
[----:B--2---:R-:W-:-:S02]  /*17c20*/  IMAD.MOV.U32 R26, RZ, RZ, R21 ;  /* 0x000000ffff1a7224 */ /* 0x004fc400078e0015 */
[----:B------:R-:W-:Y:S02]  /*17c30*/  IMAD.MOV.U32 R27, RZ, RZ, R20 ;  /* 0x000000ffff1b7224 */ /* 0x000fe400078e0014 */
[----:B------:R-:W0:Y:S05]  /*17c40*/  LDSM.16.MT88.4 R20, [R2+0x4000] ;  /* 0x004000000214783b */ /* 0x000e2a0000004200 */
[C---:B----4-:R-:W-:Y:S01]  /*17c50*/  HMMA.16816.F32.BF16 R16, R8.reuse, R26, R16 ;  /* 0x0000001a0810723c */ /* 0x050fe20000041810 */
[----:B0-----:R-:W-:Y:S01]  /*17c60*/  STL.64 [R1+0xf40], R22 ;  /* 0x000f401601007387 */ /* 0x001fe20000100a00 */
[----:B------:R0:W-:Y:S03]  /*17c70*/  STL.64 [R1+0xf38], R20 ;  /* 0x000f381401007387 */ /* 0x0001e60000100a00 */
[----:B0-----:R-:W2:Y:S01]  /*17c80*/  LDL.LU R20, [R1+0x160] ;  /* 0x0001600001147983 */ /* 0x001ea20000300800 */
[----:B------:R-:W2:Y:S02]  /*17c90*/  LDL.LU R21, [R1+0x164] ;  /* 0x0001640001157983 */ /* 0x000ea40000300800 */
[----:B------:R-:W2:Y:S02]  /*17ca0*/  LDL.LU R22, [R1+0x168] ;  /* 0x0001680001167983 */ /* 0x000ea40000300800 */
[----:B------:R-:W2:Y:S01]  /*17cb0*/  LDL.LU R23, [R1+0x16c] ;  /* 0x00016c0001177983 */ /* 0x000ea20000300800 */
[----:B------:R0:W-:Y:S01]  /*17cc0*/  STL.64 [R1+0xfd8], R26 ;  /* 0x000fd81a01007387 */ /* 0x0001e20000100a00 */
[----:B------:R-:W3:Y:S11]  /*17cd0*/  LDL.LU R24, [R1+0x140] ;  /* 0x0001400001187983 */ /* 0x000ef60000300800 */
[----:B------:R-:W-:Y:S02]  /*17ce0*/  STL.64 [R1+0x150], R16 ;  /* 0x0001501001007387 */ /* 0x000fe40000100a00 */
[----:B------:R-:W-:Y:S02]  /*17cf0*/  STL.64 [R1+0x158], R18 ;  /* 0x0001581201007387 */ /* 0x000fe40000100a00 */
[----:B------:R-:W1:Y:S04]  /*17d00*/  LDSM.16.MT88.4 R16, [R2+0x4080] ;  /* 0x004080000210783b */ /* 0x000e680000004200 */
[----:B------:R-:W3:Y:S04]  /*17d10*/  LDL.LU R25, [R1+0x144] ;  /* 0x0001440001197983 */ /* 0x000ee80000300800 */
[----:B0-----:R-:W3:Y:S01]  /*17d20*/  LDL.LU R26, [R1+0x148] ;  /* 0x00014800011a7983 */ /* 0x001ee20000300800 */
[----:B------:R-:W3:Y:S03]  /*17d30*/  LDL.LU R27, [R1+0x14c] ;  /* 0x00014c00011b7983 */ /* 0x000ee60000300800 */
[----:B-1----:R0:W-:Y:S01]  /*17d40*/  STL.64 [R1+0xec8], R18 ;  /* 0x000ec81201007387 */ /* 0x0021e20000100a00 */
[----:B------:R-:W-:Y:S03]  /*17d50*/  STL.64 [R1+0xec0], R16 ;  /* 0x000ec01001007387 */ /* 0x000fe60000100a00 */
[----:B0-----:R-:W2:Y:S02]  /*17d60*/  LDL.LU.64 R18, [R1+0x48] ;  /* 0x0000480001127983 */ /* 0x001ea40000300a00 */
[C---:B--2---:R-:W-:Y:S11]  /*17d70*/  HMMA.16816.F32.BF16 R20, R8.reuse, R18, R20 ;  /* 0x000000120814723c */ /* 0x044ff60000041814 */
[----:B------:R-:W-:Y:S11]  /*17d80*/  @!UPT UIADD3 URZ, URZ, URZ, URZ ;  /* 0x0000003f3f3ff290 */ /* 0x000ff6000fffe03f */
[----:B------:R-:W-:Y:S01]  /*17d90*/  @!UPT UIADD3 URZ, URZ, URZ, URZ ;  /* 0x0000003f3f3ff290 */ /* 0x000fe2000fffe03f */
[----:B------:R0:W-:Y:S01]  /*17da0*/  STL.64 [R1+0x160], R20 ;  /* 0x0001601401007387 */ /* 0x0001e20000100a00 */
[----:B------:R-:W-:Y:S02]  /*17db0*/  STL.64 [R1+0x168], R22 ;  /* 0x0001681601007387 */ /* 0x000fe40000100a00 */
[----:B------:R1:W-:Y:S02]  /*17dc0*/  STL.64 [R1+0xfc0], R14 ;  /* 0x000fc00e01007387 */ /* 0x0003e40000100a00 */
[----:B0-----:R-:W-:Y:S02]  /*17dd0*/  IMAD.MOV.U32 R21, RZ, RZ, R18 ;  /* 0x000000ffff157224 */ /* 0x001fe400078e0012 */
[----:B------:R-:W-:Y:S02]  /*17de0*/  IMAD.MOV.U32 R20, RZ, RZ, R19 ;  /* 0x000000ffff147224 */ /* 0x000fe400078e0013 */
[----:B---3--:R-:W-:Y:S07]  /*17df0*/  HMMA.16816.F32.BF16 R16, R8, R14, R24 ;  /* 0x0000000e0810723c */ /* 0x008fee0000041818 */
[----:B------:R-:W-:-:S02]  /*17e00*/  IMAD.MOV.U32 R27, RZ, RZ, R12 ;  /* 0x000000ffff1b7224 */ /* 0x000fc400078e000c */
[----:B------:R-:W-:Y:S01]  /*17e10*/  IMAD.MOV.U32 R26, RZ, RZ, R13 ;  /* 0x000000ffff1a7224 */ /* 0x000fe200078e000d */
[----:B------:R-:W2:Y:S01]  /*17e20*/  LDL.LU R12, [R1+0xd0] ;  /* 0x0000d000010c7983 */ /* 0x000ea20000300800 */
[----:B------:R-:W2:Y:S02]  /*17e30*/  LDL.LU R13, [R1+0xd4] ;  /* 0x0000d400010d7983 */ /* 0x000ea40000300800 */
[----:B-1----:R-:W3:Y:S02]  /*17e40*/  LDL.LU R14, [R1+0xd8] ;  /* 0x0000d800010e7983 */ /* 0x002ee40000300800 */
[----:B------:R-:W3:Y:S02]  /*17e50*/  LDL.LU R15, [R1+0xdc] ;  /* 0x0000dc00010f7983 */ /* 0x000ee40000300800 */
[----:B---3--:R-:W-:Y:S01]  /*17e60*/  STL.64 [R1+0xfd0], R14 ;  /* 0x000fd00e01007387 */ /* 0x008fe20000100a00 */
[----:B--2---:R0:W-:Y:S03]  /*17e70*/  STL.64 [R1+0xfc8], R12 ;  /* 0x000fc80c01007387 */ /* 0x0041e60000100a00 */
        /* <DEDUP_REMOVED lines=8> */
[----:B------:R-:W2:Y:S02]  /*17f00*/  LDL.LU R14, [R1+0x118] ;  /* 0x00011800010e7983 */ /* 0x000ea40000300800 */
[----:B------:R-:W2:Y:S01]  /*17f10*/  LDL.LU R15, [R1+0x11c] ;  /* 0x00011c00010f7983 */ /* 0x000ea20000300800 */
[----:B------:R-:W-:Y:S01]  /*17f20*/  STL.64 [R1+0xed8], R18 ;  /* 0x000ed81201007387 */ /* 0x000fe20000100a00 */
[----:B------:R0:W-:Y:S02]  /*17f30*/  STL.64 [R1+0xed0], R16 ;  /* 0x000ed01001007387 */ /* 0x0001e40000100a00 */
[----:B0-----:R-:W-:-:S02]  /*17f40*/  IMAD.MOV.U32 R16, RZ, RZ, R4 ;  /* 0x000000ffff107224 */ /* 0x001fc400078e0004 */
[----:B------:R-:W2:Y:S01]  /*17f50*/  LDL.LU R4, [R1+0xff4] ;  /* 0x000ff40001047983 */ /* 0x000ea20000300800 */
[----:B------:R-:W-:Y:S02]  /*17f60*/  IMAD.MOV.U32 R17, RZ, RZ, R29 ;  /* 0x000000ffff117224 */ /* 0x000fe400078e001d */
[----:B------:R-:W3:Y:S03]  /*17f70*/  LDL.LU R29, [R1+0xff0] ;  /* 0x000ff000011d7983 */ /* 0x000ee60000300800 */
[----:B------:R0:W-:Y:S04]  /*17f80*/  STL.64 [R1+0xf98], R16 ;  /* 0x000f981001007387 */ /* 0x0001e80000100a00 */
[----:B0-----:R-:W4:Y:S01]  /*17f90*/  LDL.LU R16, [R1+0x1a0] ;  /* 0x0001a00001107983 */ /* 0x001f220000300800 */
[----:B------:R-:W4:Y:S02]  /*17fa0*/  LDL.LU R17, [R1+0x1a4] ;  /* 0x0001a40001117983 */ /* 0x000f240000300800 */
[----:B------:R-:W3:Y:S02]  /*17fb0*/  LDL.LU R18, [R1+0x1a8] ;  /* 0x0001a80001127983 */ /* 0x000ee40000300800 */
[----:B------:R-:W3:Y:S02]  /*17fc0*/  LDL.LU R19, [R1+0x1ac] ;  /* 0x0001ac0001137983 */ /* 0x000ee40000300800 */
[----:B------:R-:W-:-:S02]  /*17fd0*/  IMAD.MOV.U32 R11, RZ, RZ, R20 ;  /* 0x000000ffff0b7224 */ /* 0x000fc400078e0014 */
[----:B------:R-:W-:Y:S01]  /*17fe0*/  IMAD.MOV.U32 R10, RZ, RZ, R21 ;  /* 0x000000ffff0a7224 */ /* 0x000fe200078e0015 */
[C---:B--2---:R-:W-:Y:S01]  /*17ff0*/  HMMA.16816.F32.BF16 R24, R4.reuse, R26, R12 ;  /* 0x0000001a0418723c */ /* 0x044fe2000004180c */
[----:B---3--:R-:W-:Y:S01]  /*18000*/  STL.64 [R1+0xfb8], R18 ;  /* 0x000fb81201007387 */ /* 0x008fe20000100a00 */
[----:B----4-:R0:W-:Y:S03]  /*18010*/  STL.64 [R1+0xfb0], R16 ;  /* 0x000fb01001007387 */ /* 0x0101e60000100a00 */
[----:B0-----:R-:W2:Y:S01]  /*18020*/  LDL.LU R16, [R1+0xc0] ;  /* 0x0000c00001107983 */ /* 0x001ea20000300800 */
[----:B------:R-:W2:Y:S02]  /*18030*/  LDL.LU R17, [R1+0xc4] ;  /* 0x0000c40001117983 */ /* 0x000ea40000300800 */
[----:B------:R-:W2:Y:S02]  /*18040*/  LDL.LU R18, [R1+0xc8] ;  /* 0x0000c80001127983 */ /* 0x000ea40000300800 */
[----:B------:R-:W2:Y:S01]  /*18050*/  LDL.LU R19, [R1+0xcc] ;  /* 0x0000cc0001137983 */ /* 0x000ea20000300800 */
[----:B------:R-:W3:Y:S01]  /*18060*/  LDL.LU R20, [R1+0x190] ;  /* 0x0001900001147983 */ /* 0x000ee20000300800 */
[----:B------:R-:W3:Y:S02]  /*18070*/  LDL.LU R21, [R1+0x194] ;  /* 0x0001940001157983 */ /* 0x000ee40000300800 */
[----:B------:R-:W3:Y:S02]  /*18080*/  LDL.LU R22, [R1+0x198] ;  /* 0x0001980001167983 */ /* 0x000ee40000300800 */
[----:B------:R-:W3:Y:S01]  /*18090*/  LDL.LU R23, [R1+0x19c] ;  /* 0x00019c0001177983 */ /* 0x000ee20000300800 */
[----:B------:R-:W4:Y:S01]  /*180a0*/  LDL.LU.64 R14, [R1+0xfe8] ;  /* 0x000fe800010e7983 */ /* 0x000f220000300a00 */
[----:B------:R-:W4:Y:S05]  /*180b0*/  LDL.LU.64 R12, [R1+0xfe0] ;  /* 0x000fe000010c7983 */ /* 0x000f2a0000300a00 */
[----:B------:R-:W-:Y:S02]  /*180c0*/  STL.64 [R1+0x120], R24 ;  /* 0x0001201801007387 */ /* 0x000fe40000100a00 */
[----:B------:R0:W-:Y:S02]  /*180d0*/  STL.64 [R1+0x128], R26 ;  /* 0x0001281a01007387 */ /* 0x0001e40000100a00 */
[----:B0-----:R-:W4:Y:S02]  /*180e0*/  LDL.LU.64 R26, [R1+0xfd8] ;  /* 0x000fd800011a7983 */ /* 0x001f240000300a00 */
[C---:B----4-:R-:W-:Y:S02]  /*180f0*/  HMMA.16816.F32.BF16 R24, R4.reuse, R26, R12 ;  /* 0x0000001a0418723c */ /* 0x050fe4000004180c */
[----:B------:R-:W4:Y:S01]  /*18100*/  LDL.LU.64 R14, [R1+0xfd0] ;  /* 0x000fd000010e7983 */ /* 0x000f220000300a00 */
[----:B------:R-:W4:Y:S11]  /*18110*/  LDL.LU.64 R12, [R1+0xfc8] ;  /* 0x000fc800010c7983 */ /* 0x000f360000300a00 */
[----:B------:R-:W-:Y:S09]  /*18120*/  @!UPT UIADD3 URZ, URZ, URZ, URZ ;  /* 0x0000003f3f3ff290 */ /* 0x000ff2000fffe03f */
[----:B------:R0:W-:Y:S01]  /*18130*/  STL.64 [R1+0x110], R24 ;  /* 0x0001101801007387 */ /* 0x0001e20000100a00 */
[----:B------:R1:W-:Y:S03]  /*18140*/  STL.64 [R1+0x118], R26 ;  /* 0x0001181a01007387 */ /* 0x0003e60000100a00 */
[----:B0-----:R-:W2:Y:S01]  /*18150*/  LDL.LU R24, [R1+0x180] ;  /* 0x0001800001187983 */ /* 0x001ea20000300800 */
[----:B------:R-:W2:Y:S02]  /*18160*/  LDL.LU R25, [R1+0x184] ;  /* 0x0001840001197983 */ /* 0x000ea40000300800 */
[----:B-1----:R-:W2:Y:S02]  /*18170*/  LDL.LU R26, [R1+0x188] ;  /* 0x00018800011a7983 */ /* 0x002ea40000300800 */
[----:B------:R-:W-:Y:S01]  /*18180*/  IMAD.MOV.U32 R27, RZ, RZ, R29 ;  /* 0x000000ffff1b7224 */ /* 0x000fe200078e001d */
[C---:B----4-:R-:W-:Y:S04]  /*18190*/  HMMA.16816.F32.BF16 R8, R4.reuse, R10, R12 ;  /* 0x0000000a0408723c */ /* 0x050fe8000004180c */
[----:B--2---:R-:W-:Y:S01]  /*181a0*/  STL.64 [R1+0xf90], R26 ;  /* 0x000f901a01007387 */ /* 0x004fe20000100a00 */
[----:B------:R0:W-:Y:S03]  /*181b0*/  STL.64 [R1+0xf88], R24 ;  /* 0x000f881801007387 */ /* 0x0001e60000100a00 */
[----:B0-----:R-:W3:Y:S01]  /*181c0*/  LDL.64 R24, [R1+0x60] ;  /* 0x0000600001187983 */ /* 0x001ee20000100a00 */
[----:B------:R-:W2:Y:S11]  /*181d0*/  LDL.LU.64 R14, [R1+0xfc0] ;  /* 0x000fc000010e7983 */ /* 0x000eb60000300a00 */
[----:B------:R-:W-:Y:S03]  /*181e0*/  @!UPT UIADD3 URZ, URZ, URZ, URZ ;  /* 0x0000003f3f3ff290 */ /* 0x000fe6000fffe03f */
[----:B------:R-:W-:Y:S02]  /*181f0*/  STL.64 [R1+0x100], R8 ;  /* 0x0001000801007387 */ /* 0x000fe40000100a00 */
[----:B------:R-:W-:Y:S02]  /*18200*/  STL.64 [R1+0x108], R10 ;  /* 0x0001080a01007387 */ /* 0x000fe40000100a00 */
[----:B------:R-:W0:Y:S04]  /*18210*/  LDSM.16.MT88.4 R8, [R28+0x5000] ;  /* 0x005000001c08783b */ /* 0x000e280000004200 */
[----:B0-----:R-:W-:Y:S01]  /*18220*/  STL.64 [R1], R8 ;  /* 0x0000000801007387 */ /* 0x001fe20000100a00 */
[----:B------:R-:W-:Y:S02]  /*18230*/  STL.64 [R1+0x8], R10 ;  /* 0x0000080a01007387 */ /* 0x000fe40000100a00 */
[----:B------:R-:W0:Y:S02]  /*18240*/  LDSM.16.MT88.4 R8, [R28+0x5080] ;  /* 0x005080001c08783b */ /* 0x000e240000004200 */
[----:B0-----:R-:W-:Y:S02]  /*18250*/  STL.64 [R1+0xe28], R10 ;  /* 0x000e280a01007387 */ /* 0x001fe40000100a00 */
[----:B------:R0:W-:Y:S01]  /*18260*/  STL.64 [R1+0xe20], R8 ;  /* 0x000e200801007387 */ /* 0x0001e20000100a00 */
[----:B--2---:R-:W-:Y:S01]  /*18270*/  HMMA.16816.F32.BF16 R4, R4, R14, R16 ;  /* 0x0000000e0404723c */ /* 0x004fe20000041810 */
[----:B------:R-:W2:Y:S01]  /*18280*/  LDL.LU.64 R18, [R1+0xfb8] ;  /* 0x000fb80001127983 */ /* 0x000ea20000300a00 */
[----:B------:R-:W2:Y:S02]  /*18290*/  LDL.LU.64 R16, [R1+0xfb0] ;  /* 0x000fb00001107983 */ /* 0x000ea40000300a00 */
[----:B------:R-:W2:Y:S02]  /*182a0*/  LDL.LU.64 R14, [R1+0xfa8] ;  /* 0x000fa800010e7983 */ /* 0x000ea40000300a00 */
[----:B------:R-:W2:Y:S02]  /*182b0*/  LDL.LU.64 R12, [R1+0xfa0] ;  /* 0x000fa000010c7983 */ /* 0x000ea40000300a00 */
[----:B0-----:R-:W-:-:S02]  /*182c0*/  IMAD.MOV.U32 R8, RZ, RZ, R3 ;  /* 0x000000ffff087224 */ /* 0x001fc400078e0003 */
[----:B------:R-:W-:Y:S11]  /*182d0*/  IMAD.MOV.U32 R9, RZ, RZ, R0 ;  /* 0x000000ffff097224 */ /* 0x000ff600078e0000 */
[----:B------:R-:W-:Y:S02]  /*182e0*/  @!UPT UIADD3 URZ, URZ, URZ, URZ ;  /* 0x0000003f3f3ff290 */ /* 0x000fe4000fffe03f */
[----:B------:R-:W-:Y:S01]  /*182f0*/  STL.64 [R1+0xa0], R4 ;  /* 0x0000a00401007387 */ /* 0x000fe20000100a00 */
[----:B------:R-:W-:Y:S02]  /*18300*/  STL.64 [R1+0xa8], R6 ;  /* 0x0000a80601007387 */ /* 0x000fe40000100a00 */
[----:B------:R-:W0:Y:S04]  /*18310*/  LDSM.16.MT88.4 R4, [R2+0x5000] ;  /* 0x005000000204783b */ /* 0x000e280000004200 */
[----:B------:R-:W-:Y:S01]  /*18320*/  STL [R1+0xef0], R2 ;  /* 0x000ef00201007387 */ /* 0x000fe20000100800 */
[----:B0-----:R-:W-:Y:S01]  /*18330*/  STL.64 [R1+0xdd8], R6 ;  /* 0x000dd80601007387 */ /* 0x001fe20000100a00 */
[----:B------:R0:W-:Y:S03]  /*18340*/  STL.64 [R1+0xdd0], R4 ;  /* 0x000dd00401007387 */ /* 0x0001e60000100a00 */
[----:B0-----:R-:W4:Y:S01]  /*18350*/  LDL.LU.64 R4, [R1+0x70] ;  /* 0x0000700001047983 */ /* 0x001f220000300a00 */
[----:B------:R-:W4:Y:S01]  /*18360*/  LDL.LU.64 R6, [R1+0x78] ;  /* 0x0000780001067983 */ /* 0x000f220000300a00 */
[C---:B--2---:R-:W-:Y:S02]  /*18370*/  HMMA.16816.F32.BF16 R8, R12.reuse, R8, R16 ;  /* 0x000000080c08723c */ /* 0x044fe40000041810 */
[----:B------:R-:W2:Y:S06]  /*18380*/  LDL.LU.64 R16, [R1+0xf98] ;  /* 0x000f980001107983 */ /* 0x000eac0000300a00 */
[----:B---3--:R-:W-:Y:S11]  /*18390*/  HMMA.16816.F32.BF16 R20, R12, R24, R20 ;  /* 0x000000180c14723c */ /* 0x008ff60000041814 */
[----:B------:R-:W-:Y:S05]  /*183a0*/  @!UPT UIADD3 URZ, URZ, URZ, URZ ;  /* 0x0000003f3f3ff290 */ /* 0x000fea000fffe03f */
[----:B------:R-:W-:Y:S02]  /*183b0*/  IMAD.MOV.U32 R0, RZ, RZ, R11 ;  /* 0x000000ffff007224 */ /* 0x000fe400078e000b */
[----:B------:R-:W-:Y:S02]  /*183c0*/  IMAD.MOV.U32 R3, RZ, RZ, R10 ;  /* 0x000000ffff037224 */ /* 0x000fe400078e000a */
[----:B------:R-:W-:Y:S02]  /*183d0*/  IMAD.MOV.U32 R18, RZ, RZ, R9 ;  /* 0x000000ffff127224 */ /* 0x000fe400078e0009 */
[----:B------:R-:W-:Y:S01]  /*183e0*/  IMAD.MOV.U32 R19, RZ, RZ, R8 ;  /* 0x000000ffff137224 */ /* 0x000fe200078e0008 */
[----:B------:R-:W-:Y:S01]  /*183f0*/  STL [R1+0xf00], R0 ;  /* 0x000f000001007387 */ /* 0x000fe20000100800 */
[----:B------:R-:W-:Y:S02]  /*18400*/  STL [R1+0xefc], R3 ;  /* 0x000efc0301007387 */ /* 0x000fe40000100800 */
[----:B------:R-:W-:Y:S02]  /*18410*/  STL [R1+0xef8], R18 ;  /* 0x000ef81201007387 */ /* 0x000fe40000100800 */
[----:B------:R-:W-:Y:S02]  /*18420*/  STL [R1+0xef4], R19 ;  /* 0x000ef41301007387 */ /* 0x000fe40000100800 */
[----:B------:R-:W-:-:S02]  /*18430*/  IMAD.MOV.U32 R9, RZ, RZ, R24 ;  /* 0x000000ffff097224 */ /* 0x000fc400078e0018 */
[----:B------:R-:W-:Y:S01]  /*18440*/  IMAD.MOV.U32 R8, RZ, RZ, R25 ;  /* 0x000000ffff087224 */ /* 0x000fe200078e0019 */
[----:B------:R-:W2:Y:S01]  /*18450*/  LDL.LU.64 R26, [R1+0xf90] ;  /* 0x000f9000011a7983 */ /* 0x000ea20000300a00 */
[----:B------:R-:W2:Y:S02]  /*18460*/  LDL.LU.64 R24, [R1+0xf88] ;  /* 0x000f880001187983 */ /* 0x000ea40000300a00 */
[----:B------:R-:W-:Y:S02]  /*18470*/  IMAD.MOV.U32 R2, RZ, RZ, R21 ;  /* 0x000000ffff027224 */ /* 0x000fe400078e0015 */
[----:B------:R-:W-:Y:S01]  /*18480*/  IMAD.MOV.U32 R29, RZ, RZ, R22 ;  /* 0x000000ffff1d7224 */ /* 0x000fe200078e0016 */
[----:B------:R2:W-:Y:S01]  /*18490*/  STL [R1+0xc0], R20 ;  /* 0x0000c01401007387 */ /* 0x0005e20000100800 */
[----:B------:R-:W-:-:S05]  /*184a0*/  IMAD.MOV.U32 R28, RZ, RZ, R23 ;  /* 0x000000ffff1c7224 */ /* 0x000fca00078e0017 */
[----:B------:R-:W-:Y:S01]  /*184b0*/  STL [R1+0xf0c], R28 ;  /* 0x000f0c1c01007387 */ /* 0x000fe20000100800 */
[----:B------:R-:W-:Y:S02]  /*184c0*/  STL [R1+0xf08], R29 ;  /* 0x000f081d01007387 */ /* 0x000fe40000100800 */
[----:B------:R-:W-:Y:S01]  /*184d0*/  STL [R1+0xf04], R2 ;  /* 0x000f040201007387 */ /* 0x000fe20000100800 */
[----:B--2---:R-:W-:Y:S11]  /*184e0*/  HMMA.16816.F32.BF16 R20, R12, R16, R24 ;  /* 0x000000100c14723c */ /* 0x004ff60000041818 */
[----:B------:R-:W-:Y:S11]  /*184f0*/  @!UPT UIADD3 URZ, URZ, URZ, URZ ;  /* 0x0000003f3f3ff290 */ /* 0x000ff6000fffe03f */
[----:B------:R-:W-:Y:S02]  /*18500*/  @!UPT UIADD3 URZ, URZ, URZ, URZ ;  /* 0x0000003f3f3ff290 */ /* 0x000fe4000fffe03f */
[----:B------:R-:W-:Y:S02]  /*18510*/  IMAD.MOV.U32 R0, RZ, RZ, R20 ;  /* 0x000000ffff007224 */ /* 0x000fe400078e0014 */
[----:B------:R-:W-:Y:S01]  /*18520*/  IMAD.MOV.U32 R3, RZ, RZ, R21 ;  /* 0x000000ffff037224 */ /* 0x000fe200078e0015 */
[----:B------:R-:W2:Y:S01]  /*18530*/  LDL.LU R20, [R1+0xe0] ;  /* 0x0000e00001147983 */ /* 0x000ea20000300800 */
[----:B------:R-:W-:Y:S02]  /*18540*/  IMAD.MOV.U32 R18, RZ, RZ, R22 ;  /* 0x000000ffff127224 */ /* 0x000fe400078e0016 */
[----:B------:R-:W2:Y:S02]  /*18550*/  LDL.LU R21, [R1+0xe4] ;  /* 0x0000e40001157983 */ /* 0x000ea40000300800 */
[----:B------:R-:W-:Y:S01]  /*18560*/  IMAD.MOV.U32 R19, RZ, RZ, R23 ;  /* 0x000000ffff137224 */ /* 0x000fe200078e0017 */
[----:B------:R-:W3:Y:S01]  /*18570*/  LDL.LU R22, [R1+0xe8] ;  /* 0x0000e80001167983 */ /* 0x000ee20000300800 */
[----:B------:R-:W3:Y:S02]  /*18580*/  LDL.LU R23, [R1+0xec] ;  /* 0x0000ec0001177983 */ /* 0x000ee40000300800 */
[----:B------:R-:W4:Y:S02]  /*18590*/  LDL.LU R24, [R1+0x170] ;  /* 0x0001700001187983 */ /* 0x000f240000300800 */
[----:B------:R-:W4:Y:S01]  /*185a0*/  LDL.LU R25, [R1+0x174] ;  /* 0x0001740001197983 */ /* 0x000f220000300800 */
[----:B------:R-:W4:Y:S01]  /*185b0*/  LDL.LU R26, [R1+0x178] ;  /* 0x00017800011a7983 */ /* 0x000f220000300800 */
[----:B------:R-:W4:Y:S03]  /*185c0*/  LDL.LU R27, [R1+0x17c] ;  /* 0x00017c00011b7983 */ /* 0x000f260000300800 */
[----:B---3--:R-:W-:Y:S01]  /*185d0*/  STL.64 [R1+0xf50], R22 ;  /* 0x000f501601007387 */ /* 0x008fe20000100a00 */
[----:B--2---:R0:W-:Y:S03]  /*185e0*/  STL.64 [R1+0xf48], R20 ;  /* 0x000f481401007387 */ /* 0x0041e60000100a00 */
[----:B0-----:R-:W2:Y:S01]  /*185f0*/  LDL.LU R20, [R1+0x20] ;  /* 0x0000200001147983 */ /* 0x001ea20000300800 */
[----:B------:R-:W2:Y:S02]  /*18600*/  LDL.LU R21, [R1+0x24] ;  /* 0x0000240001157983 */ /* 0x000ea40000300800 */
[----:B------:R-:W3:Y:S02]  /*18610*/  LDL.LU R22, [R1+0x28] ;  /* 0x0000280001167983 */ /* 0x000ee40000300800 */
[----:B------:R-:W3:Y:S02]  /*18620*/  LDL.LU R23, [R1+0x2c] ;  /* 0x00002c0001177983 */ /* 0x000ee40000300800 */
[----:B---3--:R-:W-:Y:S01]  /*18630*/  STL.64 [R1+0xf60], R22 ;  /* 0x000f601601007387 */ /* 0x008fe20000100a00 */
[----:B--2---:R0:W-:Y:S02]  /*18640*/  STL.64 [R1+0xf58], R20 ;  /* 0x000f581401007387 */ /* 0x0041e40000100a00 */
[----:B0-----:R-:W-:-:S02]  /*18650*/  IMAD.MOV.U32 R20, RZ, RZ, R9 ;  /* 0x000000ffff147224 */ /* 0x001fc400078e0009 */
[----:B------:R-:W-:-:S05]  /*18660*/  IMAD.MOV.U32 R21, RZ, RZ, R8 ;  /* 0x000000ffff157224 */ /* 0x000fca00078e0008 */
[----:B------:R0:W-:Y:S04]  /*18670*/  STL.64 [R1+0xf70], R20 ;  /* 0x000f701401007387 */ /* 0x0001e80000100a00 */
[----:B0-----:R-:W2:Y:S01]  /*18680*/  LDL.LU R20, [R1+0x130] ;  /* 0x0001300001147983 */ /* 0x001ea20000300800 */
[----:B------:R-:W2:Y:S02]  /*18690*/  LDL.LU R21, [R1+0x134] ;  /* 0x0001340001157983 */ /* 0x000ea40000300800 */
[----:B------:R-:W2:Y:S02]  /*186a0*/  LDL.LU R22, [R1+0x138] ;  /* 0x0001380001167983 */ /* 0x000ea40000300800 */
[----:B------:R-:W2:Y:S01]  /*186b0*/  LDL.LU R23, [R1+0x13c] ;  /* 0x00013c0001177983 */ /* 0x000ea20000300800 */
[----:B------:R-:W3:Y:S04]  /*186c0*/  LDL.LU R8, [R1+0x150] ;  /* 0x0001500001087983 */ /* 0x000ee80000300800 */
[----:B---3--:R0:W-:Y:S01]  /*186d0*/  STL [R1+0xf2c], R8 ;  /* 0x000f2c0801007387 */ /* 0x0081e20000100800 */
[----:B------:R-:W3:Y:S01]  /*186e0*/  LDL.LU R9, [R1+0x154] ;  /* 0x0001540001097983 */ /* 0x000ee20000300800 */
[----:B----4-:R-:W-:Y:S02]  /*186f0*/  HMMA.16816.F32.BF16 R12, R12, R4, R24 ;  /* 0x000000040c0c723c */ /* 0x010fe40000041818 */
[----:B---3--:R1:W-:Y:S01]  /*18700*/  STL [R1+0xf30], R9 ;  /* 0x000f300901007387 */ /* 0x0083e20000100800 */
[----:B------:R-:W3:Y:S02]  /*18710*/  LDL.LU R10, [R1+0x158] ;  /* 0x00015800010a7983 */ /* 0x000ee40000300800 */
[----:B------:R-:W3:Y:S11]  /*18720*/  LDL.LU R11, [R1+0x15c] ;  /* 0x00015c00010b7983 */ /* 0x000ef60000300800 */
[----:B------:R-:W-:Y:S08]  /*18730*/  @!UPT UIADD3 URZ, URZ, URZ, URZ ;  /* 0x0000003f3f3ff290 */ /* 0x000ff0000fffe03f */
[----:B------:R-:W-:Y:S01]  /*18740*/  IMAD.MOV.U32 R28, RZ, RZ, R13 ;  /* 0x000000ffff1c7224 */ /* 0x000fe200078e000d */
[----:B---3--:R3:W-:Y:S01]  /*18750*/  STL.64 [R1+0xf68], R10 ;  /* 0x000f680a01007387 */ /* 0x0087e20000100a00 */
[----:B0-----:R-:W4:Y:S02]  /*18760*/  LDL.LU R8, [R1+0x30] ;  /* 0x0000300001087983 */ /* 0x001f240000300800 */
[----:B-1----:R-:W4:Y:S01]  /*18770*/  LDL.LU R9, [R1+0x34] ;  /* 0x0000340001097983 */ /* 0x002f220000300800 */
[----:B---3--:R-:W4:Y:S01]  /*18780*/  LDL.LU R10, [R1+0x38] ;  /* 0x00003800010a7983 */ /* 0x008f220000300800 */
[----:B------:R-:W4:Y:S02]  /*18790*/  LDL.LU R11, [R1+0x3c] ;  /* 0x00003c00010b7983 */ /* 0x000f240000300800 */
[----:B------:R-:W-:Y:S02]  /*187a0*/  STL [R1+0xf1c], R19 ;  /* 0x000f1c1301007387 */ /* 0x000fe40000100800 */
[----:B------:R-:W-:Y:S01]  /*187b0*/  STL [R1+0xf18], R18 ;  /* 0x000f181201007387 */ /* 0x000fe20000100800 */
[----:B------:R-:W-:Y:S01]  /*187c0*/  STL [R1+0xf14], R3 ;  /* 0x000f140301007387 */ /* 0x000fe20000100800 */
[----:B------:R-:W-:Y:S02]  /*187d0*/  STL [R1+0xf10], R0 ;  /* 0x000f100001007387 */ /* 0x000fe40000100800 */
[----:B------:R-:W2:Y:S02]  /*187e0*/  LDL.LU.64 R26, [R1+0xf80] ;  /* 0x000f8000011a7983 */ /* 0x000ea40000300a00 */
[----:B------:R-:W2:Y:S01]  /*187f0*/  LDL.LU.64 R24, [R1+0xf78] ;  /* 0x000f780001187983 */ /* 0x000ea20000300a00 */
[----:B------:R0:W-:Y:S04]  /*18800*/  STL [R1+0x90], R12 ;  /* 0x0000900c01007387 */ /* 0x0001e80000100800 */
[----:B0-----:R-:W2:Y:S01]  /*18810*/  LDL.LU.64 R12, [R1+0x50] ;  /* 0x00005000010c7983 */ /* 0x001ea20000300a00 */
[----:B------:R-:W-:-:S02]  /*18820*/  IMAD.MOV.U32 R2, RZ, RZ, R15 ;  /* 0x000000ffff027224 */ /* 0x000fc400078e000f */
[----:B------:R-:W-:-:S03]  /*18830*/  IMAD.MOV.U32 R29, RZ, RZ, R14 ;  /* 0x000000ffff1d7224 */ /* 0x000fc600078e000e */
[----:B------:R-:W-:Y:S02]  /*18840*/  STL [R1+0xf28], R2 ;  /* 0x000f280201007387 */ /* 0x000fe40000100800 */
[----:B------:R0:W-:Y:S02]  /*18850*/  STL [R1+0xf24], R29 ;  /* 0x000f241d01007387 */ /* 0x0001e40000100800 */
[----:B------:R1:W-:Y:S01]  /*18860*/  STL [R1+0xf20], R28 ;  /* 0x000f201c01007387 */ /* 0x0003e20000100800 */
[C---:B--2---:R-:W-:Y:S11]  /*18870*/  HMMA.16816.F32.BF16 R20, R24.reuse, R12, R20 ;  /* 0x0000000c1814723c */ /* 0x044ff60000041814 */
[----:B------:R-:W-:Y:S11]  /*18880*/  @!UPT UIADD3 URZ, URZ, URZ, URZ ;  /* 0x0000003f3f3ff290 */ /* 0x000ff6000fffe03f */
[----:B------:R-:W-:Y:S02]  /*18890*/  @!UPT UIADD3 URZ, URZ, URZ, URZ ;  /* 0x0000003f3f3ff290 */ /* 0x000fe4000fffe03f */
[----:B------:R-:W-:Y:S02]  /*188a0*/  IMAD.MOV.U32 R19, RZ, RZ, R20 ;  /* 0x000000ffff137224 */ /* 0x000fe400078e0014 */
[----:B------:R-:W-:Y:S02]  /*188b0*/  IMAD.MOV.U32 R18, RZ, RZ, R21 ;  /* 0x000000ffff127224 */ /* 0x000fe400078e0015 */
[----:B------:R-:W4:Y:S01]  /*188c0*/  LDL.LU.64 R20, [R1+0xf70] ;  /* 0x000f700001147983 */ /* 0x000f220000300a00 */
[----:B------:R-:W-:Y:S02]  /*188d0*/  IMAD.MOV.U32 R3, RZ, RZ, R22 ;  /* 0x000000ffff037224 */ /* 0x000fe400078e0016 */
[----:B------:R-:W-:Y:S02]  /*188e0*/  IMAD.MOV.U32 R0, RZ, RZ, R23 ;  /* 0x000000ffff007224 */ /* 0x000fe400078e0017 */
[C---:B----4-:R-:W-:Y:S01]  /*188f0*/  HMMA.16816.F32.BF16 R20, R24.reuse, R20, R8 ;  /* 0x000000141814723c */ /* 0x050fe20000041808 */
[----:B------:R-:W2:Y:S11]  /*18900*/  LDL.LU.64 R10, [R1+0xf68] ;  /* 0x000f6800010a7983 */ /* 0x000eb60000300a00 */
[----:B------:R-:W-:Y:S11]  /*18910*/  @!UPT UIADD3 URZ, URZ, URZ, URZ ;  /* 0x0000003f3f3ff290 */ /* 0x000ff6000fffe03f */
[----:B------:R3:W-:Y:S01]  /*18920*/  STL [R1+0x30], R20 ;  /* 0x0000301401007387 */ /* 0x0007e20000100800 */
[----:B0-----:R-:W-:Y:S02]  /*18930*/  IMAD.MOV.U32 R29, RZ, RZ, R22 ;  /* 0x000000ffff1d7224 */ /* 0x001fe400078e0016 */
[----:B-1----:R-:W-:Y:S02]  /*18940*/  IMAD.MOV.U32 R28, RZ, RZ, R23 ;  /* 0x000000ffff1c7224 */ /* 0x002fe400078e0017 */
[----:B------:R-:W-:Y:S01]  /*18950*/  IMAD.MOV.U32 R2, RZ, RZ, R21 ;  /* 0x000000ffff027224 */ /* 0x000fe200078e0015 */
[----:B------:R-:W4:Y:S04]  /*18960*/  LDL.LU.64 R22, [R1+0xf60] ;  /* 0x000f600001167983 */ /* 0x000f280000300a00 */
[----:B---3--:R-:W4:Y:S02]  /*18970*/  LDL.LU.64 R20, [R1+0xf58] ;  /* 0x000f580001147983 */ /* 0x008f240000300a00 */
[C---:B----4-:R-:W-:Y:S11]  /*18980*/  HMMA.16816.F32.BF16 R20, R24.reuse, R16, R20 ;  /* 0x000000101814723c */ /* 0x050ff60000041814 */
[----:B------:R-:W-:Y:S11]  /*18990*/  @!UPT UIADD3 URZ, URZ, URZ, URZ ;  /* 0x0000003f3f3ff290 */ /* 0x000ff6000fffe03f */
[----:B------:R-:W-:Y:S02]  /*189a0*/  @!UPT UIADD3 URZ, URZ, URZ, URZ ;  /* 0x0000003f3f3ff290 */ /* 0x000fe4000fffe03f */
[----:B------:R-:W-:Y:S02]  /*189b0*/  IMAD.MOV.U32 R15, RZ, RZ, R22 ;  /* 0x000000ffff0f7224 */ /* 0x000fe400078e0016 */
[----:B------:R-:W-:Y:S02]  /*189c0*/  IMAD.MOV.U32 R14, RZ, RZ, R23 ;  /* 0x000000ffff0e7224 */ /* 0x000fe400078e0017 */
[----:B------:R-:W-:Y:S02]  /*189d0*/  IMAD.MOV.U32 R9, RZ, RZ, R20 ;  /* 0x000000ffff097224 */ /* 0x000fe400078e0014 */
[----:B------:R-:W-:Y:S01]  /*189e0*/  IMAD.MOV.U32 R8, RZ, RZ, R21 ;  /* 0x000000ffff087224 */ /* 0x000fe200078e0015 */
[----:B------:R-:W3:Y:S01]  /*189f0*/  LDL.LU.64 R22, [R1+0xf50] ;  /* 0x000f500001167983 */ /* 0x000ee20000300a00 */
[----:B------:R-:W3:Y:S02]  /*18a00*/  LDL.LU.64 R20, [R1+0xf48] ;  /* 0x000f480001147983 */ /* 0x000ee40000300a00 */
[----:B---3--:R-:W-:Y:S01]  /*18a10*/  HMMA.16816.F32.BF16 R24, R24, R4, R20 ;  /* 0x000000041818723c */ /* 0x008fe20000041814 */
[----:B------:R-:W3:Y:S01]  /*18a20*/  LDL.LU.64 R22, [R1+0xf40] ;  /* 0x000f400001167983 */ /* 0x000ee20000300a00 */
[----:B------:R-:W3:Y:S02]  /*18a30*/  LDL.LU.64 R20, [R1+0xf38] ;  /* 0x000f380001147983 */ /* 0x000ee40000300a00 */
[----:B------:R-:W-:Y:S02]  /*18a40*/  STL.64 [R1+0xee8], R6 ;  /* 0x000ee80601007387 */ /* 0x000fe40000100a00 */
[----:B------:R0:W-:Y:S02]  /*18a50*/  STL.64 [R1+0xee0], R4 ;  /* 0x000ee00401007387 */ /* 0x0001e40000100a00 */
[----:B0-----:R-:W3:Y:S01]  /*18a60*/  LDL.LU R4, [R1+0xf0] ;  /* 0x0000f00001047983 */ /* 0x001ee20000300800 */
[----:B------:R-:W3:Y:S02]  /*18a70*/  LDL.LU R5, [R1+0xf4] ;  /* 0x0000f40001057983 */ /* 0x000ee40000300800 */
[----:B------:R-:W3:Y:S02]  /*18a80*/  LDL.LU R6, [R1+0xf8] ;  /* 0x0000f80001067983 */ /* 0x000ee40000300800 */
[----:B------:R-:W3:Y:S10]  /*18a90*/  LDL.LU R7, [R1+0xfc] ;  /* 0x0000fc0001077983 */ /* 0x000ef40000300800 */
[----:B------:R0:W-:Y:S01]  /*18aa0*/  STL.64 [R1+0xde8], R26 ;  /* 0x000de81a01007387 */ /* 0x0001e20000100a00 */
[----:B------:R1:W-:Y:S02]  /*18ab0*/  STL.64 [R1+0xde0], R24 ;  /* 0x000de01801007387 */ /* 0x0003e40000100a00 */
[----:B0-----:R-:W-:-:S02]  /*18ac0*/  IMAD.MOV.U32 R26, RZ, RZ, R15 ;  /* 0x000000ffff1a7224 */ /* 0x001fc400078e000f */
[----:B------:R-:W-:Y:S02]  /*18ad0*/  IMAD.MOV.U32 R27, RZ, RZ, R14 ;  /* 0x000000ffff1b7224 */ /* 0x000fe400078e000e */
[----:B-1----:R-:W-:Y:S02]  /*18ae0*/  IMAD.MOV.U32 R24, RZ, RZ, R9 ;  /* 0x000000ffff187224 */ /* 0x002fe400078e0009 */
[----:B------:R-:W-:Y:S01]  /*18af0*/  IMAD.MOV.U32 R25, RZ, RZ, R8 ;  /* 0x000000ffff197224 */ /* 0x000fe200078e0008 */
[----:B------:R-:W2:Y:S01]  /*18b00*/  LDL.LU R9, [R1+0xf30] ;  /* 0x000f300001097983 */ /* 0x000ea20000300800 */
[----:B------:R-:W2:Y:S02]  /*18b10*/  LDL.LU R8, [R1+0xf2c] ;  /* 0x000f2c0001087983 */ /* 0x000ea40000300800 */
[----:B------:R-:W-:Y:S01]  /*18b20*/  STL.64 [R1+0xdf8], R26 ;  /* 0x000df81a01007387 */ /* 0x000fe20000100a00 */
[----:B------:R0:W-:Y:S04]  /*18b30*/  STL.64 [R1+0xdf0], R24 ;  /* 0x000df01801007387 */ /* 0x0001e80000100a00 */
[----:B0-----:R-:W2:Y:S01]  /*18b40*/  LDL.LU.64 R24, [R1+0x60] ;  /* 0x0000600001187983 */ /* 0x001ea20000300a00 */
[----:B------:R-:W4:Y:S01]  /*18b50*/  LDL.LU.64 R26, [R1+0x68] ;  /* 0x00006800011a7983 */ /* 0x000f220000300a00 */
[C---:B---3--:R-:W-:Y:S11]  /*18b60*/  HMMA.16816.F32.BF16 R4, R20.reuse, R12, R4 ;  /* 0x0000000c1404723c */ /* 0x048ff60000041804 */
[----:B------:R-:W-:Y:S11]  /*18b70*/  @!UPT UIADD3 URZ, URZ, URZ, URZ ;  /* 0x0000003f3f3ff290 */ /* 0x000ff6000fffe03f */
[----:B------:R-:W-:Y:S01]  /*18b80*/  @!UPT UIADD3 URZ, URZ, URZ, URZ ;  /* 0x0000003f3f3ff290 */ /* 0x000fe2000fffe03f */
[----:B------:R0:W-:Y:S01]  /*18b90*/  STL.64 [R1+0x10], R4 ;  /* 0x0000100401007387 */ /* 0x0001e20000100a00 */
[----:B------:R-:W-:Y:S02]  /*18ba0*/  STL.64 [R1+0x18], R6 ;  /* 0x0000180601007387 */ /* 0x000fe40000100a00 */
[----:B0-----:R-:W-:Y:S02]  /*18bb0*/  IMAD.MOV.U32 R5, RZ, RZ, R12 ;  /* 0x000000ffff057224 */ /* 0x001fe400078e000c */
[----:B------:R-:W-:Y:S01]  /*18bc0*/  IMAD.MOV.U32 R4, RZ, RZ, R13 ;  /* 0x000000ffff047224 */ /* 0x000fe200078e000d */
[----:B----4-:R-:W-:Y:S01]  /*18bd0*/  STL.64 [R1+0xea8], R26 ;  /* 0x000ea81a01007387 */ /* 0x010fe20000100a00 */
[----:B--2---:R-:W-:Y:S01]  /*18be0*/  HMMA.16816.F32.BF16 R12, R20, R24, R8 ;  /* 0x00000018140c723c */ /* 0x004fe20000041808 */
[----:B------:R-:W-:Y:S02]  /*18bf0*/  STL.64 [R1+0xea0], R24 ;  /* 0x000ea01801007387 */ /* 0x000fe40000100a00 */
[----:B------:R-:W2:Y:S01]  /*18c00*/  LDL.LU R8, [R1] ;  /* 0x0000000001087983 */ /* 0x000ea20000300800 */
[----:B------:R-:W2:Y:S01]  /*18c10*/  LDL.LU R9, [R1+0x4] ;  /* 0x0000040001097983 */ /* 0x000ea20000300800 */
[----:B------:R-:W3:Y:S02]  /*18c20*/  LDL.LU R10, [R1+0x8] ;  /* 0x00000800010a7983 */ /* 0x000ee40000300800 */
[----:B------:R-:W3:Y:S02]  /*18c30*/  LDL.LU R11, [R1+0xc] ;  /* 0x00000c00010b7983 */ /* 0x000ee40000300800 */
[----:B---3--:R-:W-:Y:S01]  /*18c40*/  STL.64 [R1+0xe78], R10 ;  /* 0x000e780a01007387 */ /* 0x008fe20000100a00 */
[----:B--2---:R-:W-:Y:S11]  /*18c50*/  STL.64 [R1+0xe70], R8 ;  /* 0x000e700801007387 */ /* 0x004ff60000100a00 */
[----:B------:R-:W-:Y:S02]  /*18c60*/  @!UPT UIADD3 URZ, URZ, URZ, URZ ;  /* 0x0000003f3f3ff290 */ /* 0x000fe4000fffe03f */
[----:B------:R-:W-:Y:S02]  /*18c70*/  STL.64 [R1+0xe08], R14 ;  /* 0x000e080e01007387 */ /* 0x000fe40000100a00 */
[----:B------:R0:W-:Y:S02]  /*18c80*/  STL.64 [R1+0xe00], R12 ;  /* 0x000e000c01007387 */ /* 0x0001e40000100a00 */
[----:B0-----:R-:W2:Y:S01]  /*18c90*/  LDL.LU R12, [R1+0x30] ;  /* 0x00003000010c7983 */ /* 0x001ea20000300800 */
[----:B------:R-:W-:Y:S02]  /*18ca0*/  IMAD.MOV.U32 R13, RZ, RZ, R2 ;  /* 0x000000ffff0d7224 */ /* 0x000fe400078e0002 */
[----:B------:R-:W3:Y:S02]  /*18cb0*/  LDL.LU R2, [R1+0xf28] ;  /* 0x000f280001027983 */ /* 0x000ee40000300800 */
[----:B------:R-:W-:Y:S02]  /*18cc0*/  IMAD.MOV.U32 R14, RZ, RZ, R29 ;  /* 0x000000ffff0e7224 */ /* 0x000fe400078e001d */
[----:B------:R-:W-:Y:S01]  /*18cd0*/  IMAD.MOV.U32 R15, RZ, RZ, R28 ;  /* 0x000000ffff0f7224 */ /* 0x000fe200078e001c */
[----:B------:R-:W4:Y:S01]  /*18ce0*/  LDL.LU R29, [R1+0xf24] ;  /* 0x000f2400011d7983 */ /* 0x000f220000300800 */
[----:B------:R-:W3:Y:S03]  /*18cf0*/  LDL.LU R28, [R1+0xf20] ;  /* 0x000f2000011c7983 */ /* 0x000ee60000300800 */
[----:B------:R0:W-:Y:S02]  /*18d00*/  STL.64 [R1+0xe18], R14 ;  /* 0x000e180e01007387 */ /* 0x0001e40000100a00 */
[----:B0-----:R-:W-:-:S02]  /*18d10*/  IMAD.MOV.U32 R14, RZ, RZ, R3 ;  /* 0x000000ffff0e7224 */ /* 0x001fc400078e0003 */
[----:B------:R-:W-:Y:S01]  /*18d20*/  IMAD.MOV.U32 R15, RZ, RZ, R0 ;  /* 0x000000ffff0f7224 */ /* 0x000fe200078e0000 */
[----:B--2---:R0:W-:Y:S02]  /*18d30*/  STL.64 [R1+0xe10], R12 ;  /* 0x000e100c01007387 */ /* 0x0041e40000100a00 */
[----:B0-----:R-:W-:Y:S02]  /*18d40*/  IMAD.MOV.U32 R12, RZ, RZ, R19 ;  /* 0x000000ffff0c7224 */ /* 0x001fe400078e0013 */
[----:B------:R-:W-:Y:S01]  /*18d50*/  IMAD.MOV.U32 R13, RZ, RZ, R18 ;  /* 0x000000ffff0d7224 */ /* 0x000fe200078e0012 */
[----:B------:R-:W2:Y:S01]  /*18d60*/  LDL.LU R19, [R1+0xf1c] ;  /* 0x000f1c0001137983 */ /* 0x000ea20000300800 */
[----:B------:R-:W2:Y:S02]  /*18d70*/  LDL.LU R18, [R1+0xf18] ;  /* 0x000f180001127983 */ /* 0x000ea40000300800 */
[----:B------:R-:W2:Y:S02]  /*18d80*/  LDL.LU R3, [R1+0xf14] ;  /* 0x000f140001037983 */ /* 0x000ea40000300800 */
[----:B------:R-:W2:Y:S01]  /*18d90*/  LDL.LU R0, [R1+0xf10] ;  /* 0x000f100001007983 */ /* 0x000ea20000300800 */
[----:B------:R4:W-:Y:S01]  /*18da0*/  STL.64 [R1+0xe38], R14 ;  /* 0x000e380e01007387 */ /* 0x0009e20000100a00 */
[----:B------:R0:W-:Y:S02]  /*18db0*/  STL.64 [R1+0xe30], R12 ;  /* 0x000e300c01007387 */ /* 0x0001e40000100a00 */
[----:B----4-:R-:W-:Y:S01]  /*18dc0*/  IMAD.MOV.U32 R14, RZ, RZ, R29 ;  /* 0x000000ffff0e7224 */ /* 0x010fe200078e001d */
[----:B0-----:R-:W4:Y:S01]  /*18dd0*/  LDL.LU R12, [R1+0x90] ;  /* 0x00009000010c7983 */ /* 0x001f220000300800 */
[----:B---3--:R-:W-:-:S02]  /*18de0*/  IMAD.MOV.U32 R13, RZ, RZ, R28 ;  /* 0x000000ffff0d7224 */ /* 0x008fc400078e001c */
[----:B------:R-:W3:Y:S02]  /*18df0*/  LDL.LU R28, [R1+0xf0c] ;  /* 0x000f0c00011c7983 */ /* 0x000ee40000300800 */
[----:B------:R-:W2:Y:S02]  /*18e00*/  LDL.LU R29, [R1+0xf08] ;  /* 0x000f0800011d7983 */ /* 0x000ea40000300800 */
[----:B------:R-:W-:Y:S02]  /*18e10*/  IMAD.MOV.U32 R15, RZ, RZ, R2 ;  /* 0x000000ffff0f7224 */ /* 0x000fe400078e0002 */
[----:B------:R-:W2:Y:S01]  /*18e20*/  LDL.LU R2, [R1+0xf04] ;  /* 0x000f040001027983 */ /* 0x000ea20000300800 */
[----:B------:R-:W2:Y:S02]  /*18e30*/  LDL.LU R8, [R1+0xa0] ;  /* 0x0000a00001087983 */ /* 0x000ea40000300800 */
[----:B------:R-:W2:Y:S02]  /*18e40*/  LDL.LU R9, [R1+0xa4] ;  /* 0x0000a40001097983 */ /* 0x000ea40000300800 */
[----:B------:R-:W2:Y:S01]  /*18e50*/  LDL.LU R10, [R1+0xa8] ;  /* 0x0000a800010a7983 */ /* 0x000ea20000300800 */
[----:B------:R-:W2:Y:S04]  /*18e60*/  LDL.LU R11, [R1+0xac] ;  /* 0x0000ac00010b7983 */ /* 0x000ea80000300800 */
[----:B--2---:R-:W-:Y:S01]  /*18e70*/  STL.64 [R1+0xe88], R10 ;  /* 0x000e880a01007387 */ /* 0x004fe20000100a00 */
[----:B------:R0:W-:Y:S03]  /*18e80*/  STL.64 [R1+0xe80], R8 ;  /* 0x000e800801007387 */ /* 0x0001e60000100a00 */
[----:B0-----:R-:W2:Y:S01]  /*18e90*/  LDL.LU R8, [R1+0x100] ;  /* 0x0001000001087983 */ /* 0x001ea20000300800 */
[----:B------:R-:W2:Y:S02]  /*18ea0*/  LDL.LU R9, [R1+0x104] ;  /* 0x0001040001097983 */ /* 0x000ea40000300800 */
[----:B------:R-:W2:Y:S02]  /*18eb0*/  LDL.LU R10, [R1+0x108] ;  /* 0x00010800010a7983 */ /* 0x000ea40000300800 */
[----:B------:R-:W2:Y:S02]  /*18ec0*/  LDL.LU R11, [R1+0x10c] ;  /* 0x00010c00010b7983 */ /* 0x000ea40000300800 */
[----:B------:R-:W-:-:S02]  /*18ed0*/  IMAD.MOV.U32 R25, RZ, RZ, R4 ;  /* 0x000000ffff197224 */ /* 0x000fc400078e0004 */
[----:B------:R-:W-:Y:S01]  /*18ee0*/  IMAD.MOV.U32 R24, RZ, RZ, R5 ;  /* 0x000000ffff187224 */ /* 0x000fe200078e0005 */
[----:B------:R-:W3:Y:S01]  /*18ef0*/  LDL.LU R4, [R1+0x160] ;  /* 0x0001600001047983 */ /* 0x000ee20000300800 */
[----:B------:R-:W3:Y:S02]  /*18f00*/  LDL.LU R5, [R1+0x164] ;  /* 0x0001640001057983 */ /* 0x000ee40000300800 */
[----:B------:R-:W3:Y:S02]  /*18f10*/  LDL.LU R6, [R1+0x168] ;  /* 0x0001680001067983 */ /* 0x000ee40000300800 */
[----:B------:R-:W3:Y:S01]  /*18f20*/  LDL.LU R7, [R1+0x16c] ;  /* 0x00016c0001077983 */ /* 0x000ee20000300800 */
[----:B--2---:R-:W-:Y:S01]  /*18f30*/  STL.64 [R1+0xe98], R10 ;  /* 0x000e980a01007387 */ /* 0x004fe20000100a00 */
[----:B------:R0:W-:Y:S03]  /*18f40*/  STL.64 [R1+0xe90], R8 ;  /* 0x000e900801007387 */ /* 0x0001e60000100a00 */
[----:B0-----:R-:W2:Y:S01]  /*18f50*/  LDL.LU R8, [R1+0x110] ;  /* 0x0001100001087983 */ /* 0x001ea20000300800 */
[----:B------:R-:W2:Y:S02]  /*18f60*/  LDL.LU R9, [R1+0x114] ;  /* 0x0001140001097983 */ /* 0x000ea40000300800 */
[----:B------:R-:W2:Y:S02]  /*18f70*/  LDL.LU R10, [R1+0x118] ;  /* 0x00011800010a7983 */ /* 0x000ea40000300800 */
[----:B------:R-:W2:Y:S02]  /*18f80*/  LDL.LU R11, [R1+0x11c] ;  /* 0x00011c00010b7983 */ /* 0x000ea40000300800 */
[----:B--2---:R-:W-:Y:S01]  /*18f90*/  STL.64 [R1+0xeb8], R10 ;  /* 0x000eb80a01007387 */ /* 0x004fe20000100a00 */
[----:B------:R0:W-:Y:S03]  /*18fa0*/  STL.64 [R1+0xeb0], R8 ;  /* 0x000eb00801007387 */ /* 0x0001e60000100a00 */
[----:B0-----:R-:W2:Y:S01]  /*18fb0*/  LDL.LU R8, [R1+0x120] ;  /* 0x0001200001087983 */ /* 0x001ea20000300800 */
[----:B------:R-:W2:Y:S02]  /*18fc0*/  LDL.LU R9, [R1+0x124] ;  /* 0x0001240001097983 */ /* 0x000ea40000300800 */
[----:B------:R-:W2:Y:S02]  /*18fd0*/  LDL.LU R10, [R1+0x128] ;  /* 0x00012800010a7983 */ /* 0x000ea40000300800 */
[----:B------:R-:W2:Y:S01]  /*18fe0*/  LDL.LU R11, [R1+0x12c] ;  /* 0x00012c00010b7983 */ /* 0x000ea20000300800 */
[----:B------:R0:W-:Y:S01]  /*18ff0*/  STL.64 [R1+0xe48], R14 ;  /* 0x000e480e01007387 */ /* 0x0001e20000100a00 */
[----:B----4-:R1:W-:Y:S02]  /*19000*/  STL.64 [R1+0xe40], R12 ;  /* 0x000e400c01007387 */ /* 0x0103e40000100a00 */
[----:B0-----:R-:W-:-:S02]  /*19010*/  IMAD.MOV.U32 R14, RZ, RZ, R18 ;  /* 0x000000ffff0e7224 */ /* 0x001fc400078e0012 */
[----:B-1----:R-:W-:Y:S02]  /*19020*/  IMAD.MOV.U32 R12, RZ, RZ, R0 ;  /* 0x000000ffff0c7224 */ /* 0x002fe400078e0000 */
[----:B------:R-:W-:Y:S01]  /*19030*/  IMAD.MOV.U32 R15, RZ, RZ, R19 ;  /* 0x000000ffff0f7224 */ /* 0x000fe200078e0013 */
[----:B------:R-:W4:Y:S01]  /*19040*/  LDL.LU R0, [R1+0xf00] ;  /* 0x000f000001007983 */ /* 0x000f220000300800 */
[----:B------:R-:W-:Y:S02]  /*19050*/  IMAD.MOV.U32 R13, RZ, RZ, R3 ;  /* 0x000000ffff0d7224 */ /* 0x000fe400078e0003 */
[----:B------:R-:W2:Y:S02]  /*19060*/  LDL.LU R3, [R1+0xefc] ;  /* 0x000efc0001037983 */ /* 0x000ea40000300800 */
[----:B------:R-:W2:Y:S01]  /*19070*/  LDL.LU R18, [R1+0xef8] ;  /* 0x000ef80001127983 */ /* 0x000ea20000300800 */
[----:B------:R-:W2:Y:S01]  /*19080*/  LDL.LU R19, [R1+0xef4] ;  /* 0x000ef40001137983 */ /* 0x000ea20000300800 */
[----:B------:R-:W-:Y:S02]  /*19090*/  STL.64 [R1+0xe58], R14 ;  /* 0x000e580e01007387 */ /* 0x000fe40000100a00 */
[----:B------:R0:W-:Y:S02]  /*190a0*/  STL.64 [R1+0xe50], R12 ;  /* 0x000e500c01007387 */ /* 0x0001e40000100a00 */
[----:B0-----:R-:W2:Y:S01]  /*190b0*/  LDL.LU R12, [R1+0xc0] ;  /* 0x0000c000010c7983 */ /* 0x001ea20000300800 */
[----:B------:R-:W-:-:S02]  /*190c0*/  IMAD.MOV.U32 R14, RZ, RZ, R29 ;  /* 0x000000ffff0e7224 */ /* 0x000fc400078e001d */
[----:B---3--:R-:W-:Y:S02]  /*190d0*/  IMAD.MOV.U32 R15, RZ, RZ, R28 ;  /* 0x000000ffff0f7224 */ /* 0x008fe400078e001c */
[----:B------:R-:W-:Y:S02]  /*190e0*/  IMAD.MOV.U32 R13, RZ, RZ, R2 ;  /* 0x000000ffff0d7224 */ /* 0x000fe400078e0002 */
[----:B------:R-:W3:Y:S01]  /*190f0*/  LDL.LU R2, [R1+0xef0] ;  /* 0x000ef00001027983 */ /* 0x000ee20000300800 */
[----:B------:R-:W-:Y:S03]  /*19100*/  STL.64 [R1+0xe68], R14 ;  /* 0x000e680e01007387 */ /* 0x000fe60000100a00 */
[----:B--2---:R0:W-:Y:S02]  /*19110*/  STL.64 [R1+0xe60], R12 ;  /* 0x000e600c01007387 */ /* 0x0041e40000100a00 */
[----:B0-----:R-:W-:-:S02]  /*19120*/  IMAD.MOV.U32 R12, RZ, RZ, R19 ;  /* 0x000000ffff0c7224 */ /* 0x001fc400078e0013 */
[----:B------:R-:W-:Y:S02]  /*19130*/  IMAD.MOV.U32 R13, RZ, RZ, R18 ;  /* 0x000000ffff0d7224 */ /* 0x000fe400078e0012 */
[C---:B------:R-:W-:Y:S01]  /*19140*/  HMMA.16816.F32.BF16 R16, R20.reuse, R16, R4 ;  /* 0x000000101410723c */ /* 0x040fe20000041804 */
[----:B------:R-:W2:Y:S01]  /*19150*/  LDL.LU.64 R6, [R1+0xee8] ;  /* 0x000ee80001067983 */ /* 0x000ea20000300a00 */
[----:B------:R-:W2:Y:S02]  /*19160*/  LDL.LU.64 R4, [R1+0xee0] ;  /* 0x000ee00001047983 */ /* 0x000ea40000300a00 */
[----:B----4-:R-:W-:Y:S11]  /*19170*/  IMAD.MOV.U32 R15, RZ, RZ, R0 ;  /* 0x000000ffff0f7224 */ /* 0x010ff600078e0000 */
[----:B------:R-:W-:Y:S08]  /*19180*/  @!UPT UIADD3 URZ, URZ, URZ, URZ ;  /* 0x0000003f3f3ff290 */ /* 0x000ff0000fffe03f */
[----:B------:R-:W-:Y:S01]  /*19190*/  STL [R1+0xe4], R17 ;  /* 0x0000e41101007387 */ /* 0x000fe20000100800 */
[----:B------:R0:W-:Y:S02]  /*191a0*/  STL.64 [R1+0xe8], R18 ;  /* 0x0000e81201007387 */ /* 0x0001e40000100a00 */
[----:B------:R-:W-:Y:S01]  /*191b0*/  IMAD.MOV.U32 R0, RZ, RZ, R16 ;  /* 0x000000ffff007224 */ /* 0x000fe200078e0010 */
[----:B0-----:R-:W2:Y:S01]  /*191c0*/  LDL.LU.64 R18, [R1+0xed8] ;  /* 0x000ed80001127983 */ /* 0x001ea20000300a00 */
[----:B------:R-:W2:Y:S02]  /*191d0*/  LDL.LU.64 R16, [R1+0xed0] ;  /* 0x000ed00001107983 */ /* 0x000ea40000300a00 */
[----:B--2---:R-:W-:Y:S01]  /*191e0*/  HMMA.16816.F32.BF16 R20, R20, R4, R16 ;  /* 0x000000041414723c */ /* 0x004fe20000041810 */
[----:B------:R-:W2:Y:S01]  /*191f0*/  LDL.LU.64 R18, [R1+0xec8] ;  /* 0x000ec80001127983 */ /* 0x000ea20000300a00 */
[----:B------:R-:W2:Y:S11]  /*19200*/  LDL.LU.64 R16, [R1+0xec0] ;  /* 0x000ec00001107983 */ /* 0x000eb60000300a00 */
[----:B------:R-:W-:Y:S10]  /*19210*/  @!UPT UIADD3 URZ, URZ, URZ, URZ ;  /* 0x0000003f3f3ff290 */ /* 0x000ff4000fffe03f */
[----:B------:R-:W-:Y:S01]  /*19220*/  STL.64 [R1+0xda8], R22 ;  /* 0x000da81601007387 */ /* 0x000fe20000100a00 */
[----:B------:R0:W-:Y:S03]  /*19230*/  STL.64 [R1+0xda0], R20 ;  /* 0x000da01401007387 */ /* 0x0001e60000100a00 */
[----:B0-----:R-:W4:Y:S01]  /*19240*/  LDL.LU.64 R20, [R1+0x80] ;  /* 0x0000800001147983 */ /* 0x001f220000300a00 */
[----:B------:R-:W3:Y:S01]  /*19250*/  LDL.LU.64 R22, [R1+0x88] ;  /* 0x0000880001167983 */ /* 0x000ee20000300a00 */
[C---:B--2---:R-:W-:Y:S02]  /*19260*/  HMMA.16816.F32.BF16 R24, R16.reuse, R24, R8 ;  /* 0x000000181018723c */ /* 0x044fe40000041808 */
[----:B------:R-:W2:Y:S01]  /*19270*/  LDL.LU.64 R10, [R1+0xeb8] ;  /* 0x000eb800010a7983 */ /* 0x000ea20000300a00 */
[----:B------:R-:W2:Y:S11]  /*19280*/  LDL.LU.64 R8, [R1+0xeb0] ;  /* 0x000eb00001087983 */ /* 0x000eb60000300a00 */
[----:B------:R-:W-:Y:S09]  /*19290*/  @!UPT UIADD3 URZ, URZ, URZ, URZ ;  /* 0x0000003f3f3ff290 */ /* 0x000ff2000fffe03f */
[----:B------:R0:W-:Y:S01]  /*192a0*/  STL.64 [R1+0xf0], R24 ;  /* 0x0000f01801007387 */ /* 0x0001e20000100a00 */
[----:B------:R-:W-:Y:S02]  /*192b0*/  IMAD.MOV.U32 R29, RZ, RZ, R26 ;  /* 0x000000ffff1d7224 */ /* 0x000fe400078e001a */
[----:B------:R-:W-:Y:S02]  /*192c0*/  IMAD.MOV.U32 R28, RZ, RZ, R27 ;  /* 0x000000ffff1c7224 */ /* 0x000fe400078e001b */
[----:B------:R-:W2:Y:S04]  /*192d0*/  LDL.LU.64 R26, [R1+0xea8] ;  /* 0x000ea800011a7983 */ /* 0x000ea80000300a00 */
[----:B0-----:R-:W2:Y:S02]  /*192e0*/  LDL.LU.64 R24, [R1+0xea0] ;  /* 0x000ea00001187983 */ /* 0x001ea40000300a00 */
[C---:B--2---:R-:W-:Y:S11]  /*192f0*/  HMMA.16816.F32.BF16 R8, R16.reuse, R24, R8 ;  /* 0x000000181008723c */ /* 0x044ff60000041808 */
[----:B------:R-:W-:Y:S11]  /*19300*/  @!UPT UIADD3 URZ, URZ, URZ, URZ ;  /* 0x0000003f3f3ff290 */ /* 0x000ff6000fffe03f */
[----:B------:R-:W-:Y:S01]  /*19310*/  @!UPT UIADD3 URZ, URZ, URZ, URZ ;  /* 0x0000003f3f3ff290 */ /* 0x000fe2000fffe03f */
[----:B------:R-:W-:Y:S01]  /*19320*/  STL.64 [R1+0x110], R8 ;  /* 0x0001100801007387 */ /* 0x000fe20000100a00 */
[----:B------:R0:W-:Y:S03]  /*19330*/  STL.64 [R1+0x118], R10 ;  /* 0x0001180a01007387 */ /* 0x0001e60000100a00 */
[----:B0-----:R-:W4:Y:S01]  /*19340*/  LDL.LU.64 R10, [R1+0xe98] ;  /* 0x000e9800010a7983 */ /* 0x001f220000300a00 */
[----:B------:R-:W4:Y:S02]  /*19350*/  LDL.LU.64 R8, [R1+0xe90] ;  /* 0x000e900001087983 */ /* 0x000f240000300a00 */
[C---:B----4-:R-:W-:Y:S11]  /*19360*/  HMMA.16816.F32.BF16 R8, R16.reuse, R20, R8 ;  /* 0x000000141008723c */ /* 0x050ff60000041808 */
[----:B------:R-:W-:Y:S11]  /*19370*/  @!UPT UIADD3 URZ, URZ, URZ, URZ ;  /* 0x0000003f3f3ff290 */ /* 0x000ff6000fffe03f */
[----:B------:R-:W-:Y:S01]  /*19380*/  @!UPT UIADD3 URZ, URZ, URZ, URZ ;  /* 0x0000003f3f3ff290 */ /* 0x000fe2000fffe03f */
[----:B------:R-:W-:Y:S01]  /*19390*/  STL.64 [R1+0x120], R8 ;  /* 0x0001200801007387 */ /* 0x000fe20000100a00 */
[----:B------:R0:W-:Y:S03]  /*193a0*/  STL.64 [R1+0x128], R10 ;  /* 0x0001280a01007387 */ /* 0x0001e60000100a00 */
[----:B0-----:R-:W2:Y:S01]  /*193b0*/  LDL.LU.64 R10, [R1+0xe88] ;  /* 0x000e8800010a7983 */ /* 0x001ea20000300a00 */
[----:B------:R-:W2:Y:S02]  /*193c0*/  LDL.LU.64 R8, [R1+0xe80] ;  /* 0x000e800001087983 */ /* 0x000ea40000300a00 */
[----:B------:R-:W4:Y:S01]  /*193d0*/  LDL R21, [R1+0x1f0] ;  /* 0x0001f00001157983 */ /* 0x000f220000100800 */
[----:B--2---:R-:W-:Y:S01]  /*193e0*/  HMMA.16816.F32.BF16 R16, R16, R4, R8 ;  /* 0x000000041010723c */ /* 0x004fe20000041808 */
[----:B------:R-:W2:Y:S01]  /*193f0*/  LDL.LU.64 R10, [R1+0xe78] ;  /* 0x000e7800010a7983 */ /* 0x000ea20000300a00 */
[----:B------:R-:W2:Y:S11]  /*19400*/  LDL.LU.64 R8, [R1+0xe70] ;  /* 0x000e700001087983 */ /* 0x000eb60000300a00 */
[----:B------:R-:W-:Y:S10]  /*19410*/  @!UPT UIADD3 URZ, URZ, URZ, URZ ;  /* 0x0000003f3f3ff290 */ /* 0x000ff4000fffe03f */
[----:B------:R-:W-:Y:S01]  /*19420*/  STL.64 [R1+0x100], R16 ;  /* 0x0001001001007387 */ /* 0x000fe20000100a00 */
[----:B------:R-:W-:Y:S02]  /*19430*/  STL.64 [R1+0x108], R18 ;  /* 0x0001081201007387 */ /* 0x000fe40000100a00 */
[----:B---3--:R-:W0:Y:S02]  /*19440*/  LDSM.16.MT88.4 R16, [R2+0x5080] ;  /* 0x005080000210783b */ /* 0x008e240000004200 */
[----:B0-----:R-:W-:Y:S02]  /*19450*/  STL [R1+0xd98], R19 ;  /* 0x000d981301007387 */ /* 0x001fe40000100800 */
[----:B------:R0:W-:Y:S02]  /*19460*/  STL [R1+0xdc8], R18 ;  /* 0x000dc81201007387 */ /* 0x0001e40000100800 */
[----:B------:R-:W-:Y:S01]  /*19470*/  STL.64 [R1+0xdc0], R16 ;  /* 0x000dc01001007387 */ /* 0x000fe20000100a00 */
[----:B0-----:R-:W2:Y:S01]  /*19480*/  LDL.64 R18, [R1+0x58] ;  /* 0x0000580001127983 */ /* 0x001ea20000100a00 */
[----:B------:R-:W-:-:S07]  /*19490*/  IMAD.MOV.U32 R14, RZ, RZ, R3 ;  /* 0x000000ffff0e7224 */ /* 0x000fce00078e0003 */
[C---:B--2---:R-:W-:Y:S11]  /*194a0*/  HMMA.16816.F32.BF16 R12, R8.reuse, R18, R12 ;  /* 0x00000012080c723c */ /* 0x044ff6000004180c */
[----:B------:R-:W-:Y:S11]  /*194b0*/  @!UPT UIADD3 URZ, URZ, URZ, URZ ;  /* 0x0000003f3f3ff290 */ /* 0x000ff6000fffe03f */
[----:B------:R-:W-:Y:S01]  /*194c0*/  @!UPT UIADD3 URZ, URZ, URZ, URZ ;  /* 0x0000003f3f3ff290 */ /* 0x000fe2000fffe03f */
[----:B------:R-:W-:Y:S01]  /*194d0*/  STL.64 [R1+0xd0], R12 ;  /* 0x0000d00c01007387 */ /* 0x000fe20000100a00 */
[----:B------:R0:W-:Y:S03]  /*194e0*/  STL.64 [R1+0xd8], R14 ;  /* 0x0000d80e01007387 */ /* 0x0001e60000100a00 */
[----:B0-----:R-:W2:Y:S01]  /*194f0*/  LDL.LU.64 R14, [R1+0xe68] ;  /* 0x000e6800010e7983 */ /* 0x001ea20000300a00 */
        /* <DEDUP_REMOVED lines=30> */
[----:B------:R-:W-:Y:S02]  /*196e0*/  IMAD.MOV.U32 R17, RZ, RZ, R26 ;  /* 0x000000ffff117224 */ /* 0x000fe400078e001a */
[----:B------:R-:W-:Y:S01]  /*196f0*/  IMAD.MOV.U32 R16, RZ, RZ, R27 ;  /* 0x000000ffff107224 */ /* 0x000fe200078e001b */
[C---:B--2---:R-:W-:Y:S11]  /*19700*/  HMMA.16816.F32.BF16 R12, R8.reuse, R26, R12 ;  /* 0x0000001a080c723c */ /* 0x044ff6000004180c */
[----:B------:R-:W-:Y:S11]  /*19710*/  @!UPT UIADD3 URZ, URZ, URZ, URZ ;  /* 0x0000003f3f3ff290 */ /* 0x000ff6000fffe03f */
[----:B------:R-:W-:Y:S01]  /*19720*/  @!UPT UIADD3 URZ, URZ, URZ, URZ ;  /* 0x0000003f3f3ff290 */ /* 0x000fe2000fffe03f */
[----:B------:R-:W-:Y:S01]  /*19730*/  STL.64 [R1+0x1a0], R12 ;  /* 0x0001a00c01007387 */ /* 0x000fe20000100a00 */
[----:B------:R0:W-:Y:S03]  /*19740*/  STL.64 [R1+0x1a8], R14 ;  /* 0x0001a80e01007387 */ /* 0x0001e60000100a00 */
[----:B0-----:R-:W2:Y:S01]  /*19750*/  LDL.LU.64 R14, [R1+0xe08] ;  /* 0x000e0800010e7983 */ /* 0x001ea20000300a00 */
[----:B------:R-:W2:Y:S02]  /*19760*/  LDL.LU.64 R12, [R1+0xe00] ;  /* 0x000e0000010c7983 */ /* 0x000ea40000300a00 */
[----:B------:R-:W3:Y:S02]  /*19770*/  LDL.LU.64 R26, [R1+0xdf8] ;  /* 0x000df800011a7983 */ /* 0x000ee40000300a00 */
[----:B------:R-:W3:Y:S02]  /*19780*/  LDL.LU.64 R24, [R1+0xdf0] ;  /* 0x000df00001187983 */ /* 0x000ee40000300a00 */
[C---:B---3--:R-:W-:Y:S11]  /*19790*/  HMMA.16816.F32.BF16 R24, R8.reuse, R22, R24 ;  /* 0x000000160818723c */ /* 0x048ff60000041818 */
[----:B------:R-:W-:Y:S11]  /*197a0*/  @!UPT UIADD3 URZ, URZ, URZ, URZ ;  /* 0x0000003f3f3ff290 */ /* 0x000ff6000fffe03f */
[----:B------:R-:W-:Y:S01]  /*197b0*/  @!UPT UIADD3 URZ, URZ, URZ, URZ ;  /* 0x0000003f3f3ff290 */ /* 0x000fe2000fffe03f */
[----:B------:R-:W-:Y:S01]  /*197c0*/  STL.64 [R1+0x190], R24 ;  /* 0x0001901801007387 */ /* 0x000fe20000100a00 */
[----:B------:R0:W-:Y:S03]  /*197d0*/  STL.64 [R1+0x198], R26 ;  /* 0x0001981a01007387 */ /* 0x0001e60000100a00 */
[----:B0-----:R-:W3:Y:S01]  /*197e0*/  LDL.LU.64 R26, [R1+0xde8] ;  /* 0x000de800011a7983 */ /* 0x001ee20000300a00 */
[----:B------:R-:W3:Y:S02]  /*197f0*/  LDL.LU.64 R24, [R1+0xde0] ;  /* 0x000de00001187983 */ /* 0x000ee40000300a00 */
[----:B------:R-:W-:Y:S02]  /*19800*/  STL.64 [R1+0xdb0], R22 ;  /* 0x000db01601007387 */ /* 0x000fe40000100a00 */
[----:B------:R-:W-:Y:S02]  /*19810*/  IMAD.MOV.U32 R3, RZ, RZ, R6 ;  /* 0x000000ffff037224 */ /* 0x000fe400078e0006 */
[----:B------:R-:W-:Y:S01]  /*19820*/  IMAD.MOV.U32 R2, RZ, RZ, R7 ;  /* 0x000000ffff027224 */ /* 0x000fe200078e0007 */
[----:B---3--:R-:W-:Y:S11]  /*19830*/  HMMA.16816.F32.BF16 R8, R8, R6, R24 ;  /* 0x000000060808723c */ /* 0x008ff60000041818 */
[----:B------:R-:W-:Y:S11]  /*19840*/  @!UPT UIADD3 URZ, URZ, URZ, URZ ;  /* 0x0000003f3f3ff290 */ /* 0x000ff6000fffe03f */
[----:B------:R-:W-:Y:S01]  /*19850*/  @!UPT UIADD3 URZ, URZ, URZ, URZ ;  /* 0x0000003f3f3ff290 */ /* 0x000fe2000fffe03f */
[----:B------:R-:W-:Y:S01]  /*19860*/  STL.64 [R1+0x90], R8 ;  /* 0x0000900801007387 */ /* 0x000fe20000100a00 */
[----:B------:R0:W-:Y:S02]  /*19870*/  STL.64 [R1+0x98], R10 ;  /* 0x0000980a01007387 */ /* 0x0001e40000100a00 */
[----:B------:R-:W3:Y:S02]  /*19880*/  LDL.LU.64 R6, [R1+0xdd8] ;  /* 0x000dd80001067983 */ /* 0x000ee40000300a00 */
[----:B------:R-:W3:Y:S01]  /*19890*/  LDL.LU.64 R4, [R1+0xdd0] ;  /* 0x000dd00001047983 */ /* 0x000ee20000300a00 */
[----:B------:R-:W3:Y:S01]  /*198a0*/  LDL.LU R24, [R1+0x10] ;  /* 0x0000100001187983 */ /* 0x000ee20000300800 */
[----:B------:R-:W3:Y:S02]  /*198b0*/  LDL.LU R25, [R1+0x14] ;  /* 0x0000140001197983 */ /* 0x000ee40000300800 */
[----:B------:R-:W3:Y:S02]  /*198c0*/  LDL.LU R26, [R1+0x18] ;  /* 0x00001800011a7983 */ /* 0x000ee40000300800 */
[----:B------:R-:W3:Y:S02]  /*198d0*/  LDL.LU R27, [R1+0x1c] ;  /* 0x00001c00011b7983 */ /* 0x000ee40000300800 */
[----:B0-----:R-:W-:-:S02]  /*198e0*/  IMAD.MOV.U32 R10, RZ, RZ, R17 ;  /* 0x000000ffff0a7224 */ /* 0x001fc400078e0011 */
[----:B------:R-:W-:Y:S01]  /*198f0*/  IMAD.MOV.U32 R11, RZ, RZ, R16 ;  /* 0x000000ffff0b7224 */ /* 0x000fe200078e0010 */
[C---:B---3--:R-:W-:Y:S07]  /*19900*/  HMMA.16816.F32.BF16 R24, R4.reuse, R18, R24 ;  /* 0x000000120418723c */ /* 0x048fee0000041818 */
[----:B------:R-:W-:Y:S02]  /*19910*/  IMAD.MOV.U32 R19, RZ, RZ, R18 ;  /* 0x000000ffff137224 */ /* 0x000fe400078e0012 */
[----:B------:R-:W3:Y:S11]  /*19920*/  LDL.LU R18, [R1+0xdc8] ;  /* 0x000dc80001127983 */ /* 0x000ef60000300800 */
[----:B------:R-:W-:Y:S03]  /*19930*/  @!UPT UIADD3 URZ, URZ, URZ, URZ ;  /* 0x0000003f3f3ff290 */ /* 0x000fe6000fffe03f */
[----:B------:R-:W-:Y:S01]  /*19940*/  STL.64 [R1+0x180], R24 ;  /* 0x0001801801007387 */ /* 0x000fe20000100a00 */
[----:B------:R2:W-:Y:S02]  /*19950*/  STL.64 [R1+0x188], R26 ;  /* 0x0001881a01007387 */ /* 0x0005e40000100a00 */
[----:B------:R-:W3:Y:S01]  /*19960*/  LDL.LU.64 R16, [R1+0xdc0] ;  /* 0x000dc00001107983 */ /* 0x000ee20000300a00 */
[----:B--2---:R-:W-:Y:S07]  /*19970*/  HMMA.16816.F32.BF16 R24, R4, R10, R12 ;  /* 0x0000000a0418723c */ /* 0x004fee000004180c */
[----:B------:R-:W-:-:S02]  /*19980*/  IMAD.MOV.U32 R12, RZ, RZ, R0 ;  /* 0x000000ffff0c7224 */ /* 0x000fc400078e0000 */
[----:B------:R-:W2:Y:S11]  /*19990*/  LDL.LU R0, [R1+0xdb8] ;  /* 0x000db80001007983 */ /* 0x000eb60000300800 */
[----:B------:R-:W-:Y:S03]  /*199a0*/  @!UPT UIADD3 URZ, URZ, URZ, URZ ;  /* 0x0000003f3f3ff290 */ /* 0x000fe6000fffe03f */
[----:B------:R-:W-:Y:S01]  /*199b0*/  STL.64 [R1+0x170], R24 ;  /* 0x0001701801007387 */ /* 0x000fe20000100a00 */
[----:B------:R-:W-:Y:S02]  /*199c0*/  STL.64 [R1+0x178], R26 ;  /* 0x0001781a01007387 */ /* 0x000fe40000100a00 */
[----:B----4-:R-:W0:Y:S04]  /*199d0*/  LDSM.16.MT88.4 R24, [R21+0x6000] ;  /* 0x006000001518783b */ /* 0x010e280000004200 */
[----:B------:R-:W4:Y:S01]  /*199e0*/  LDL.LU R13, [R1+0xe4] ;  /* 0x0000e400010d7983 */ /* 0x000f220000300800 */
[----:B------:R-:W4:Y:S01]  /*199f0*/  LDL.LU R14, [R1+0xe8] ;  /* 0x0000e800010e7983 */ /* 0x000f220000300800 */
[----:B------:R-:W4:Y:S03]  /*19a00*/  LDL.LU R15, [R1+0xec] ;  /* 0x0000ec00010f7983 */ /* 0x000f260000300800 */
[----:B0-----:R-:W-:Y:S01]  /*19a10*/  STL.64 [R1+0xd58], R26 ;  /* 0x000d581a01007387 */ /* 0x001fe20000100a00 */
[----:B------:R-:W-:Y:S03]  /*19a20*/  STL.64 [R1+0xd50], R24 ;  /* 0x000d501801007387 */ /* 0x000fe60000100a00 */
[----:B--2---:R-:W0:Y:S04]  /*19a30*/  LDSM.16.M88.4 R20, [R0+0x8080] ;  /* 0x008080000014783b */ /* 0x004e280000000200 */
[----:B0-----:R-:W-:Y:S01]  /*19a40*/  STL.64 [R1+0x40], R20 ;  /* 0x0000401401007387 */ /* 0x001fe20000100a00 */
[----:B------:R-:W-:Y:S02]  /*19a50*/  STL.64 [R1+0x48], R22 ;  /* 0x0000481601007387 */ /* 0x000fe40000100a00 */
[----:B------:R-:W0:Y:S02]  /*19a60*/  LDSM.16.M88.4 R20, [R0+0x9080] ;  /* 0x009080000014783b */ /* 0x000e240000000200 */
[----:B0-----:R-:W-:Y:S02]  /*19a70*/  STL.64 [R1+0x30], R20 ;  /* 0x0000301401007387 */ /* 0x001fe40000100a00 */
[----:B------:R0:W-:Y:S02]  /*19a80*/  STL.64 [R1+0x38], R22 ;  /* 0x0000381601007387 */ /* 0x0001e40000100a00 */
[----:B0-----:R-:W4:Y:S02]  /*19a90*/  LDL.LU.64 R22, [R1+0xdb0] ;  /* 0x000db00001167983 */ /* 0x001f240000300a00 */
[----:B----4-:R-:W-:Y:S01]  /*19aa0*/  HMMA.16816.F32.BF16 R12, R4, R22, R12 ;  /* 0x00000016040c723c */ /* 0x010fe2000004180c */
[----:B------:R-:W-:-:S02]  /*19ab0*/  IMAD.MOV.U32 R25, RZ, RZ, R22 ;  /* 0x000000ffff197224 */ /* 0x000fc400078e0016 */
[----:B------:R-:W-:Y:S11]  /*19ac0*/  IMAD.MOV.U32 R24, RZ, RZ, R23 ;  /* 0x000000ffff187224 */ /* 0x000ff600078e0017 */
[----:B------:R-:W-:Y:S09]  /*19ad0*/  @!UPT UIADD3 URZ, URZ, URZ, URZ ;  /* 0x0000003f3f3ff290 */ /* 0x000ff2000fffe03f */
[----:B------:R-:W-:Y:S01]  /*19ae0*/  STL.64 [R1+0x160], R12 ;  /* 0x0001600c01007387 */ /* 0x000fe20000100a00 */
[----:B------:R-:W-:Y:S02]  /*19af0*/  STL.64 [R1+0x168], R14 ;  /* 0x0001680e01007387 */ /* 0x000fe40000100a00 */
[----:B------:R-:W2:Y:S02]  /*19b00*/  LDL.LU.64 R22, [R1+0xda8] ;  /* 0x000da80001167983 */ /* 0x000ea40000300a00 */
[----:B------:R-:W2:Y:S01]  /*19b10*/  LDL.LU.64 R20, [R1+0xda0] ;  /* 0x000da00001147983 */ /* 0x000ea20000300a00 */
[----:B------:R-:W0:Y:S01]  /*19b20*/  LDSM.16.M88.4 R12, [R0+0xa080] ;  /* 0x00a08000000c783b */ /* 0x000e220000000200 */
[----:B------:R-:W-:Y:S02]  /*19b30*/  IMAD.MOV.U32 R26, RZ, RZ, R3 ;  /* 0x000000ffff1a7224 */ /* 0x000fe400078e0003 */
[----:B------:R-:W-:Y:S02]  /*19b40*/  IMAD.MOV.U32 R27, RZ, RZ, R2 ;  /* 0x000000ffff1b7224 */ /* 0x000fe400078e0002 */
[----:B0-----:R-:W-:-:S02]  /*19b50*/  IMAD.MOV.U32 R9, RZ, RZ, R12 ;  /* 0x000000ffff097224 */ /* 0x001fc400078e000c */
[----:B------:R-:W-:Y:S01]  /*19b60*/  IMAD.MOV.U32 R8, RZ, RZ, R13 ;  /* 0x000000ffff087224 */ /* 0x000fe200078e000d */
[----:B------:R-:W-:Y:S01]  /*19b70*/  STL.64 [R1+0x20], R12 ;  /* 0x0000200c01007387 */ /* 0x000fe20000100a00 */
[----:B------:R-:W-:Y:S02]  /*19b80*/  IMAD.MOV.U32 R2, RZ, RZ, R15 ;  /* 0x000000ffff027224 */ /* 0x000fe400078e000f */
[----:B------:R-:W-:Y:S02]  /*19b90*/  IMAD.MOV.U32 R3, RZ, RZ, R14 ;  /* 0x000000ffff037224 */ /* 0x000fe400078e000e */
[----:B------:R-:W-:Y:S01]  /*19ba0*/  STL.64 [R1+0xd90], R10 ;  /* 0x000d900a01007387 */ /* 0x000fe20000100a00 */
[----:B------:R0:W-:Y:S04]  /*19bb0*/  STL.64 [R1+0xd88], R8 ;  /* 0x000d880801007387 */ /* 0x0001e80000100a00 */
[----:B------:R-:W1:Y:S04]  /*19bc0*/  LDSM.16.M88.4 R12, [R0+0xb080] ;  /* 0x00b08000000c783b */ /* 0x000e680000000200 */
[----:B0-----:R-:W3:Y:S01]  /*19bd0*/  LDL.LU R8, [R1+0xf0] ;  /* 0x0000f00001087983 */ /* 0x001ee20000300800 */
[----:B------:R-:W3:Y:S02]  /*19be0*/  LDL.LU R9, [R1+0xf4] ;  /* 0x0000f40001097983 */ /* 0x000ee40000300800 */
[----:B------:R-:W-:-:S02]  /*19bf0*/  IMAD.MOV.U32 R10, RZ, RZ, R29 ;  /* 0x000000ffff0a7224 */ /* 0x000fc400078e001d */
[----:B------:R-:W-:Y:S01]  /*19c00*/  STL [R1+0xc6c], R2 ;  /* 0x000c6c0201007387 */ /* 0x000fe20000100800 */
[----:B------:R-:W-:Y:S01]  /*19c10*/  STL [R1+0xc68], R3 ;  /* 0x000c680301007387 */ /* 0x000fe20000100800 */
[----:B------:R-:W-:Y:S01]  /*19c20*/  IMAD.MOV.U32 R11, RZ, RZ, R28 ;  /* 0x000000ffff0b7224 */ /* 0x000fe200078e001c */
[----:B--2---:R-:W-:Y:S11]  /*19c30*/  HMMA.16816.F32.BF16 R4, R4, R26, R20 ;  /* 0x0000001a0404723c */ /* 0x004ff60000041814 */
[----:B------:R-:W-:Y:S11]  /*19c40*/  @!UPT UIADD3 URZ, URZ, URZ, URZ ;  /* 0x0000003f3f3ff290 */ /* 0x000ff6000fffe03f */
[----:B------:R-:W-:Y:S01]  /*19c50*/  @!UPT UIADD3 URZ, URZ, URZ, URZ ;  /* 0x0000003f3f3ff290 */ /* 0x000fe2000fffe03f */
[----:B------:R-:W-:Y:S01]  /*19c60*/  STL.64 [R1+0x150], R4 ;  /* 0x0001500401007387 */ /* 0x000fe20000100a00 */
[----:B------:R-:W-:Y:S02]  /*19c70*/  IMAD.MOV.U32 R29, RZ, RZ, R6 ;  /* 0x000000ffff1d7224 */ /* 0x000fe400078e0006 */
[----:B------:R-:W-:Y:S02]  /*19c80*/  IMAD.MOV.U32 R6, RZ, RZ, R19 ;  /* 0x000000ffff067224 */ /* 0x000fe400078e0013 */
[----:B------:R-:W-:Y:S01]  /*19c90*/  IMAD.MOV.U32 R28, RZ, RZ, R7 ;  /* 0x000000ffff1c7224 */ /* 0x000fe200078e0007 */
[----:B------:R-:W3:Y:S01]  /*19ca0*/  LDL.LU R19, [R1+0xd98] ;  /* 0x000d980001137983 */ /* 0x000ee20000300800 */
[----:B------:R-:W3:Y:S02]  /*19cb0*/  LDL.LU R7, [R1+0x5c] ;  /* 0x00005c0001077983 */ /* 0x000ee40000300800 */
[----:B------:R-:W-:Y:S02]  /*19cc0*/  STL.64 [R1+0xd68], R26 ;  /* 0x000d681a01007387 */ /* 0x000fe40000100a00 */
[----:B------:R-:W2:Y:S01]  /*19cd0*/  LDL R23, [R1+0x1f0] ;  /* 0x0001f00001177983 */ /* 0x000ea20000100800 */
[----:B------:R-:W-:Y:S01]  /*19ce0*/  STL [R1+0xd24], R28 ;  /* 0x000d241c01007387 */ /* 0x000fe20000100800 */
[----:B------:R-:W-:Y:S02]  /*19cf0*/  STL [R1+0xd20], R29 ;  /* 0x000d201d01007387 */ /* 0x000fe40000100800 */
[----:B-1----:R0:W-:Y:S02]  /*19d00*/  STL [R1+0xc34], R14 ;  /* 0x000c340e01007387 */ /* 0x0021e40000100800 */
[----:B0-----:R-:W4:Y:S01]  /*19d10*/  LDL R14, [R1+0x954] ;  /* 0x00095400010e7983 */ /* 0x001f220000100800 */
[----:B------:R-:W-:Y:S02]  /*19d20*/  STL [R1+0xc30], R15 ;  /* 0x000c300f01007387 */ /* 0x000fe40000100800 */
[----:B------:R-:W-:-:S02]  /*19d30*/  IMAD.MOV.U32 R26, RZ, RZ, R25 ;  /* 0x000000ffff1a7224 */ /* 0x000fc400078e0019 */
[----:B------:R-:W-:Y:S01]  /*19d40*/  IMAD.MOV.U32 R27, RZ, RZ, R24 ;  /* 0x000000ffff1b7224 */ /* 0x000fe200078e0018 */
[----:B---3--:R-:W-:Y:S01]  /*19d50*/  HMMA.16816.F32.BF16 R4, R16, R6, R8 ;  /* 0x000000061004723c */ /* 0x008fe20000041808 */
[----:B------:R-:W3:Y:S01]  /*19d60*/  LDL.LU.64 R10, [R1+0xd90] ;  /* 0x000d9000010a7983 */ /* 0x000ee20000300a00 */
[----:B------:R-:W3:Y:S11]  /*19d70*/  LDL.LU.64 R8, [R1+0xd88] ;  /* 0x000d880001087983 */ /* 0x000ef60000300a00 */
[----:B------:R-:W-:Y:S10]  /*19d80*/  @!UPT UIADD3 URZ, URZ, URZ, URZ ;  /* 0x0000003f3f3ff290 */ /* 0x000ff4000fffe03f */
[----:B------:R-:W-:Y:S01]  /*19d90*/  STL.64 [R1+0x50], R4 ;  /* 0x0000500401007387 */ /* 0x000fe20000100a00 */
[----:B------:R-:W-:Y:S02]  /*19da0*/  STL [R1+0x58], R6 ;  /* 0x0000580601007387 */ /* 0x000fe40000100800 */
[----:B------:R-:W-:Y:S02]  /*19db0*/  IMAD.MOV.U32 R0, RZ, RZ, R7 ;  /* 0x000000ffff007224 */ /* 0x000fe400078e0007 */
[----:B--2---:R-:W0:Y:S04]  /*19dc0*/  LDSM.16.MT88.4 R4, [R23+0x6080] ;  /* 0x006080001704783b */ /* 0x004e280000004200 */
[----:B------:R-:W-:Y:S04]  /*19dd0*/  STL [R1+0xc80], R0 ;  /* 0x000c800001007387 */ /* 0x000fe80000100800 */
[----:B0-----:R-:W-:Y:S01]  /*19de0*/  STL [R1+0x10], R4 ;  /* 0x0000100401007387 */ /* 0x001fe20000100800 */
[----:B------:R0:W-:Y:S02]  /*19df0*/  STL.64 [R1+0xd80], R26 ;  /* 0x000d801a01007387 */ /* 0x0001e40000100a00 */
[----:B------:R-:W2:Y:S02]  /*19e00*/  LDL.LU R24, [R1+0x110] ;  /* 0x0001100001187983 */ /* 0x000ea40000300800 */
[----:B------:R-:W2:Y:S01]  /*19e10*/  LDL.LU R25, [R1+0x114] ;  /* 0x0001140001197983 */ /* 0x000ea20000300800 */
[----:B0-----:R-:W2:Y:S01]  /*19e20*/  LDL.LU R26, [R1+0x118] ;  /* 0x00011800011a7983 */ /* 0x001ea20000300800 */
[----:B------:R-:W2:Y:S02]  /*19e30*/  LDL.LU R27, [R1+0x11c] ;  /* 0x00011c00011b7983 */ /* 0x000ea40000300800 */
[----:B------:R0:W-:Y:S02]  /*19e40*/  STL [R1+0xd60], R23 ;  /* 0x000d601701007387 */ /* 0x0001e40000100800 */
[----:B------:R-:W2:Y:S01]  /*19e50*/  LDL.LU R20, [R1+0x100] ;  /* 0x0001000001147983 */ /* 0x000ea20000300800 */
[----:B------:R-:W2:Y:S01]  /*19e60*/  LDL.LU R21, [R1+0x104] ;  /* 0x0001040001157983 */ /* 0x000ea20000300800 */
[----:B------:R-:W2:Y:S03]  /*19e70*/  LDL.LU R22, [R1+0x108] ;  /* 0x0001080001167983 */ /* 0x000ea60000300800 */
[----:B0-----:R-:W2:Y:S01]  /*19e80*/  LDL.LU R23, [R1+0x10c] ;  /* 0x00010c0001177983 */ /* 0x001ea20000300800 */
[----:B------:R-:W-:-:S02]  /*19e90*/  IMAD.MOV.U32 R28, RZ, RZ, R5 ;  /* 0x000000ffff1c7224 */ /* 0x000fc400078e0005 */
[----:B------:R-:W-:Y:S02]  /*19ea0*/  IMAD.MOV.U32 R29, RZ, RZ, R6 ;  /* 0x000000ffff1d7224 */ /* 0x000fe400078e0006 */
[----:B------:R-:W-:Y:S02]  /*19eb0*/  IMAD.MOV.U32 R15, RZ, RZ, R7 ;  /* 0x000000ffff0f7224 */ /* 0x000fe400078e0007 */
[----:B----4-:R-:W0:Y:S04]  /*19ec0*/  LDSM.16.MT88.4 R4, [R14+0x6000] ;  /* 0x006000000e04783b */ /* 0x010e280000004200 */
[----:B--2---:R-:W-:Y:S01]  /*19ed0*/  STL.64 [R1+0xd78], R22 ;  /* 0x000d781601007387 */ /* 0x004fe20000100a00 */
[----:B------:R1:W-:Y:S03]  /*19ee0*/  STL.64 [R1+0xd70], R20 ;  /* 0x000d701401007387 */ /* 0x0003e60000100a00 */
[----:B-1----:R-:W2:Y:S01]  /*19ef0*/  LDL.LU R20, [R1+0x120] ;  /* 0x0001200001147983 */ /* 0x002ea20000300800 */
[----:B------:R-:W2:Y:S02]  /*19f00*/  LDL.LU R21, [R1+0x124] ;  /* 0x0001240001157983 */ /* 0x000ea40000300800 */
[----:B------:R-:W2:Y:S02]  /*19f10*/  LDL.LU R22, [R1+0x128] ;  /* 0x0001280001167983 */ /* 0x000ea40000300800 */
[----:B------:R-:W2:Y:S01]  /*19f20*/  LDL.LU R23, [R1+0x12c] ;  /* 0x00012c0001177983 */ /* 0x000ea20000300800 */
[----:B0-----:R-:W-:Y:S01]  /*19f30*/  STL.64 [R1+0xcd0], R6 ;  /* 0x000cd00601007387 */ /* 0x001fe20000100a00 */
[----:B------:R3:W-:Y:S02]  /*19f40*/  STL.64 [R1+0xcc8], R4 ;  /* 0x000cc80401007387 */ /* 0x0007e40000100a00 */
[----:B---3--:R-:W-:-:S02]  /*19f50*/  IMAD.MOV.U32 R4, RZ, RZ, R9 ;  /* 0x000000ffff047224 */ /* 0x008fc400078e0009 */
[----:B------:R-:W-:-:S05]  /*19f60*/  IMAD.MOV.U32 R5, RZ, RZ, R8 ;  /* 0x000000ffff057224 */ /* 0x000fca00078e0008 */
[----:B------:R0:W-:Y:S04]  /*19f70*/  STL.64 [R1+0xd28], R4 ;  /* 0x000d280401007387 */ /* 0x0001e80000100a00 */
[----:B0-----:R-:W3:Y:S01]  /*19f80*/  LDL.LU R4, [R1+0xa0] ;  /* 0x0000a00001047983 */ /* 0x001ee20000300800 */
[----:B------:R-:W3:Y:S02]  /*19f90*/  LDL.LU R5, [R1+0xa4] ;  /* 0x0000a40001057983 */ /* 0x000ee40000300800 */
[----:B------:R-:W4:Y:S02]  /*19fa0*/  LDL.LU R6, [R1+0xa8] ;  /* 0x0000a80001067983 */ /* 0x000f240000300800 */
[----:B------:R-:W4:Y:S01]  /*19fb0*/  LDL.LU R7, [R1+0xac] ;  /* 0x0000ac0001077983 */ /* 0x000f220000300800 */
[C---:B------:R-:W-:Y:S01]  /*19fc0*/  HMMA.16816.F32.BF16 R8, R16.reuse, R10, R24 ;  /* 0x0000000a1008723c */ /* 0x040fe20000041818 */
[----:B----4-:R-:W-:Y:S01]  /*19fd0*/  STL.64 [R1+0xd38], R6 ;  /* 0x000d380601007387 */ /* 0x010fe20000100a00 */
[----:B---3--:R0:W-:Y:S03]  /*19fe0*/  STL.64 [R1+0xd30], R4 ;  /* 0x000d300401007387 */ /* 0x0081e60000100a00 */
[----:B0-----:R-:W3:Y:S01]  /*19ff0*/  LDL.LU R4, [R1+0xd0] ;  /* 0x0000d00001047983 */ /* 0x001ee20000300800 */
[----:B------:R-:W3:Y:S02]  /*1a000*/  LDL.LU R5, [R1+0xd4] ;  /* 0x0000d40001057983 */ /* 0x000ee40000300800 */
[----:B------:R-:W3:Y:S02]  /*1a010*/  LDL.LU R6, [R1+0xd8] ;  /* 0x0000d80001067983 */ /* 0x000ee40000300800 */
[----:B------:R-:W3:Y:S01]  /*1a020*/  LDL.LU R7, [R1+0xdc] ;  /* 0x0000dc0001077983 */ /* 0x000ee20000300800 */
[----:B------:R-:W2:Y:S11]  /*1a030*/  LDL.LU.64 R26, [R1+0xd80] ;  /* 0x000d8000011a7983 */ /* 0x000eb60000300a00 */
[----:B------:R-:W-:Y:S01]  /*1a040*/  @!UPT UIADD3 URZ, URZ, URZ, URZ ;  /* 0x0000003f3f3ff290 */ /* 0x000fe2000fffe03f */
[----:B------:R-:W-:Y:S02]  /*1a050*/  STL.64 [R1+0x140], R8 ;  /* 0x0001400801007387 */ /* 0x000fe40000100a00 */
[----:B------:R-:W-:Y:S02]  /*1a060*/  STL [R1+0x14c], R11 ;  /* 0x00014c0b01007387 */ /* 0x000fe40000100800 */
[----:B------:R-:W-:Y:S02]  /*1a070*/  IMAD.MOV.U32 R0, RZ, RZ, R10 ;  /* 0x000000ffff007224 */ /* 0x000fe400078e000a */
[----:B------:R-:W0:Y:S04]  /*1a080*/  LDSM.16.MT88.4 R8, [R14+0x6080] ;  /* 0x006080000e08783b */ /* 0x000e280000004200 */
[----:B------:R-:W-:Y:S01]  /*1a090*/  STL.64 [R1+0xd48], R14 ;  /* 0x000d480e01007387 */ /* 0x000fe20000100a00 */
[----:B------:R1:W-:Y:S03]  /*1a0a0*/  STL.64 [R1+0xd40], R12 ;  /* 0x000d400c01007387 */ /* 0x0003e60000100a00 */
[----:B-1----:R-:W4:Y:S04]  /*1a0b0*/  LDL.LU.64 R12, [R1+0x40] ;  /* 0x00004000010c7983 */ /* 0x002f280000300a00 */
[----:B0-----:R-:W-:Y:S01]  /*1a0c0*/  STL.64 [R1+0xc90], R10 ;  /* 0x000c900a01007387 */ /* 0x001fe20000100a00 */
[----:B------:R0:W-:Y:S03]  /*1a0d0*/  STL.64 [R1+0xc88], R8 ;  /* 0x000c880801007387 */ /* 0x0001e60000100a00 */
[----:B0-----:R-:W3:Y:S01]  /*1a0e0*/  LDL.LU R8, [R1+0xb0] ;  /* 0x0000b00001087983 */ /* 0x001ee20000300800 */
[----:B------:R-:W3:Y:S02]  /*1a0f0*/  LDL.LU R9, [R1+0xb4] ;  /* 0x0000b40001097983 */ /* 0x000ee40000300800 */
[----:B------:R-:W3:Y:S02]  /*1a100*/  LDL.LU R10, [R1+0xb8] ;  /* 0x0000b800010a7983 */ /* 0x000ee40000300800 */
[----:B------:R-:W3:Y:S01]  /*1a110*/  LDL.LU R11, [R1+0xbc] ;  /* 0x0000bc00010b7983 */ /* 0x000ee20000300800 */
[C---:B--2---:R-:W-:Y:S01]  /*1a120*/  HMMA.16816.F32.BF16 R24, R16.reuse, R26, R20 ;  /* 0x0000001a1018723c */ /* 0x044fe20000041814 */
[----:B------:R-:W2:Y:S01]  /*1a130*/  LDL.LU.64 R22, [R1+0xd78] ;  /* 0x000d780001167983 */ /* 0x000ea20000300a00 */
[----:B------:R-:W2:Y:S11]  /*1a140*/  LDL.LU.64 R20, [R1+0xd70] ;  /* 0x000d700001147983 */ /* 0x000eb60000300a00 */
[----:B------:R-:W-:Y:S10]  /*1a150*/  @!UPT UIADD3 URZ, URZ, URZ, URZ ;  /* 0x0000003f3f3ff290 */ /* 0x000ff4000fffe03f */
[----:B------:R-:W-:Y:S01]  /*1a160*/  STL.64 [R1+0x130], R24 ;  /* 0x0001301801007387 */ /* 0x000fe20000100a00 */
[----:B------:R0:W-:Y:S03]  /*1a170*/  STL.64 [R1+0x138], R26 ;  /* 0x0001381a01007387 */ /* 0x0001e60000100a00 */
[----:B0-----:R-:W2:Y:S02]  /*1a180*/  LDL.LU.64 R26, [R1+0xd68] ;  /* 0x000d6800011a7983 */ /* 0x001ea40000300a00 */
[----:B--2---:R-:W-:Y:S02]  /*1a190*/  HMMA.16816.F32.BF16 R16, R16, R26, R20 ;  /* 0x0000001a1010723c */ /* 0x004fe40000041814 */
[----:B------:R-:W2:Y:S01]  /*1a1a0*/  LDL.LU R23, [R1+0xd60] ;  /* 0x000d600001177983 */ /* 0x000ea20000300800 */
[----:B------:R-:W3:Y:S02]  /*1a1b0*/  LDL.LU.64 R26, [R1+0xd58] ;  /* 0x000d5800011a7983 */ /* 0x000ee40000300a00 */
[----:B------:R-:W3:Y:S02]  /*1a1c0*/  LDL.LU.64 R24, [R1+0xd50] ;  /* 0x000d500001187983 */ /* 0x000ee40000300a00 */
[----:B----4-:R-:W-:-:S02]  /*1a1d0*/  IMAD.MOV.U32 R21, RZ, RZ, R12 ;  /* 0x000000ffff157224 */ /* 0x010fc400078e000c */
[----:B------:R-:W-:Y:S11]  /*1a1e0*/  IMAD.MOV.U32 R20, RZ, RZ, R13 ;  /* 0x000000ffff147224 */ /* 0x000ff600078e000d */
[----:B------:R-:W-:Y:S03]  /*1a1f0*/  @!UPT UIADD3 URZ, URZ, URZ, URZ ;  /* 0x0000003f3f3ff290 */ /* 0x000fe6000fffe03f */
[----:B------:R0:W-:Y:S01]  /*1a200*/  STL.64 [R1+0xf0], R16 ;  /* 0x0000f01001007387 */ /* 0x0001e20000100a00 */
[----:B------:R-:W-:Y:S03]  /*1a210*/  STL.64 [R1+0xf8], R18 ;  /* 0x0000f81201007387 */ /* 0x000fe60000100a00 */
[----:B0-----:R-:W4:Y:S04]  /*1a220*/  LDL R16, [R1+0x30] ;  /* 0x0000300001107983 */ /* 0x001f280000100800 */
[----:B------:R-:W4:Y:S01]  /*1a230*/  LDL R17, [R1+0x34] ;  /* 0x0000340001117983 */ /* 0x000f220000100800 */
[----:B------:R-:W2:Y:S01]  /*1a240*/  LDL.LU.64 R14, [R1+0xd48] ;  /* 0x000d4800010e7983 */ /* 0x000ea20000300a00 */
[C---:B---3--:R-:W-:Y:S02]  /*1a250*/  HMMA.16816.F32.BF16 R4, R24.reuse, R12, R4 ;  /* 0x0000000c1804723c */ /* 0x048fe40000041804 */
[----:B------:R-:W3:Y:S11]  /*1a260*/  LDL.LU.64 R12, [R1+0xd40] ;  /* 0x000d4000010c7983 */ /* 0x000ef60000300a00 */
[----:B------:R-:W-:Y:S10]  /*1a270*/  @!UPT UIADD3 URZ, URZ, URZ, URZ ;  /* 0x0000003f3f3ff290 */ /* 0x000ff4000fffe03f */
[----:B------:R0:W-:Y:S01]  /*1a280*/  STL.64 [R1+0x120], R4 ;  /* 0x0001200401007387 */ /* 0x0001e20000100a00 */
[----:B------:R-:W-:Y:S02]  /*1a290*/  IMAD.MOV.U32 R2, RZ, RZ, R6 ;  /* 0x000000ffff027224 */ /* 0x000fe400078e0006 */
[----:B------:R-:W-:Y:S02]  /*1a2a0*/  IMAD.MOV.U32 R3, RZ, RZ, R7 ;  /* 0x000000ffff037224 */ /* 0x000fe400078e0007 */
[----:B------:R-:W4:Y:S04]  /*1a2b0*/  LDL.LU.64 R6, [R1+0xd38] ;  /* 0x000d380001067983 */ /* 0x000f280000300a00 */
[----:B0-----:R-:W4:Y:S01]  /*1a2c0*/  LDL.LU.64 R4, [R1+0xd30] ;  /* 0x000d300001047983 */ /* 0x001f220000300a00 */
[----:B------:R-:W-:Y:S02]  /*1a2d0*/  STL [R1+0xc74], R3 ;  /* 0x000c740301007387 */ /* 0x000fe40000100800 */
[----:B------:R-:W-:Y:S01]  /*1a2e0*/  STL [R1+0xc70], R2 ;  /* 0x000c700201007387 */ /* 0x000fe20000100800 */
[C---:B----4-:R-:W-:Y:S01]  /*1a2f0*/  HMMA.16816.F32.BF16 R16, R24.reuse, R16, R4 ;  /* 0x000000101810723c */ /* 0x050fe20000041804 */
[----:B------:R-:W4:Y:S11]  /*1a300*/  LDL.LU.64 R4, [R1+0xd28] ;  /* 0x000d280001047983 */ /* 0x000f360000300a00 */
[----:B------:R-:W-:Y:S11]  /*1a310*/  @!UPT UIADD3 URZ, URZ, URZ, URZ ;  /* 0x0000003f3f3ff290 */ /* 0x000ff6000fffe03f */
[----:B------:R-:W-:Y:S01]  /*1a320*/  STL.64 [R1+0x110], R16 ;  /* 0x0001101001007387 */ /* 0x000fe20000100a00 */
[----:B------:R-:W-:Y:S02]  /*1a330*/  STL.64 [R1+0x118], R18 ;  /* 0x0001181201007387 */ /* 0x000fe40000100a00 */
[----:B--2---:R-:W0:Y:S02]  /*1a340*/  LDSM.16.MT88.4 R16, [R23+0x7000] ;  /* 0x007000001710783b */ /* 0x004e240000004200 */
[----:B0-----:R-:W-:Y:S02]  /*1a350*/  STL.64 [R1], R16 ;  /* 0x0000001001007387 */ /* 0x001fe40000100a00 */
[----:B------:R-:W-:Y:S02]  /*1a360*/  STL.64 [R1+0x8], R18 ;  /* 0x0000081201007387 */ /* 0x000fe40000100a00 */
[----:B------:R-:W0:Y:S01]  /*1a370*/  LDSM.16.MT88.4 R16, [R23+0x7080] ;  /* 0x007080001710783b */ /* 0x000e220000004200 */
[----:B----4-:R-:W-:Y:S11]  /*1a380*/  HMMA.16816.F32.BF16 R4, R24, R4, R8 ;  /* 0x000000041804723c */ /* 0x010ff60000041808 */
[----:B------:R-:W-:Y:S11]  /*1a390*/  @!UPT UIADD3 URZ, URZ, URZ, URZ ;  /* 0x0000003f3f3ff290 */ /* 0x000ff6000fffe03f */
[----:B------:R-:W-:Y:S01]  /*1a3a0*/  @!UPT UIADD3 URZ, URZ, URZ, URZ ;  /* 0x0000003f3f3ff290 */ /* 0x000fe2000fffe03f */
[----:B------:R-:W-:Y:S01]  /*1a3b0*/  STL.64 [R1+0x100], R4 ;  /* 0x0001000401007387 */ /* 0x000fe20000100a00 */
[----:B------:R-:W2:Y:S02]  /*1a3c0*/  LDL.LU R8, [R1+0x160] ;  /* 0x0001600001087983 */ /* 0x000ea40000300800 */
[----:B------:R-:W2:Y:S02]  /*1a3d0*/  LDL.LU R9, [R1+0x164] ;  /* 0x0001640001097983 */ /* 0x000ea40000300800 */
[----:B------:R-:W4:Y:S01]  /*1a3e0*/  LDL.LU R10, [R1+0x168] ;  /* 0x00016800010a7983 */ /* 0x000f220000300800 */
[----:B------:R-:W4:Y:S04]  /*1a3f0*/  LDL.LU R11, [R1+0x16c] ;  /* 0x00016c00010b7983 */ /* 0x000f280000300800 */
[----:B----4-:R-:W-:Y:S01]  /*1a400*/  STL.64 [R1+0xcb0], R10 ;  /* 0x000cb00a01007387 */ /* 0x010fe20000100a00 */
[----:B--2---:R1:W-:Y:S03]  /*1a410*/  STL.64 [R1+0xca8], R8 ;  /* 0x000ca80801007387 */ /* 0x0043e60000100a00 */
        /* <DEDUP_REMOVED lines=18> */
[----:B-1----:R-:W2:Y:S01]  /*1a540*/  LDL.LU.64 R8, [R1+0x30] ;  /* 0x0000300001087983 */ /* 0x002ea20000300a00 */
[----:B------:R-:W-:-:S02]  /*1a550*/  IMAD.MOV.U32 R3, RZ, RZ, R6 ;  /* 0x000000ffff037224 */ /* 0x000fc400078e0006 */
[----:B------:R-:W-:Y:S01]  /*1a560*/  IMAD.MOV.U32 R2, RZ, RZ, R7 ;  /* 0x000000ffff027224 */ /* 0x000fe200078e0007 */
[----:B--2---:R1:W-:Y:S01]  /*1a570*/  STL.64 [R1+0xd08], R8 ;  /* 0x000d080801007387 */ /* 0x0043e20000100a00 */
[----:B------:R-:W2:Y:S02]  /*1a580*/  LDL.LU R4, [R1+0x90] ;  /* 0x0000900001047983 */ /* 0x000ea40000300800 */
[----:B------:R-:W2:Y:S02]  /*1a590*/  LDL.LU R5, [R1+0x94] ;  /* 0x0000940001057983 */ /* 0x000ea40000300800 */
[----:B------:R-:W4:Y:S01]  /*1a5a0*/  LDL.LU R6, [R1+0x98] ;  /* 0x0000980001067983 */ /* 0x000f220000300800 */
[----:B------:R-:W4:Y:S04]  /*1a5b0*/  LDL.LU R7, [R1+0x9c] ;  /* 0x00009c0001077983 */ /* 0x000f280000300800 */
[----:B-1----:R-:W2:Y:S01]  /*1a5c0*/  LDL.LU R8, [R1+0x1b0] ;  /* 0x0001b00001087983 */ /* 0x002ea20000300800 */
[----:B------:R-:W2:Y:S02]  /*1a5d0*/  LDL.LU R9, [R1+0x1b4] ;  /* 0x0001b40001097983 */ /* 0x000ea40000300800 */
[----:B------:R-:W2:Y:S02]  /*1a5e0*/  LDL.LU R10, [R1+0x1b8] ;  /* 0x0001b800010a7983 */ /* 0x000ea40000300800 */
[----:B------:R-:W2:Y:S02]  /*1a5f0*/  LDL.LU R11, [R1+0x1bc] ;  /* 0x0001bc00010b7983 */ /* 0x000ea40000300800 */
[----:B--2---:R-:W-:Y:S01]  /*1a600*/  STL.64 [R1+0xd18], R10 ;  /* 0x000d180a01007387 */ /* 0x004fe20000100a00 */
[----:B------:R1:W-:Y:S03]  /*1a610*/  STL.64 [R1+0xd10], R8 ;  /* 0x000d100801007387 */ /* 0x0003e60000100a00 */
[----:B-1----:R-:W3:Y:S01]  /*1a620*/  LDL.LU R8, [R1+0xc0] ;  /* 0x0000c00001087983 */ /* 0x002ee20000300800 */
[----:B------:R-:W3:Y:S02]  /*1a630*/  LDL.LU R9, [R1+0xc4] ;  /* 0x0000c40001097983 */ /* 0x000ee40000300800 */
[----:B------:R-:W3:Y:S02]  /*1a640*/  LDL.LU R10, [R1+0xc8] ;  /* 0x0000c800010a7983 */ /* 0x000ee40000300800 */
[----:B------:R-:W3:Y:S01]  /*1a650*/  LDL.LU R11, [R1+0xcc] ;  /* 0x0000cc00010b7983 */ /* 0x000ee20000300800 */
[----:B----4-:R-:W-:Y:S01]  /*1a660*/  STL.64 [R1+0xd00], R6 ;  /* 0x000d000601007387 */ /* 0x010fe20000100a00 */
[----:B------:R1:W-:Y:S03]  /*1a670*/  STL.64 [R1+0xcf8], R4 ;  /* 0x000cf80401007387 */ /* 0x0003e60000100a00 */
[----:B-1----:R-:W2:Y:S01]  /*1a680*/  LDL.LU R4, [R1+0x1a0] ;  /* 0x0001a00001047983 */ /* 0x002ea20000300800 */
[----:B------:R-:W2:Y:S02]  /*1a690*/  LDL.LU R5, [R1+0x1a4] ;  /* 0x0001a40001057983 */ /* 0x000ea40000300800 */
[----:B------:R-:W2:Y:S02]  /*1a6a0*/  LDL.LU R6, [R1+0x1a8] ;  /* 0x0001a80001067983 */ /* 0x000ea40000300800 */
[----:B------:R-:W2:Y:S01]  /*1a6b0*/  LDL.LU R7, [R1+0x1ac] ;  /* 0x0001ac0001077983 */ /* 0x000ea20000300800 */
[----:B------:R-:W-:Y:S01]  /*1a6c0*/  STL [R1+0xc7c], R2 ;  /* 0x000c7c0201007387 */ /* 0x000fe20000100800 */
[----:B------:R-:W-:Y:S02]  /*1a6d0*/  STL [R1+0xc78], R3 ;  /* 0x000c780301007387 */ /* 0x000fe40000100800 */
[----:B0-----:R-:W-:Y:S02]  /*1a6e0*/  STL.64 [R1+0xbf8], R18 ;  /* 0x000bf81201007387 */ /* 0x001fe40000100a00 */
[----:B------:R0:W-:Y:S02]  /*1a6f0*/  STL.64 [R1+0xbf0], R16 ;  /* 0x000bf01001007387 */ /* 0x0001e40000100a00 */
[----:B0-----:R-:W-:-:S02]  /*1a700*/  IMAD.MOV.U32 R16, RZ, RZ, R21 ;  /* 0x000000ffff107224 */ /* 0x001fc400078e0015 */
[----:B------:R-:W-:Y:S02]  /*1a710*/  IMAD.MOV.U32 R17, RZ, RZ, R20 ;  /* 0x000000ffff117224 */ /* 0x000fe400078e0014 */
[----:B------:R-:W0:Y:S04]  /*1a720*/  LDSM.16.MT88.4 R20, [R14+0x7000] ;  /* 0x007000000e14783b */ /* 0x000e280000004200 */
[----:B0-----:R0:W-:Y:S01]  /*1a730*/  STL.64 [R1+0xbb8], R22 ;  /* 0x000bb81601007387 */ /* 0x0011e20000100a00 */
[----:B------:R1:W-:Y:S02]  /*1a740*/  STL.64 [R1+0xbb0], R20 ;  /* 0x000bb01401007387 */ /* 0x0003e40000100a00 */
[----:B0-----:R-:W-:Y:S01]  /*1a750*/  IMAD.MOV.U32 R22, RZ, RZ, R29 ;  /* 0x000000ffff167224 */ /* 0x001fe200078e001d */
[----:B-1----:R-:W4:Y:S01]  /*1a760*/  LDL.LU R20, [R1+0x10] ;  /* 0x0000100001147983 */ /* 0x002f220000300800 */
[----:B------:R-:W-:-:S02]  /*1a770*/  IMAD.MOV.U32 R21, RZ, RZ, R28 ;  /* 0x000000ffff157224 */ /* 0x000fc400078e001c */
[----:B------:R-:W2:Y:S02]  /*1a780*/  LDL.LU R28, [R1+0xd24] ;  /* 0x000d2400011c7983 */ /* 0x000ea40000300800 */
[----:B------:R-:W4:Y:S01]  /*1a790*/  LDL.LU R29, [R1+0xd20] ;  /* 0x000d2000011d7983 */ /* 0x000f220000300800 */
[----:B---3--:R-:W-:Y:S01]  /*1a7a0*/  HMMA.16816.F32.BF16 R24, R24, R12, R8 ;  /* 0x0000000c1818723c */ /* 0x008fe20000041808 */
[----:B------:R-:W3:Y:S01]  /*1a7b0*/  LDL.LU.64 R10, [R1+0xd18] ;  /* 0x000d1800010a7983 */ /* 0x000ee20000300a00 */
[----:B------:R-:W3:Y:S11]  /*1a7c0*/  LDL.LU.64 R8, [R1+0xd10] ;  /* 0x000d100001087983 */ /* 0x000ef60000300a00 */
[----:B------:R-:W-:Y:S10]  /*1a7d0*/  @!UPT UIADD3 URZ, URZ, URZ, URZ ;  /* 0x0000003f3f3ff290 */ /* 0x000ff4000fffe03f */
[----:B------:R-:W-:Y:S01]  /*1a7e0*/  STL.64 [R1+0xe0], R24 ;  /* 0x0000e01801007387 */ /* 0x000fe20000100a00 */
[----:B------:R-:W-:Y:S02]  /*1a7f0*/  STL.64 [R1+0xe8], R26 ;  /* 0x0000e81a01007387 */ /* 0x000fe40000100a00 */
[----:B------:R-:W0:Y:S02]  /*1a800*/  LDSM.16.MT88.4 R24, [R14+0x7080] ;  /* 0x007080000e18783b */ /* 0x000e240000004200 */
[----:B0-----:R-:W-:Y:S02]  /*1a810*/  STL.64 [R1+0xb70], R26 ;  /* 0x000b701a01007387 */ /* 0x001fe40000100a00 */
[----:B------:R0:W-:Y:S02]  /*1a820*/  STL.64 [R1+0xb68], R24 ;  /* 0x000b681801007387 */ /* 0x0001e40000100a00 */
[----:B0-----:R-:W3:Y:S01]  /*1a830*/  LDL.LU R24, [R1+0x150] ;  /* 0x0001500001187983 */ /* 0x001ee20000300800 */
[----:B------:R-:W3:Y:S02]  /*1a840*/  LDL.LU R25, [R1+0x154] ;  /* 0x0001540001197983 */ /* 0x000ee40000300800 */
[----:B------:R-:W-:-:S02]  /*1a850*/  IMAD.MOV.U32 R23, RZ, RZ, R15 ;  /* 0x000000ffff177224 */ /* 0x000fc400078e000f */
[----:B--2---:R-:W-:Y:S02]  /*1a860*/  IMAD.MOV.U32 R27, RZ, RZ, R28 ;  /* 0x000000ffff1b7224 */ /* 0x004fe400078e001c */
[----:B----4-:R-:W-:-:S05]  /*1a870*/  IMAD.MOV.U32 R26, RZ, RZ, R29 ;  /* 0x000000ffff1a7224 */ /* 0x010fca00078e001d */
[----:B------:R-:W-:Y:S01]  /*1a880*/  STL.64 [R1+0xca0], R26 ;  /* 0x000ca01a01007387 */ /* 0x000fe20000100a00 */
[C---:B---3--:R-:W-:Y:S03]  /*1a890*/  HMMA.16816.F32.BF16 R8, R20.reuse, R16, R8 ;  /* 0x000000101408723c */ /* 0x048fe60000041808 */
[----:B------:R0:W-:Y:S04]  /*1a8a0*/  STL.64 [R1+0xc98], R24 ;  /* 0x000c981801007387 */ /* 0x0001e80000100a00 */
[----:B0-----:R-:W2:Y:S11]  /*1a8b0*/  LDL.LU.64 R24, [R1+0x20] ;  /* 0x0000200001187983 */ /* 0x001eb60000300a00 */
[----:B------:R-:W-:Y:S05]  /*1a8c0*/  @!UPT UIADD3 URZ, URZ, URZ, URZ ;  /* 0x0000003f3f3ff290 */ /* 0x000fea000fffe03f */
[----:B------:R0:W-:Y:S01]  /*1a8d0*/  STL.64 [R1+0xd0], R8 ;  /* 0x0000d00801007387 */ /* 0x0001e20000100a00 */
[----:B------:R-:W-:Y:S03]  /*1a8e0*/  STL.64 [R1+0xd8], R10 ;  /* 0x0000d80a01007387 */ /* 0x000fe60000100a00 */
[----:B0-----:R-:W3:Y:S02]  /*1a8f0*/  LDL.LU.64 R8, [R1+0xd08] ;  /* 0x000d080001087983 */ /* 0x001ee40000300a00 */
[C---:B---3--:R-:W-:Y:S01]  /*1a900*/  HMMA.16816.F32.BF16 R4, R20.reuse, R8, R4 ;  /* 0x000000081404723c */ /* 0x048fe20000041804 */
[----:B------:R-:W-:Y:S02]  /*1a910*/  IMAD.MOV.U32 R3, RZ, RZ, R8 ;  /* 0x000000ffff037224 */ /* 0x000fe400078e0008 */
[----:B------:R-:W-:Y:S11]  /*1a920*/  IMAD.MOV.U32 R2, RZ, RZ, R9 ;  /* 0x000000ffff027224 */ /* 0x000ff600078e0009 */
[----:B------:R-:W-:Y:S09]  /*1a930*/  @!UPT UIADD3 URZ, URZ, URZ, URZ ;  /* 0x0000003f3f3ff290 */ /* 0x000ff2000fffe03f */
[----:B------:R-:W-:Y:S01]  /*1a940*/  STL.64 [R1+0xc0], R4 ;  /* 0x0000c00401007387 */ /* 0x000fe20000100a00 */
[----:B------:R0:W-:Y:S03]  /*1a950*/  STL.64 [R1+0xc8], R6 ;  /* 0x0000c80601007387 */ /* 0x0001e60000100a00 */
[----:B0-----:R-:W3:Y:S01]  /*1a960*/  LDL.LU.64 R6, [R1+0xd00] ;  /* 0x000d000001067983 */ /* 0x001ee20000300a00 */
[----:B------:R-:W3:Y:S02]  /*1a970*/  LDL.LU.64 R4, [R1+0xcf8] ;  /* 0x000cf80001047983 */ /* 0x000ee40000300a00 */
[----:B------:R-:W2:Y:S02]  /*1a980*/  LDL.LU.64 R10, [R1+0xcf0] ;  /* 0x000cf000010a7983 */ /* 0x000ea40000300a00 */
[----:B------:R-:W2:Y:S02]  /*1a990*/  LDL.LU.64 R8, [R1+0xce8] ;  /* 0x000ce80001087983 */ /* 0x000ea40000300a00 */
[C---:B--2---:R-:W-:Y:S08]  /*1a9a0*/  HMMA.16816.F32.BF16 R8, R20.reuse, R24, R8 ;  /* 0x000000181408723c */ /* 0x044ff00000041808 */
[----:B---3--:R-:W-:Y:S11]  /*1a9b0*/  HMMA.16816.F32.BF16 R20, R20, R12, R4 ;  /* 0x0000000c1414723c */ /* 0x008ff60000041804 */
[----:B------:R-:W-:Y:S04]  /*1a9c0*/  @!UPT UIADD3 URZ, URZ, URZ, URZ ;  /* 0x0000003f3f3ff290 */ /* 0x000fe8000fffe03f */
[----:B------:R-:W-:Y:S01]  /*1a9d0*/  STL.64 [R1+0xb0], R8 ;  /* 0x0000b00801007387 */ /* 0x000fe20000100a00 */
[----:B------:R0:W-:Y:S03]  /*1a9e0*/  STL.64 [R1+0xb8], R10 ;  /* 0x0000b80a01007387 */ /* 0x0001e60000100a00 */
[----:B0-----:R-:W2:Y:S01]  /*1a9f0*/  LDL.LU.64 R10, [R1+0xce0] ;  /* 0x000ce000010a7983 */ /* 0x001ea20000300a00 */
[----:B------:R-:W2:Y:S02]  /*1aa00*/  LDL.LU.64 R8, [R1+0xcd8] ;  /* 0x000cd80001087983 */ /* 0x000ea40000300a00 */
[----:B------:R-:W2:Y:S02]  /*1aa10*/  LDL.LU.64 R6, [R1+0xcd0] ;  /* 0x000cd00001067983 */ /* 0x000ea40000300a00 */
[----:B------:R-:W2:Y:S01]  /*1aa20*/  LDL.LU.64 R4, [R1+0xcc8] ;  /* 0x000cc80001047983 */ /* 0x000ea20000300a00 */
[----:B------:R-:W-:Y:S01]  /*1aa30*/  STL.64 [R1+0xbc8], R22 ;  /* 0x000bc81601007387 */ /* 0x000fe20000100a00 */
[----:B------:R-:W-:Y:S01]  /*1aa40*/  STL.64 [R1+0xbc0], R20 ;  /* 0x000bc01401007387 */ /* 0x000fe20000100a00 */
[----:B--2---:R-:W-:Y:S11]  /*1aa50*/  HMMA.16816.F32.BF16 R8, R4, R16, R8 ;  /* 0x000000100408723c */ /* 0x004ff60000041808 */
[----:B------:R-:W-:Y:S11]  /*1aa60*/  @!UPT UIADD3 URZ, URZ, URZ, URZ ;  /* 0x0000003f3f3ff290 */ /* 0x000ff6000fffe03f */
[----:B------:R-:W-:Y:S01]  /*1aa70*/  @!UPT UIADD3 URZ, URZ, URZ, URZ ;  /* 0x0000003f3f3ff290 */ /* 0x000fe2000fffe03f */
[----:B------:R-:W-:Y:S01]  /*1aa80*/  STL.64 [R1+0xa0], R8 ;  /* 0x0000a00801007387 */ /* 0x000fe20000100a00 */
[----:B------:R0:W-:Y:S03]  /*1aa90*/  STL.64 [R1+0xa8], R10 ;  /* 0x0000a80a01007387 */ /* 0x0001e60000100a00 */
[----:B0-----:R-:W2:Y:S01]  /*1aaa0*/  LDL.LU.64 R10, [R1+0xcc0] ;  /* 0x000cc000010a7983 */ /* 0x001ea20000300a00 */
[----:B------:R-:W2:Y:S02]  /*1aab0*/  LDL.LU.64 R8, [R1+0xcb8] ;  /* 0x000cb80001087983 */ /* 0x000ea40000300a00 */
[----:B------:R-:W-:Y:S02]  /*1aac0*/  IMAD.MOV.U32 R20, RZ, RZ, R3 ;  /* 0x000000ffff147224 */ /* 0x000fe400078e0003 */
[----:B------:R-:W-:-:S07]  /*1aad0*/  IMAD.MOV.U32 R21, RZ, RZ, R2 ;  /* 0x000000ffff157224 */ /* 0x000fce00078e0002 */
[C---:B--2---:R-:W-:Y:S11]  /*1aae0*/  HMMA.16816.F32.BF16 R8, R4.reuse, R20, R8 ;  /* 0x000000140408723c */ /* 0x044ff60000041808 */
[----:B------:R-:W-:Y:S11]  /*1aaf0*/  @!UPT UIADD3 URZ, URZ, URZ, URZ ;  /* 0x0000003f3f3ff290 */ /* 0x000ff6000fffe03f */
[----:B------:R-:W-:Y:S01]  /*1ab00*/  @!UPT UIADD3 URZ, URZ, URZ, URZ ;  /* 0x0000003f3f3ff290 */ /* 0x000fe2000fffe03f */
[----:B------:R-:W-:Y:S01]  /*1ab10*/  STL.64 [R1+0x90], R8 ;  /* 0x0000900801007387 */ /* 0x000fe20000100a00 */
[----:B------:R0:W-:Y:S02]  /*1ab20*/  STL [R1+0x98], R10 ;  /* 0x0000980a01007387 */ /* 0x0001e40000100800 */
[----:B------:R-:W-:Y:S02]  /*1ab30*/  IMAD.MOV.U32 R29, RZ, RZ, R11 ;  /* 0x000000ffff1d7224 */ /* 0x000fe400078e000b */
[----:B0-----:R-:W2:Y:S01]  /*1ab40*/  LDL.LU.64 R10, [R1+0xcb0] ;  /* 0x000cb000010a7983 */ /* 0x001ea20000300a00 */
[----:B------:R-:W2:Y:S02]  /*1ab50*/  LDL.LU.64 R8, [R1+0xca8] ;  /* 0x000ca80001087983 */ /* 0x000ea40000300a00 */
[----:B------:R-:W-:Y:S02]  /*1ab60*/  IMAD.MOV.U32 R2, RZ, RZ, R24 ;  /* 0x000000ffff027224 */ /* 0x000fe400078e0018 */
[----:B------:R-:W-:Y:S01]  /*1ab70*/  IMAD.MOV.U32 R3, RZ, RZ, R25 ;  /* 0x000000ffff037224 */ /* 0x000fe200078e0019 */
[----:B------:R-:W3:Y:S01]  /*1ab80*/  LDL.LU.64 R26, [R1+0xca0] ;  /* 0x000ca000011a7983 */ /* 0x000ee20000300a00 */
[C---:B--2---:R-:W-:Y:S03]  /*1ab90*/  HMMA.16816.F32.BF16 R8, R4.reuse, R24, R8 ;  /* 0x000000180408723c */ /* 0x044fe60000041808 */
[----:B------:R-:W3:Y:S11]  /*1aba0*/  LDL.LU.64 R24, [R1+0xc98] ;  /* 0x000c980001187983 */ /* 0x000ef60000300a00 */
[----:B------:R-:W-:Y:S09]  /*1abb0*/  @!UPT UIADD3 URZ, URZ, URZ, URZ ;  /* 0x0000003f3f3ff290 */ /* 0x000ff2000fffe03f */
[----:B------:R0:W-:Y:S01]  /*1abc0*/  STL [R1+0x80], R8 ;  /* 0x0000800801007387 */ /* 0x0001e20000100800 */
[----:B------:R-:W-:Y:S02]  /*1abd0*/  IMAD.MOV.U32 R15, RZ, RZ, R10 ;  /* 0x000000ffff0f7224 */ /* 0x000fe400078e000a */
[----:B------:R-:W-:Y:S02]  /*1abe0*/  IMAD.MOV.U32 R28, RZ, RZ, R11 ;  /* 0x000000ffff1c7224 */ /* 0x000fe400078e000b */
[----:B------:R-:W-:Y:S01]  /*1abf0*/  IMAD.MOV.U32 R14, RZ, RZ, R9 ;  /* 0x000000ffff0e7224 */ /* 0x000fe200078e0009 */
[----:B------:R-:W2:Y:S04]  /*1ac00*/  LDL.LU.64 R10, [R1+0xc90] ;  /* 0x000c9000010a7983 */ /* 0x000ea80000300a00 */
[----:B0-----:R-:W2:Y:S01]  /*1ac10*/  LDL.LU.64 R8, [R1+0xc88] ;  /* 0x000c880001087983 */ /* 0x001ea20000300a00 */
[----:B---3--:R-:W-:Y:S03]  /*1ac20*/  HMMA.16816.F32.BF16 R24, R4, R12, R24 ;  /* 0x0000000c0418723c */ /* 0x008fe60000041818 */
[----:B------:R-:W3:Y:S01]  /*1ac30*/  LDL.LU R4, [R1+0x140] ;  /* 0x0001400001047983 */ /* 0x000ee20000300800 */
[----:B------:R-:W3:Y:S03]  /*1ac40*/  LDL.LU R5, [R1+0x144] ;  /* 0x0001440001057983 */ /* 0x000ee60000300800 */
[----:B------:R-:W-:-:S02]  /*1ac50*/  IMAD.MOV.U32 R6, RZ, RZ, R0 ;  /* 0x000000ffff067224 */ /* 0x000fc400078e0000 */
[----:B------:R-:W4:Y:S01]  /*1ac60*/  LDL.LU R0, [R1+0xc80] ;  /* 0x000c800001007983 */ /* 0x000f220000300800 */
[----:B------:R-:W3:Y:S02]  /*1ac70*/  LDL.LU R7, [R1+0x14c] ;  /* 0x00014c0001077983 */ /* 0x000ee40000300800 */
[----:B------:R-:W-:Y:S02]  /*1ac80*/  STL.64 [R1+0xc60], R14 ;  /* 0x000c600e01007387 */ /* 0x000fe40000100a00 */
[----:B------:R0:W-:Y:S02]  /*1ac90*/  STL.64 [R1+0xc58], R12 ;  /* 0x000c580c01007387 */ /* 0x0001e40000100a00 */
[----:B0-----:R-:W2:Y:S01]  /*1aca0*/  LDL.LU R12, [R1+0x50] ;  /* 0x00005000010c7983 */ /* 0x001ea20000300800 */
[----:B------:R-:W2:Y:S02]  /*1acb0*/  LDL.LU R13, [R1+0x54] ;  /* 0x00005400010d7983 */ /* 0x000ea40000300800 */
[----:B------:R-:W2:Y:S04]  /*1acc0*/  LDL.LU R14, [R1+0x58] ;  /* 0x00005800010e7983 */ /* 0x000ea80000300800 */
[----:B------:R-:W-:Y:S01]  /*1acd0*/  STL [R1+0xb88], R24 ;  /* 0x000b881801007387 */ /* 0x000fe20000100800 */
[----:B------:R-:W-:Y:S01]  /*1ace0*/  STL [R1+0xb84], R25 ;  /* 0x000b841901007387 */ /* 0x000fe20000100800 */
[----:B------:R-:W-:Y:S02]  /*1acf0*/  STL [R1+0xb80], R26 ;  /* 0x000b801a01007387 */ /* 0x000fe40000100800 */
[----:B------:R-:W-:Y:S02]  /*1ad00*/  STL [R1+0xb7c], R27 ;  /* 0x000b7c1b01007387 */ /* 0x000fe40000100800 */
[----:B----4-:R-:W-:-:S07]  /*1ad10*/  IMAD.MOV.U32 R15, RZ, RZ, R0 ;  /* 0x000000ffff0f7224 */ /* 0x010fce00078e0000 */
[C---:B--2---:R-:W-:Y:S11]  /*1ad20*/  HMMA.16816.F32.BF16 R16, R8.reuse, R16, R12 ;  /* 0x000000100810723c */ /* 0x044ff6000004180c */
[----:B------:R-:W-:Y:S11]  /*1ad30*/  @!UPT UIADD3 URZ, URZ, URZ, URZ ;  /* 0x0000003f3f3ff290 */ /* 0x000ff6000fffe03f */
[----:B------:R-:W-:Y:S01]  /*1ad40*/  @!UPT UIADD3 URZ, URZ, URZ, URZ ;  /* 0x0000003f3f3ff290 */ /* 0x000fe2000fffe03f */
[----:B------:R0:W-:Y:S01]  /*1ad50*/  STL.64 [R1+0x50], R16 ;  /* 0x0000501001007387 */ /* 0x0001e20000100a00 */
[----:B------:R1:W-:Y:S02]  /*1ad60*/  STL [R1+0x58], R18 ;  /* 0x0000581201007387 */ /* 0x0003e40000100800 */
[----:B------:R-:W-:Y:S01]  /*1ad70*/  IMAD.MOV.U32 R0, RZ, RZ, R19 ;  /* 0x000000ffff007224 */ /* 0x000fe200078e0013 */
[----:B0-----:R-:W2:Y:S01]  /*1ad80*/  LDL.LU R16, [R1] ;  /* 0x0000000001107983 */ /* 0x001ea20000300800 */
[----:B------:R-:W2:Y:S02]  /*1ad90*/  LDL.LU R17, [R1+0x4] ;  /* 0x0000040001117983 */ /* 0x000ea40000300800 */
[----:B-1----:R-:W4:Y:S02]  /*1ada0*/  LDL.LU R18, [R1+0x8] ;  /* 0x0000080001127983 */ /* 0x002f240000300800 */
[----:B------:R-:W4:Y:S01]  /*1adb0*/  LDL.LU R19, [R1+0xc] ;  /* 0x00000c0001137983 */ /* 0x000f220000300800 */
[----:B---3--:R-:W-:Y:S01]  /*1adc0*/  HMMA.16816.F32.BF16 R4, R8, R20, R4 ;  /* 0x000000140804723c */ /* 0x008fe20000041804 */
[----:B----4-:R-:W-:Y:S01]  /*1add0*/  STL.64 [R1+0xc50], R18 ;  /* 0x000c501201007387 */ /* 0x010fe20000100a00 */
[----:B--2---:R-:W-:Y:S02]  /*1ade0*/  STL.64 [R1+0xc48], R16 ;  /* 0x000c481001007387 */ /* 0x004fe40000100a00 */
[----:B------:R-:W2:Y:S02]  /*1adf0*/  LDL.LU R20, [R1+0xb0] ;  /* 0x0000b00001147983 */ /* 0x000ea40000300800 */
[----:B------:R-:W2:Y:S01]  /*1ae00*/  LDL.LU R21, [R1+0xb4] ;  /* 0x0000b40001157983 */ /* 0x000ea20000300800 */
[----:B------:R-:W3:Y:S01]  /*1ae10*/  LDL.LU R22, [R1+0xb8] ;  /* 0x0000b80001167983 */ /* 0x000ee20000300800 */
[----:B------:R-:W3:Y:S03]  /*1ae20*/  LDL.LU R23, [R1+0xbc] ;  /* 0x0000bc0001177983 */ /* 0x000ee60000300800 */
[----:B---3--:R-:W-:Y:S01]  /*1ae30*/  STL.64 [R1+0xbd8], R22 ;  /* 0x000bd81601007387 */ /* 0x008fe20000100a00 */
[----:B--2---:R0:W-:Y:S03]  /*1ae40*/  STL.64 [R1+0xbd0], R20 ;  /* 0x000bd01401007387 */ /* 0x0041e60000100a00 */
[----:B0-----:R-:W2:Y:S01]  /*1ae50*/  LDL.LU R20, [R1+0xc0] ;  /* 0x0000c00001147983 */ /* 0x001ea20000300800 */
[----:B------:R-:W2:Y:S02]  /*1ae60*/  LDL.LU R21, [R1+0xc4] ;  /* 0x0000c40001157983 */ /* 0x000ea40000300800 */
[----:B------:R-:W3:Y:S02]  /*1ae70*/  LDL.LU R22, [R1+0xc8] ;  /* 0x0000c80001167983 */ /* 0x000ee40000300800 */
[----:B------:R-:W3:Y:S04]  /*1ae80*/  LDL.LU R23, [R1+0xcc] ;  /* 0x0000cc0001177983 */ /* 0x000ee80000300800 */
[----:B------:R-:W-:-:S02]  /*1ae90*/  IMAD.MOV.U32 R24, RZ, RZ, R4 ;  /* 0x000000ffff187224 */ /* 0x000fc400078e0004 */
[----:B------:R-:W-:Y:S02]  /*1aea0*/  IMAD.MOV.U32 R25, RZ, RZ, R5 ;  /* 0x000000ffff197224 */ /* 0x000fe400078e0005 */
[----:B------:R-:W-:Y:S02]  /*1aeb0*/  IMAD.MOV.U32 R4, RZ, RZ, R2 ;  /* 0x000000ffff047224 */ /* 0x000fe400078e0002 */
[----:B------:R-:W-:Y:S01]  /*1aec0*/  IMAD.MOV.U32 R5, RZ, RZ, R3 ;  /* 0x000000ffff057224 */ /* 0x000fe200078e0003 */
[----:B---3--:R-:W-:Y:S01]  /*1aed0*/  STL.64 [R1+0xbe8], R22 ;  /* 0x000be81601007387 */ /* 0x008fe20000100a00 */
[----:B--2---:R0:W-:Y:S03]  /*1aee0*/  STL.64 [R1+0xbe0], R20 ;  /* 0x000be01401007387 */ /* 0x0041e60000100a00 */
[----:B0-----:R-:W2:Y:S01]  /*1aef0*/  LDL.LU R20, [R1+0xd0] ;  /* 0x0000d00001147983 */ /* 0x001ea20000300800 */
[----:B------:R-:W2:Y:S02]  /*1af00*/  LDL.LU R21, [R1+0xd4] ;  /* 0x0000d40001157983 */ /* 0x000ea40000300800 */
[----:B------:R-:W3:Y:S02]  /*1af10*/  LDL.LU R22, [R1+0xd8] ;  /* 0x0000d80001167983 */ /* 0x000ee40000300800 */
[----:B------:R-:W3:Y:S01]  /*1af20*/  LDL.LU R23, [R1+0xdc] ;  /* 0x0000dc0001177983 */ /* 0x000ee20000300800 */
[----:B------:R-:W4:Y:S01]  /*1af30*/  LDL.LU R2, [R1+0xc7c] ;  /* 0x000c7c0001027983 */ /* 0x000f220000300800 */
[----:B------:R-:W4:Y:S02]  /*1af40*/  LDL.LU R3, [R1+0xc78] ;  /* 0x000c780001037983 */ /* 0x000f240000300800 */
[----:B------:R-:W4:Y:S02]  /*1af50*/  LDL.LU R12, [R1+0x130] ;  /* 0x00013000010c7983 */ /* 0x000f240000300800 */
[----:B------:R-:W4:Y:S01]  /*1af60*/  LDL.LU R13, [R1+0x134] ;  /* 0x00013400010d7983 */ /* 0x000f220000300800 */
[----:B------:R-:W4:Y:S01]  /*1af70*/  LDL.LU R14, [R1+0x138] ;  /* 0x00013800010e7983 */ /* 0x000f220000300800 */
[----:B------:R-:W4:Y:S02]  /*1af80*/  LDL.LU R15, [R1+0x13c] ;  /* 0x00013c00010f7983 */ /* 0x000f240000300800 */
        /* <DEDUP_REMOVED lines=14> */
[----:B----4-:R-:W-:-:S02]  /*1b070*/  IMAD.MOV.U32 R22, RZ, RZ, R3 ;  /* 0x000000ffff167224 */ /* 0x010fc400078e0003 */
[----:B------:R-:W-:Y:S01]  /*1b080*/  IMAD.MOV.U32 R23, RZ, RZ, R2 ;  /* 0x000000ffff177224 */ /* 0x000fe200078e0002 */
[----:B------:R-:W3:Y:S01]  /*1b090*/  LDL.LU R3, [R1+0xc74] ;  /* 0x000c740001037983 */ /* 0x000ee20000300800 */
[----:B------:R-:W4:Y:S03]  /*1b0a0*/  LDL.LU R2, [R1+0xc70] ;  /* 0x000c700001027983 */ /* 0x000f260000300800 */
[----:B------:R-:W-:Y:S04]  /*1b0b0*/  STL.64 [R1+0xc28], R22 ;  /* 0x000c281601007387 */ /* 0x000fe80000100a00 */
[----:B--2---:R0:W-:Y:S04]  /*1b0c0*/  STL.64 [R1+0xc20], R20 ;  /* 0x000c201401007387 */ /* 0x0041e80000100a00 */
[----:B0-----:R-:W2:Y:S01]  /*1b0d0*/  LDL.LU R20, [R1+0x110] ;  /* 0x0001100001147983 */ /* 0x001ea20000300800 */
[----:B------:R-:W2:Y:S02]  /*1b0e0*/  LDL.LU R21, [R1+0x114] ;  /* 0x0001140001157983 */ /* 0x000ea40000300800 */
[----:B------:R-:W2:Y:S02]  /*1b0f0*/  LDL.LU R22, [R1+0x118] ;  /* 0x0001180001167983 */ /* 0x000ea40000300800 */
[----:B------:R-:W2:Y:S02]  /*1b100*/  LDL.LU R23, [R1+0x11c] ;  /* 0x00011c0001177983 */ /* 0x000ea40000300800 */
[----:B------:R-:W-:-:S02]  /*1b110*/  IMAD.MOV.U32 R26, RZ, RZ, R6 ;  /* 0x000000ffff1a7224 */ /* 0x000fc400078e0006 */
[----:B------:R-:W-:Y:S02]  /*1b120*/  IMAD.MOV.U32 R27, RZ, RZ, R7 ;  /* 0x000000ffff1b7224 */ /* 0x000fe400078e0007 */
[----:B------:R-:W-:Y:S01]  /*1b130*/  HMMA.16816.F32.BF16 R4, R8, R4, R12 ;  /* 0x000000040804723c */ /* 0x000fe2000004180c */
[----:B--2---:R4:W-:Y:S01]  /*1b140*/  STL.64 [R1+0xc40], R22 ;  /* 0x000c401601007387 */ /* 0x0049e20000100a00 */
[----:B------:R0:W-:Y:S02]  /*1b150*/  STL.64 [R1+0xc38], R20 ;  /* 0x000c381401007387 */ /* 0x0001e40000100a00 */
[----:B----4-:R-:W-:Y:S01]  /*1b160*/  IMAD.MOV.U32 R22, RZ, RZ, R2 ;  /* 0x000000ffff167224 */ /* 0x010fe200078e0002 */
[----:B0-----:R-:W2:Y:S01]  /*1b170*/  LDL.LU R20, [R1+0x120] ;  /* 0x0001200001147983 */ /* 0x001ea20000300800 */
[----:B------:R-:W2:Y:S02]  /*1b180*/  LDL.LU R21, [R1+0x124] ;  /* 0x0001240001157983 */ /* 0x000ea40000300800 */
[----:B------:R-:W4:Y:S02]  /*1b190*/  LDL.LU R2, [R1+0xc6c] ;  /* 0x000c6c0001027983 */ /* 0x000f240000300800 */
[----:B---3--:R-:W-:-:S02]  /*1b1a0*/  IMAD.MOV.U32 R23, RZ, RZ, R3 ;  /* 0x000000ffff177224 */ /* 0x008fc400078e0003 */
[----:B------:R-:W3:Y:S01]  /*1b1b0*/  LDL.LU R3, [R1+0xc68] ;  /* 0x000c680001037983 */ /* 0x000ee20000300800 */
[----:B------:R0:W-:Y:S02]  /*1b1c0*/  STL.64 [R1+0xb98], R26 ;  /* 0x000b981a01007387 */ /* 0x0001e40000100a00 */
[----:B------:R-:W-:Y:S01]  /*1b1d0*/  STL.64 [R1+0xb90], R24 ;  /* 0x000b901801007387 */ /* 0x000fe20000100a00 */
[----:B0-----:R-:W2:Y:S04]  /*1b1e0*/  LDL R26, [R1+0x48] ;  /* 0x00004800011a7983 */ /* 0x001ea80000100800 */
[----:B------:R-:W2:Y:S01]  /*1b1f0*/  LDL R27, [R1+0x4c] ;  /* 0x00004c00011b7983 */ /* 0x000ea20000100800 */
[----:B------:R-:W2:Y:S02]  /*1b200*/  LDL.LU.64 R14, [R1+0xc60] ;  /* 0x000c6000010e7983 */ /* 0x000ea40000300a00 */
[----:B------:R-:W2:Y:S02]  /*1b210*/  LDL.LU.64 R12, [R1+0xc58] ;  /* 0x000c5800010c7983 */ /* 0x000ea40000300a00 */
[----:B------:R0:W-:Y:S01]  /*1b220*/  STL.64 [R1+0xb40], R6 ;  /* 0x000b400601007387 */ /* 0x0001e20000100a00 */
[----:B------:R-:W-:Y:S04]  /*1b230*/  STL.64 [R1+0xb38], R4 ;  /* 0x000b380401007387 */ /* 0x000fe80000100a00 */
[----:B0-----:R-:W3:Y:S01]  /*1b240*/  LDL.LU R6, [R1+0x38] ;  /* 0x0000380001067983 */ /* 0x001ee20000300800 */
[----:B------:R-:W3:Y:S01]  /*1b250*/  LDL.LU R7, [R1+0x3c] ;  /* 0x00003c0001077983 */ /* 0x000ee20000300800 */
[----:B--2---:R-:W-:Y:S02]  /*1b260*/  HMMA.16816.F32.BF16 R8, R8, R12, R16 ;  /* 0x0000000c0808723c */ /* 0x004fe40000041810 */
[----:B------:R-:W2:Y:S01]  /*1b270*/  LDL.LU.64 R18, [R1+0xc50] ;  /* 0x000c500001127983 */ /* 0x000ea20000300a00 */
[----:B------:R-:W2:Y:S11]  /*1b280*/  LDL.LU.64 R16, [R1+0xc48] ;  /* 0x000c480001107983 */ /* 0x000eb60000300a00 */
[----:B------:R-:W-:Y:S09]  /*1b290*/  @!UPT UIADD3 URZ, URZ, URZ, URZ ;  /* 0x0000003f3f3ff290 */ /* 0x000ff2000fffe03f */
[----:B------:R4:W-:Y:S01]  /*1b2a0*/  STL.64 [R1+0xb30], R10 ;  /* 0x000b300a01007387 */ /* 0x0009e20000100a00 */
[----:B------:R-:W-:Y:S02]  /*1b2b0*/  STL.64 [R1+0xb28], R8 ;  /* 0x000b280801007387 */ /* 0x000fe40000100a00 */
[----:B----4-:R-:W-:Y:S01]  /*1b2c0*/  IMAD.MOV.U32 R11, RZ, RZ, R2 ;  /* 0x000000ffff0b7224 */ /* 0x010fe200078e0002 */
[----:B--2---:R-:W-:Y:S01]  /*1b2d0*/  HMMA.16816.F32.BF16 R24, R16, R26, R20 ;  /* 0x0000001a1018723c */ /* 0x004fe20000041814 */
[----:B------:R-:W2:Y:S01]  /*1b2e0*/  LDL.LU.64 R22, [R1+0xc40] ;  /* 0x000c400001167983 */ /* 0x000ea20000300a00 */
[----:B------:R-:W2:Y:S11]  /*1b2f0*/  LDL.LU.64 R20, [R1+0xc38] ;  /* 0x000c380001147983 */ /* 0x000eb60000300a00 */
[----:B------:R-:W-:Y:S10]  /*1b300*/  @!UPT UIADD3 URZ, URZ, URZ, URZ ;  /* 0x0000003f3f3ff290 */ /* 0x000ff4000fffe03f */
[----:B------:R0:W-:Y:S01]  /*1b310*/  STL.64 [R1+0x1b0], R24 ;  /* 0x0001b01801007387 */ /* 0x0001e20000100a00 */
[----:B------:R1:W-:Y:S02]  /*1b320*/  STL.64 [R1+0x1b8], R26 ;  /* 0x0001b81a01007387 */ /* 0x0003e40000100a00 */
[----:B------:R-:W-:Y:S02]  /*1b330*/  IMAD.MOV.U32 R2, RZ, RZ, R24 ;  /* 0x000000ffff027224 */ /* 0x000fe400078e0018 */
[----:B0-----:R-:W4:Y:S01]  /*1b340*/  LDL.LU R24, [R1+0x80] ;  /* 0x0000800001187983 */ /* 0x001f220000300800 */
[----:B---3--:R-:W-:Y:S02]  /*1b350*/  IMAD.MOV.U32 R10, RZ, RZ, R3 ;  /* 0x000000ffff0a7224 */ /* 0x008fe400078e0003 */
[----:B------:R-:W-:Y:S02]  /*1b360*/  IMAD.MOV.U32 R3, RZ, RZ, R25 ;  /* 0x000000ffff037224 */ /* 0x000fe400078e0019 */
[----:B-1----:R-:W-:-:S02]  /*1b370*/  IMAD.MOV.U32 R26, RZ, RZ, R15 ;  /* 0x000000ffff1a7224 */ /* 0x002fc400078e000f */
[----:B------:R-:W-:Y:S02]  /*1b380*/  IMAD.MOV.U32 R27, RZ, RZ, R28 ;  /* 0x000000ffff1b7224 */ /* 0x000fe400078e001c */
[----:B------:R-:W-:Y:S02]  /*1b390*/  IMAD.MOV.U32 R25, RZ, RZ, R14 ;  /* 0x000000ffff197224 */ /* 0x000fe400078e000e */
[----:B------:R-:W3:Y:S01]  /*1b3a0*/  LDL.LU R14, [R1+0xc34] ;  /* 0x000c3400010e7983 */ /* 0x000ee20000300800 */
[----:B------:R-:W3:Y:S02]  /*1b3b0*/  LDL.LU R15, [R1+0xc30] ;  /* 0x000c3000010f7983 */ /* 0x000ee40000300800 */
[----:B------:R0:W-:Y:S01]  /*1b3c0*/  STL.64 [R1+0xba8], R26 ;  /* 0x000ba81a01007387 */ /* 0x0001e20000100a00 */
[C---:B--2---:R-:W-:Y:S11]  /*1b3d0*/  HMMA.16816.F32.BF16 R20, R16.reuse, R6, R20 ;  /* 0x000000061014723c */ /* 0x044ff60000041814 */
[----:B------:R-:W-:Y:S11]  /*1b3e0*/  @!UPT UIADD3 URZ, URZ, URZ, URZ ;  /* 0x0000003f3f3ff290 */ /* 0x000ff6000fffe03f */
[----:B------:R-:W-:Y:S02]  /*1b3f0*/  @!UPT UIADD3 URZ, URZ, URZ, URZ ;  /* 0x0000003f3f3ff290 */ /* 0x000fe4000fffe03f */
[----:B------:R-:W-:Y:S01]  /*1b400*/  IMAD.MOV.U32 R28, RZ, RZ, R20 ;  /* 0x000000ffff1c7224 */ /* 0x000fe200078e0014 */
[----:B----4-:R-:W-:Y:S01]  /*1b410*/  STL.64 [R1+0xba0], R24 ;  /* 0x000ba01801007387 */ /* 0x010fe20000100a00 */
[----:B0-----:R-:W2:Y:S02]  /*1b420*/  LDL.LU.64 R26, [R1+0x48] ;  /* 0x00004800011a7983 */ /* 0x001ea40000300a00 */
[----:B------:R-:W-:Y:S02]  /*1b430*/  STL [R1+0xa60], R2 ;  /* 0x000a600201007387 */ /* 0x000fe40000100800 */
[----:B------:R-:W-:Y:S01]  /*1b440*/  STL [R1+0xa5c], R3 ;  /* 0x000a5c0301007387 */ /* 0x000fe20000100800 */
[----:B------:R-:W-:Y:S01]  /*1b450*/  STL.64 [R1+0x1a0], R20 ;  /* 0x0001a01401007387 */ /* 0x000fe20000100a00 */
[----:B------:R0:W-:Y:S03]  /*1b460*/  STL.64 [R1+0x1a8], R22 ;  /* 0x0001a81601007387 */ /* 0x0001e60000100a00 */
[----:B0-----:R-:W4:Y:S01]  /*1b470*/  LDL.LU.64 R22, [R1+0xc28] ;  /* 0x000c280001167983 */ /* 0x001f220000300a00 */
[----:B------:R-:W4:Y:S02]  /*1b480*/  LDL.LU.64 R20, [R1+0xc20] ;  /* 0x000c200001147983 */ /* 0x000f240000300a00 */
[----:B------:R-:W-:Y:S01]  /*1b490*/  STL [R1+0xa64], R28 ;  /* 0x000a641c01007387 */ /* 0x000fe20000100800 */
[C---:B----4-:R-:W-:Y:S11]  /*1b4a0*/  HMMA.16816.F32.BF16 R20, R16.reuse, R10, R20 ;  /* 0x0000000a1014723c */ /* 0x050ff60000041814 */
[----:B------:R-:W-:Y:S11]  /*1b4b0*/  @!UPT UIADD3 URZ, URZ, URZ, URZ ;  /* 0x0000003f3f3ff290 */ /* 0x000ff6000fffe03f */
[----:B------:R-:W-:Y:S01]  /*1b4c0*/  @!UPT UIADD3 URZ, URZ, URZ, URZ ;  /* 0x0000003f3f3ff290 */ /* 0x000fe2000fffe03f */
[----:B------:R-:W-:Y:S01]  /*1b4d0*/  STL.64 [R1+0x190], R20 ;  /* 0x0001901401007387 */ /* 0x000fe20000100a00 */
[----:B------:R0:W-:Y:S03]  /*1b4e0*/  STL.64 [R1+0x198], R22 ;  /* 0x0001981601007387 */ /* 0x0001e60000100a00 */
[----:B0-----:R-:W3:Y:S01]  /*1b4f0*/  LDL.LU.64 R22, [R1+0xc18] ;  /* 0x000c180001167983 */ /* 0x001ee20000300a00 */
[----:B------:R-:W3:Y:S02]  /*1b500*/  LDL.LU.64 R20, [R1+0xc10] ;  /* 0x000c100001147983 */ /* 0x000ee40000300a00 */
[----:B---3--:R-:W-:Y:S01]  /*1b510*/  HMMA.16816.F32.BF16 R16, R16, R14, R20 ;  /* 0x0000000e1010723c */ /* 0x008fe20000041814 */
        /* <DEDUP_REMOVED lines=32> */
[----:B------:R0:W-:Y:S01]  /*1b720*/  STL.64 [R1+0xd0], R16 ;  /* 0x0000d01001007387 */ /* 0x0001e20000100a00 */
[----:B------:R1:W-:Y:S03]  /*1b730*/  STL.64 [R1+0xd8], R18 ;  /* 0x0000d81201007387 */ /* 0x0003e60000100a00 */
[----:B0-----:R-:W2:Y:S01]  /*1b740*/  LDL.LU R16, [R1+0xa0] ;  /* 0x0000a00001107983 */ /* 0x001ea20000300800 */
[----:B------:R-:W2:Y:S02]  /*1b750*/  LDL.LU R17, [R1+0xa4] ;  /* 0x0000a40001117983 */ /* 0x000ea40000300800 */
[----:B-1----:R-:W2:Y:S02]  /*1b760*/  LDL.LU R18, [R1+0xa8] ;  /* 0x0000a80001127983 */ /* 0x002ea40000300800 */
[----:B------:R-:W2:Y:S02]  /*1b770*/  LDL.LU R19, [R1+0xac] ;  /* 0x0000ac0001137983 */ /* 0x000ea40000300800 */
[----:B------:R-:W-:-:S02]  /*1b780*/  IMAD.MOV.U32 R3, RZ, RZ, R26 ;  /* 0x000000ffff037224 */ /* 0x000fc400078e001a */
[----:B------:R-:W-:Y:S01]  /*1b790*/  IMAD.MOV.U32 R2, RZ, RZ, R27 ;  /* 0x000000ffff027224 */ /* 0x000fe200078e001b */
[C---:B--2---:R-:W-:Y:S01]  /*1b7a0*/  HMMA.16816.F32.BF16 R16, R20.reuse, R26, R16 ;  /* 0x0000001a1410723c */ /* 0x044fe20000041810 */
[----:B------:R-:W2:Y:S01]  /*1b7b0*/  LDL.LU.64 R26, [R1+0xba8] ;  /* 0x000ba800011a7983 */ /* 0x000ea20000300a00 */
[----:B------:R-:W2:Y:S11]  /*1b7c0*/  LDL.LU.64 R24, [R1+0xba0] ;  /* 0x000ba00001187983 */ /* 0x000eb60000300a00 */
[----:B------:R-:W-:Y:S10]  /*1b7d0*/  @!UPT UIADD3 URZ, URZ, URZ, URZ ;  /* 0x0000003f3f3ff290 */ /* 0x000ff4000fffe03f */
[----:B------:R-:W-:Y:S01]  /*1b7e0*/  STL.64 [R1+0x170], R16 ;  /* 0x0001701001007387 */ /* 0x000fe20000100a00 */
[----:B------:R-:W-:Y:S02]  /*1b7f0*/  STL.64 [R1+0x178], R18 ;  /* 0x0001781201007387 */ /* 0x000fe40000100a00 */
[----:B------:R0:W-:Y:S02]  /*1b800*/  STL [R1+0xa6c], R16 ;  /* 0x000a6c1001007387 */ /* 0x0001e40000100800 */
[----:B------:R-:W-:Y:S01]  /*1b810*/  IMAD.MOV.U32 R12, RZ, RZ, R18 ;  /* 0x000000ffff0c7224 */ /* 0x000fe200078e0012 */
[----:B0-----:R-:W3:Y:S01]  /*1b820*/  LDL.LU R16, [R1+0x90] ;  /* 0x0000900001107983 */ /* 0x001ee20000300800 */
[----:B------:R-:W3:Y:S02]  /*1b830*/  LDL.LU R17, [R1+0x94] ;  /* 0x0000940001117983 */ /* 0x000ee40000300800 */
[----:B------:R-:W3:Y:S02]  /*1b840*/  LDL.LU R18, [R1+0x98] ;  /* 0x0000980001127983 */ /* 0x000ee40000300800 */
[----:B------:R-:W-:Y:S01]  /*1b850*/  IMAD.MOV.U32 R19, RZ, RZ, R29 ;  /* 0x000000ffff137224 */ /* 0x000fe200078e001d */
[----:B------:R0:W-:Y:S01]  /*1b860*/  STL [R1+0xa68], R12 ;  /* 0x000a680c01007387 */ /* 0x0001e20000100800 */
[C---:B--2---:R-:W-:Y:S08]  /*1b870*/  HMMA.16816.F32.BF16 R24, R20.reuse, R10, R24 ;  /* 0x0000000a1418723c */ /* 0x044ff00000041818 */
[----:B---3--:R-:W-:Y:S11]  /*1b880*/  HMMA.16816.F32.BF16 R16, R20, R6, R16 ;  /* 0x000000061410723c */ /* 0x008ff60000041810 */
[----:B------:R-:W-:Y:S11]  /*1b890*/  @!UPT UIADD3 URZ, URZ, URZ, URZ ;  /* 0x0000003f3f3ff290 */ /* 0x000ff6000fffe03f */
[----:B------:R-:W-:Y:S01]  /*1b8a0*/  @!UPT UIADD3 URZ, URZ, URZ, URZ ;  /* 0x0000003f3f3ff290 */ /* 0x000fe2000fffe03f */
[----:B------:R1:W-:Y:S01]  /*1b8b0*/  STL.64 [R1+0x160], R16 ;  /* 0x0001601001007387 */ /* 0x0003e20000100a00 */
[----:B------:R-:W-:Y:S02]  /*1b8c0*/  STL.64 [R1+0x168], R18 ;  /* 0x0001681201007387 */ /* 0x000fe40000100a00 */
[----:B------:R2:W-:Y:S02]  /*1b8d0*/  STL.64 [R1+0xb50], R6 ;  /* 0x000b500601007387 */ /* 0x0005e40000100a00 */
[----:B0-----:R-:W3:Y:S02]  /*1b8e0*/  LDL.LU R12, [R1+0x70c] ;  /* 0x00070c00010c7983 */ /* 0x001ee40000300800 */
[----:B------:R-:W-:Y:S02]  /*1b8f0*/  IMAD.MOV.U32 R13, RZ, RZ, R18 ;  /* 0x000000ffff0d7224 */ /* 0x000fe400078e0012 */
[----:B-1----:R-:W-:Y:S02]  /*1b900*/  IMAD.MOV.U32 R17, RZ, RZ, R16 ;  /* 0x000000ffff117224 */ /* 0x002fe400078e0010 */
[----:B------:R-:W4:Y:S01]  /*1b910*/  LDL.LU R16, [R1+0x730] ;  /* 0x0007300001107983 */ /* 0x000f220000300800 */
[----:B--2---:R-:W-:-:S02]  /*1b920*/  IMAD.MOV.U32 R6, RZ, RZ, R3 ;  /* 0x000000ffff067224 */ /* 0x004fc400078e0003 */
[----:B------:R-:W2:Y:S02]  /*1b930*/  LDL.LU R28, [R1+0x704] ;  /* 0x00070400011c7983 */ /* 0x000ea40000300800 */
[----:B------:R-:W-:Y:S01]  /*1b940*/  IMAD.MOV.U32 R7, RZ, RZ, R2 ;  /* 0x000000ffff077224 */ /* 0x000fe200078e0002 */
[----:B------:R-:W2:Y:S01]  /*1b950*/  LDL.LU R3, [R1+0x728] ;  /* 0x0007280001037983 */ /* 0x000ea20000300800 */
[----:B------:R-:W2:Y:S02]  /*1b960*/  LDL.LU R2, [R1+0x6fc] ;  /* 0x0006fc0001027983 */ /* 0x000ea40000300800 */
[----:B------:R-:W2:Y:S02]  /*1b970*/  LDL.LU R29, [R1+0x720] ;  /* 0x00072000011d7983 */ /* 0x000ea40000300800 */
[----:B------:R0:W-:Y:S02]  /*1b980*/  STL [R1+0xa74], R17 ;  /* 0x000a741101007387 */ /* 0x0001e40000100800 */
[----:B------:R-:W-:Y:S01]  /*1b990*/  IMAD.MOV.U32 R18, RZ, RZ, R24 ;  /* 0x000000ffff127224 */ /* 0x000fe200078e0018 */
[----:B0-----:R-:W2:Y:S01]  /*1b9a0*/  LDL.LU R17, [R1+0x1f8] ;  /* 0x0001f80001117983 */ /* 0x001ea20000300800 */
[----:B------:R0:W-:Y:S03]  /*1b9b0*/  STL [R1+0xa70], R13 ;  /* 0x000a700d01007387 */ /* 0x0001e60000100800 */
[----:B0-----:R-:W2:Y:S01]  /*1b9c0*/  LDL.LU R13, [R1+0x714] ;  /* 0x00071400010d7983 */ /* 0x001ea20000300800 */
[----:B------:R-:W-:Y:S02]  /*1b9d0*/  STL.64 [R1+0x150], R24 ;  /* 0x0001501801007387 */ /* 0x000fe40000100a00 */
[----:B------:R0:W-:Y:S02]  /*1b9e0*/  STL.64 [R1+0x158], R26 ;  /* 0x0001581a01007387 */ /* 0x0001e40000100a00 */
[----:B0-----:R-:W2:Y:S01]  /*1b9f0*/  LDL.LU.64 R26, [R1+0xb98] ;  /* 0x000b9800011a7983 */ /* 0x001ea20000300a00 */
[----:B------:R-:W2:Y:S02]  /*1ba00*/  LDL.LU.64 R24, [R1+0xb90] ;  /* 0x000b900001187983 */ /* 0x000ea40000300a00 */
[----:B------:R0:W-:Y:S02]  /*1ba10*/  STL.64 [R1+0xb48], R10 ;  /* 0x000b480a01007387 */ /* 0x0001e40000100a00 */
[----:B--2---:R-:W-:-:S02]  /*1ba20*/  IMAD.MOV.U32 R8, RZ, RZ, R24 ;  /* 0x000000ffff087224 */ /* 0x004fc400078e0018 */
[----:B------:R-:W-:Y:S01]  /*1ba30*/  IMAD.MOV.U32 R9, RZ, RZ, R25 ;  /* 0x000000ffff097224 */ /* 0x000fe200078e0019 */
[----:B------:R-:W2:Y:S01]  /*1ba40*/  LDL.LU R24, [R1+0xb88] ;  /* 0x000b880001187983 */ /* 0x000ea20000300800 */
[----:B------:R-:W2:Y:S02]  /*1ba50*/  LDL.LU R25, [R1+0xb84] ;  /* 0x000b840001197983 */ /* 0x000ea40000300800 */
[----:B0-----:R-:W-:Y:S02]  /*1ba60*/  IMAD.MOV.U32 R10, RZ, RZ, R26 ;  /* 0x000000ffff0a7224 */ /* 0x001fe400078e001a */
[----:B------:R-:W-:Y:S01]  /*1ba70*/  IMAD.MOV.U32 R11, RZ, RZ, R27 ;  /* 0x000000ffff0b7224 */ /* 0x000fe200078e001b */
[----:B------:R-:W2:Y:S01]  /*1ba80*/  LDL.LU R26, [R1+0xb80] ;  /* 0x000b8000011a7983 */ /* 0x000ea20000300800 */
[----:B------:R-:W2:Y:S03]  /*1ba90*/  LDL.LU R27, [R1+0xb7c] ;  /* 0x000b7c00011b7983 */ /* 0x000ea60000300800 */
[----:B------:R-:W-:Y:S01]  /*1baa0*/  STL.64 [R1+0xb60], R10 ;  /* 0x000b600a01007387 */ /* 0x000fe20000100a00 */
[----:B------:R0:W-:Y:S03]  /*1bab0*/  STL.64 [R1+0xb58], R8 ;  /* 0x000b580801007387 */ /* 0x0001e60000100a00 */
[----:B0-----:R-:W3:Y:S01]  /*1bac0*/  LDL.LU R8, [R1+0x50] ;  /* 0x0000500001087983 */ /* 0x001ee20000300800 */
[----:B------:R-:W3:Y:S02]  /*1bad0*/  LDL.LU R9, [R1+0x54] ;  /* 0x0000540001097983 */ /* 0x000ee40000300800 */
[----:B------:R-:W3:Y:S02]  /*1bae0*/  LDL.LU R10, [R1+0x58] ;  /* 0x00005800010a7983 */ /* 0x000ee40000300800 */
[----:B------:R-:W-:-:S02]  /*1baf0*/  IMAD.MOV.U32 R11, RZ, RZ, R0 ;  /* 0x000000ffff0b7224 */ /* 0x000fc400078e0000 */
[----:B------:R-:W3:Y:S01]  /*1bb00*/  LDL.LU R0, [R1+0xb78] ;  /* 0x000b780001007983 */ /* 0x000ee20000300800 */
[----:B------:R0:W-:Y:S03]  /*1bb10*/  STL [R1+0xa78], R18 ;  /* 0x000a781201007387 */ /* 0x0001e60000100800 */
[----:B0-----:R-:W3:Y:S01]  /*1bb20*/  LDL.LU R18, [R1+0x71c] ;  /* 0x00071c0001127983 */ /* 0x001ee20000300800 */
[----:B--2---:R-:W-:Y:S03]  /*1bb30*/  HMMA.16816.F32.BF16 R20, R20, R14, R24 ;  /* 0x0000000e1414723c */ /* 0x004fe60000041818 */
[----:B------:R-:W3:Y:S01]  /*1bb40*/  LDL.LU.64 R26, [R1+0xb70] ;  /* 0x000b7000011a7983 */ /* 0x000ee20000300a00 */
[----:B------:R-:W3:Y:S11]  /*1bb50*/  LDL.LU.64 R24, [R1+0xb68] ;  /* 0x000b680001187983 */ /* 0x000ef60000300a00 */
[----:B------:R-:W-:Y:S08]  /*1bb60*/  @!UPT UIADD3 URZ, URZ, URZ, URZ ;  /* 0x0000003f3f3ff290 */ /* 0x000ff0000fffe03f */
[----:B------:R0:W-:Y:S01]  /*1bb70*/  STL.64 [R1+0x140], R20 ;  /* 0x0001401401007387 */ /* 0x0001e20000100a00 */
[----:B------:R-:W-:Y:S02]  /*1bb80*/  IMAD.MOV.U32 R19, RZ, RZ, R20 ;  /* 0x000000ffff137224 */ /* 0x000fe400078e0014 */
[----:B------:R1:W-:Y:S01]  /*1bb90*/  STL.64 [R1+0x148], R22 ;  /* 0x0001481601007387 */ /* 0x0003e20000100a00 */
[----:B0-----:R-:W2:Y:S01]  /*1bba0*/  LDL.LU R21, [R1+0x734] ;  /* 0x0007340001157983 */ /* 0x001ea20000300800 */
[----:B-1----:R-:W2:Y:S02]  /*1bbb0*/  LDL.LU R22, [R1+0x72c] ;  /* 0x00072c0001167983 */ /* 0x002ea40000300800 */
[----:B------:R-:W2:Y:S02]  /*1bbc0*/  LDL.LU R23, [R1+0x724] ;  /* 0x0007240001177983 */ /* 0x000ea40000300800 */
[----:B------:R0:W-:Y:S02]  /*1bbd0*/  STL [R1+0xa7c], R19 ;  /* 0x000a7c1301007387 */ /* 0x0001e40000100800 */
[----:B0-----:R-:W2:Y:S01]  /*1bbe0*/  LDL.LU R19, [R1+0x1fc] ;  /* 0x0001fc0001137983 */ /* 0x001ea20000300800 */
[C---:B---3--:R-:W-:Y:S03]  /*1bbf0*/  HMMA.16816.F32.BF16 R4, R24.reuse, R6, R8 ;  /* 0x000000061804723c */ /* 0x048fe60000041808 */
[----:B------:R-:W3:Y:S01]  /*1bc00*/  LDL.LU.64 R10, [R1+0xb60] ;  /* 0x000b6000010a7983 */ /* 0x000ee20000300a00 */
[----:B------:R-:W3:Y:S11]  /*1bc10*/  LDL.LU.64 R8, [R1+0xb58] ;  /* 0x000b580001087983 */ /* 0x000ef60000300a00 */
[----:B------:R-:W-:Y:S08]  /*1bc20*/  @!UPT UIADD3 URZ, URZ, URZ, URZ ;  /* 0x0000003f3f3ff290 */ /* 0x000ff0000fffe03f */
[----:B------:R-:W-:Y:S01]  /*1bc30*/  STL.64 [R1+0x130], R4 ;  /* 0x0001300401007387 */ /* 0x000fe20000100a00 */
[----:B------:R0:W-:Y:S03]  /*1bc40*/  STL.64 [R1+0x138], R6 ;  /* 0x0001380601007387 */ /* 0x0001e60000100a00 */
[----:B0-----:R-:W3:Y:S02]  /*1bc50*/  LDL.LU.64 R6, [R1+0xb50] ;  /* 0x000b500001067983 */ /* 0x001ee40000300a00 */
[C---:B---3--:R-:W-:Y:S02]  /*1bc60*/  HMMA.16816.F32.BF16 R4, R24.reuse, R6, R8 ;  /* 0x000000061804723c */ /* 0x048fe40000041808 */
[----:B------:R-:W3:Y:S11]  /*1bc70*/  LDL.LU.64 R10, [R1+0xb48] ;  /* 0x000b4800010a7983 */ /* 0x000ef60000300a00 */
[----:B------:R-:W-:Y:S10]  /*1bc80*/  @!UPT UIADD3 URZ, URZ, URZ, URZ ;  /* 0x0000003f3f3ff290 */ /* 0x000ff4000fffe03f */
        /* <DEDUP_REMOVED lines=8> */
[----:B------:R-:W-:Y:S01]  /*1bd10*/  STL.64 [R1+0xe0], R4 ;  /* 0x0000e00401007387 */ /* 0x000fe20000100a00 */
[----:B------:R0:W-:Y:S03]  /*1bd20*/  STL.64 [R1+0xe8], R6 ;  /* 0x0000e80601007387 */ /* 0x0001e60000100a00 */
[----:B0-----:R-:W3:Y:S01]  /*1bd30*/  LDL.LU R7, [R1+0x334] ;  /* 0x0003340001077983 */ /* 0x001ee20000300800 */
[----:B------:R-:W-:-:S04]  /*1bd40*/  IMAD.MOV.U32 R20, RZ, RZ, c[0x0][0x188] ;  /* 0x00006200ff147624 */ /* 0x000fc800078e00ff */
[----:B------:R-:W-:-:S04]  /*1bd50*/  IMAD.SHL.U32 R20, R20, 0x80, RZ ;  /* 0x0000008014147824 */ /* 0x000fc800078e00ff */
[----:B------:R-:W-:-:S05]  /*1bd60*/  IMAD.SHL.U32 R20, R20, 0x2, RZ ;  /* 0x0000000214147824 */ /* 0x000fca00078e00ff */
[-C--:B--2---:R-:W-:Y:S02]  /*1bd70*/  IADD3 R19, P4, R19, R20.reuse, RZ ;  /* 0x0000001413137210 */ /* 0x084fe40007f9e0ff */
[-C--:B------:R-:W-:Y:S02]  /*1bd80*/  IADD3 R21, P5, R21, R20.reuse, RZ ;  /* 0x0000001415157210 */ /* 0x080fe40007fbe0ff */
[-C--:B------:R-:W-:Y:S02]  /*1bd90*/  IADD3 R22, P6, R22, R20.reuse, RZ ;  /* 0x0000001416167210 */ /* 0x080fe40007fde0ff */
[-C--:B------:R-:W-:Y:S02]  /*1bda0*/  IADD3 R23, P1, R23, R20.reuse, RZ ;  /* 0x0000001417177210 */ /* 0x080fe40007f3e0ff */
[-C--:B------:R-:W-:Y:S02]  /*1bdb0*/  IADD3 R18, P2, R18, R20.reuse, RZ ;  /* 0x0000001412127210 */ /* 0x080fe40007f5e0ff */
[-C--:B------:R-:W-:Y:S01]  /*1bdc0*/  IADD3 R13, P3, R13, R20.reuse, RZ ;  /* 0x000000140d0d7210 */ /* 0x080fe20007f7e0ff */
[--C-:B------:R-:W-:Y:S01]  /*1bdd0*/  IMAD.X R17, R17, 0x1, R0.reuse, P4 ;  /* 0x0000000111117824 */ /* 0x100fe200020e0600 */
[-C--:B------:R-:W-:Y:S01]  /*1bde0*/  IADD3 R12, P4, R12, R20.reuse, RZ ;  /* 0x000000140c0c7210 */ /* 0x080fe20007f9e0ff */
[--C-:B----4-:R-:W-:Y:S01]  /*1bdf0*/  IMAD.X R16, R16, 0x1, R0.reuse, P5 ;  /* 0x0000000110107824 */ /* 0x110fe200028e0600 */
[-C--:B------:R-:W-:Y:S01]  /*1be00*/  IADD3 R28, P5, R28, R20.reuse, RZ ;  /* 0x000000141c1c7210 */ /* 0x080fe20007fbe0ff */
[--C-:B------:R-:W-:Y:S01]  /*1be10*/  IMAD.X R3, R3, 0x1, R0.reuse, P6 ;  /* 0x0000000103037824 */ /* 0x100fe200030e0600 */
[----:B------:R-:W-:Y:S01]  /*1be20*/  IADD3 R2, P6, R2, R20, RZ ;  /* 0x0000001402027210 */ /* 0x000fe20007fde0ff */
[----:B------:R-:W-:Y:S01]  /*1be30*/  IMAD.X R29, R29, 0x1, R0, P1 ;  /* 0x000000011d1d7824 */ /* 0x000fe200008e0600 */
[----:B---3--:R-:W-:Y:S11]  /*1be40*/  HMMA.16816.F32.BF16 R8, R24, R14, R8 ;  /* 0x0000000e1808723c */ /* 0x008ff60000041808 */
[----:B------:R-:W-:Y:S11]  /*1be50*/  @!UPT UIADD3 URZ, URZ, URZ, URZ ;  /* 0x0000003f3f3ff290 */ /* 0x000ff6000fffe03f */
[----:B------:R-:W-:Y:S02]  /*1be60*/  @!UPT UIADD3 URZ, URZ, URZ, URZ ;  /* 0x0000003f3f3ff290 */ /* 0x000fe4000fffe03f */
[----:B------:R-:W-:Y:S02]  /*1be70*/  IMAD.MOV.U32 R4, RZ, RZ, R11 ;  /* 0x000000ffff047224 */ /* 0x000fe400078e000b */
[----:B------:R-:W-:Y:S01]  /*1be80*/  IMAD.MOV.U32 R5, RZ, RZ, R10 ;  /* 0x000000ffff057224 */ /* 0x000fe200078e000a */
[----:B------:R-:W-:Y:S01]  /*1be90*/  STL.64 [R1+0x50], R8 ;  /* 0x0000500801007387 */ /* 0x000fe20000100a00 */
[----:B------:R-:W-:Y:S01]  /*1bea0*/  STL.64 [R1+0x58], R10 ;  /* 0x0000580a01007387 */ /* 0x000fe20000100a00 */
[----:B------:R-:W-:-:S05]  /*1beb0*/  IADD3 R7, R7, 0x1, RZ ;  /* 0x0000000107077810 */ /* 0x000fca0007ffe0ff */
[----:B------:R-:W-:Y:S01]  /*1bec0*/  STL [R1+0x334], R7 ;  /* 0x0003340701007387 */ /* 0x000fe20000100800 */
[----:B------:R-:W-:Y:S02]  /*1bed0*/  STL [R1+0xa84], R4 ;  /* 0x000a840401007387 */ /* 0x000fe40000100800 */
[----:B------:R-:W-:Y:S02]  /*1bee0*/  STL [R1+0xa80], R5 ;  /* 0x000a800501007387 */ /* 0x000fe40000100800 */
[----:B------:R-:W-:Y:S01]  /*1bef0*/  STL [R1+0x1fc], R19 ;  /* 0x0001fc1301007387 */ /* 0x000fe20000100800 */
        /* <DEDUP_REMOVED lines=9> */
[----:B------:R0:W-:Y:S02]  /*1bf90*/  STL [R1+0xb24], R0 ;  /* 0x000b240001007387 */ /* 0x0001e40000100800 */
[----:B------:R-:W-:Y:S01]  /*1bfa0*/  STL [R1+0x728], R3 ;  /* 0x0007280301007387 */ /* 0x000fe20000100800 */
[----:B0-----:R-:W2:Y:S01]  /*1bfb0*/  LDL.LU R0, [R1+0x6f4] ;  /* 0x0006f40001007983 */ /* 0x001ea20000300800 */
[----:B------:R-:W-:Y:S02]  /*1bfc0*/  STL [R1+0x6fc], R2 ;  /* 0x0006fc0201007387 */ /* 0x000fe40000100800 */
[----:B------:R-:W3:Y:S02]  /*1bfd0*/  LDL.LU R5, [R1+0x6e4] ;  /* 0x0006e40001057983 */ /* 0x000ee40000300800 */
[----:B------:R-:W-:Y:S01]  /*1bfe0*/  STL [R1+0x720], R29 ;  /* 0x0007201d01007387 */ /* 0x000fe20000100800 */
[----:B---3--:R0:W-:Y:S04]  /*1bff0*/  STL [R1+0xb18], R5 ;  /* 0x000b180501007387 */ /* 0x0081e80000100800 */
[----:B0-----:R-:W3:Y:S01]  /*1c000*/  LDL.LU R5, [R1+0x710] ;  /* 0x0007100001057983 */ /* 0x001ee20000300800 */
[----:B------:R-:W-:-:S03]  /*1c010*/  IMAD.MOV.U32 R11, RZ, RZ, 0x7f ;  /* 0x0000007fff0b7424 */ /* 0x000fc600078e00ff */
[----:B---3--:R0:W-:Y:S04]  /*1c020*/  STL [R1+0xb1c], R5 ;  /* 0x000b1c0501007387 */ /* 0x0081e80000100800 */
[----:B0-----:R-:W3:Y:S01]  /*1c030*/  LDL.LU R5, [R1+0x6ec] ;  /* 0x0006ec0001057983 */ /* 0x001ee20000300800 */
[----:B------:R-:W-:-:S04]  /*1c040*/  IADD3 R11, R11, c[0x0][0x180], RZ ;  /* 0x000060000b0b7a10 */ /* 0x000fc80007ffe0ff */
[----:B------:R-:W-:-:S04]  /*1c050*/  SHF.R.S32.HI R6, RZ, 0x1f, R11 ;  /* 0x0000001fff067819 */ /* 0x000fc8000001140b */
[----:B------:R-:W-:-:S04]  /*1c060*/  LEA.HI R6, R6, R11, RZ, 0x7 ;  /* 0x0000000b06067211 */ /* 0x000fc800078f38ff */
[----:B------:R-:W-:-:S04]  /*1c070*/  SHF.R.S32.HI R6, RZ, 0x7, R6 ;  /* 0x00000007ff067819 */ /* 0x000fc80000011406 */
[----:B------:R-:W-:Y:S02]  /*1c080*/  ISETP.NE.U32.AND P0, PT, R7, R6, PT ;  /* 0x000000060700720c */ /* 0x000fe40003f05070 */
[----:B--2---:R-:W-:Y:S01]  /*1c090*/  IADD3 R0, P1, R0, R20, RZ ;  /* 0x0000001400007210 */ /* 0x004fe20007f3e0ff */
[----:B---3--:R0:W-:Y:S04]  /*1c0a0*/  STL [R1+0xb20], R5 ;  /* 0x000b200501007387 */ /* 0x0081e80000100800 */
[----:B0-----:R-:W2:Y:S01]  /*1c0b0*/  LDL.LU R5, [R1+0x718] ;  /* 0x0007180001057983 */ /* 0x001ea20000300800 */
[----:B------:R-:W3:Y:S02]  /*1c0c0*/  LDL.LU R4, [R1+0x708] ;  /* 0x0007080001047983 */ /* 0x000ee40000300800 */
[----:B------:R-:W4:Y:S02]  /*1c0d0*/  LDL.LU R24, [R1+0x6dc] ;  /* 0x0006dc0001187983 */ /* 0x000f240000300800 */
[----:B------:R-:W2:Y:S01]  /*1c0e0*/  LDL.LU R25, [R1+0x700] ;  /* 0x0007000001197983 */ /* 0x000ea20000300800 */
[----:B------:R-:W2:Y:S01]  /*1c0f0*/  LDL.LU R26, [R1+0x6d4] ;  /* 0x0006d400011a7983 */ /* 0x000ea20000300800 */
[----:B------:R-:W2:Y:S02]  /*1c100*/  LDL.LU R27, [R1+0x6f8] ;  /* 0x0006f800011b7983 */ /* 0x000ea40000300800 */
[----:B------:R-:W2:Y:S02]  /*1c110*/  LDL.LU R14, [R1+0x6cc] ;  /* 0x0006cc00010e7983 */ /* 0x000ea40000300800 */
        /* <DEDUP_REMOVED lines=20> */
[----:B------:R0:W-:Y:S02]  /*1c260*/  STL [R1+0x6f4], R0 ;  /* 0x0006f40001007387 */ /* 0x0001e40000100800 */
[----:B0-----:R-:W2:Y:S02]  /*1c270*/  LDL.LU R0, [R1+0xb24] ;  /* 0x000b240001007983 */ /* 0x001ea40000300800 */
[----:B--2---:R-:W-:-:S05]  /*1c280*/  IMAD.X R5, R5, 0x1, R0, P2 ;  /* 0x0000000105057824 */ /* 0x004fca00010e0600 */
[----:B------:R0:W-:Y:S04]  /*1c290*/  STL [R1+0x718], R5 ;  /* 0x0007180501007387 */ /* 0x0001e80000100800 */
[----:B0-----:R-:W2:Y:S02]  /*1c2a0*/  LDL.LU R5, [R1+0xb20] ;  /* 0x000b200001057983 */ /* 0x001ea40000300800 */
[----:B--2---:R-:W-:-:S05]  /*1c2b0*/  IADD3 R5, P2, R5, R20, RZ ;  /* 0x0000001405057210 */ /* 0x004fca0007f5e0ff */
[----:B------:R0:W-:Y:S04]  /*1c2c0*/  STL [R1+0x6ec], R5 ;  /* 0x0006ec0501007387 */ /* 0x0001e80000100800 */
[----:B0-----:R-:W2:Y:S02]  /*1c2d0*/  LDL.LU R5, [R1+0xb1c] ;  /* 0x000b1c0001057983 */ /* 0x001ea40000300800 */
[----:B--2---:R-:W-:-:S05]  /*1c2e0*/  IMAD.X R5, R5, 0x1, R0, P3 ;  /* 0x0000000105057824 */ /* 0x004fca00018e0600 */
[----:B------:R0:W-:Y:S04]  /*1c2f0*/  STL [R1+0x710], R5 ;  /* 0x0007100501007387 */ /* 0x0001e80000100800 */
[----:B0-----:R-:W2:Y:S01]  /*1c300*/  LDL.LU R5, [R1+0xb18] ;  /* 0x000b180001057983 */ /* 0x001ea20000300800 */
[--C-:B---3--:R-:W-:Y:S01]  /*1c310*/  IMAD.X R4, R4, 0x1, R0.reuse, P4 ;  /* 0x0000000104047824 */ /* 0x108fe200020e0600 */
[-C--:B----4-:R-:W-:Y:S01]  /*1c320*/  IADD3 R24, P4, R24, R20.reuse, RZ ;  /* 0x0000001418187210 */ /* 0x090fe20007f9e0ff */
[--C-:B------:R-:W-:Y:S01]  /*1c330*/  IMAD.X R25, R25, 0x1, R0.reuse, P5 ;  /* 0x0000000119197824 */ /* 0x100fe200028e0600 */
[-C--:B------:R-:W-:Y:S01]  /*1c340*/  IADD3 R26, P5, R26, R20.reuse, RZ ;  /* 0x000000141a1a7210 */ /* 0x080fe20007fbe0ff */
        /* <DEDUP_REMOVED lines=16> */
[----:B------:R-:W-:Y:S01]  /*1c450*/  IMAD.X R2, R2, 0x1, R0, P4 ;  /* 0x0000000102027824 */ /* 0x000fe200020e0600 */
[----:B------:R-:W-:-:S02]  /*1c460*/  IADD3 R29, P4, R29, R20, RZ ;  /* 0x000000141d1d7210 */ /* 0x000fc40007f9e0ff */
[----:B--2---:R-:W-:-:S05]  /*1c470*/  IADD3 R5, P3, R5, R20, RZ ;  /* 0x0000001405057210 */ /* 0x004fca0007f7e0ff */
[----:B------:R-:W-:Y:S01]  /*1c480*/  STL [R1+0x6e4], R5 ;  /* 0x0006e40501007387 */ /* 0x000fe20000100800 */
[----:B------:R-:W-:Y:S02]  /*1c490*/  STL [R1+0x708], R4 ;  /* 0x0007080401007387 */ /* 0x000fe40000100800 */
[----:B------:R-:W-:Y:S02]  /*1c4a0*/  STL [R1+0x6dc], R24 ;  /* 0x0006dc1801007387 */ /* 0x000fe40000100800 */
[----:B------:R-:W-:Y:S01]  /*1c4b0*/  STL [R1+0x700], R25 ;  /* 0x0007001901007387 */ /* 0x000fe20000100800 */
[----:B------:R-:W-:Y:S01]  /*1c4c0*/  STL [R1+0x6d4], R26 ;  /* 0x0006d41a01007387 */ /* 0x000fe20000100800 */
[----:B------:R-:W-:Y:S02]  /*1c4d0*/  STL [R1+0x6f8], R27 ;  /* 0x0006f81b01007387 */ /* 0x000fe40000100800 */
[----:B------:R-:W-:Y:S02]  /*1c4e0*/  STL [R1+0x6cc], R14 ;  /* 0x0006cc0e01007387 */ /* 0x000fe40000100800 */
[--C-:B------:R-:W-:Y:S01]  /*1c4f0*/  IMAD.X R11, R11, 0x1, R0.reuse, P3 ;  /* 0x000000010b0b7824 */ /* 0x100fe200018e0600 */
[----:B------:R-:W-:Y:S01]  /*1c500*/  STL [R1+0x6f0], R15 ;  /* 0x0006f00f01007387 */ /* 0x000fe20000100800 */
[----:B------:R-:W-:Y:S01]  /*1c510*/  IADD3 R6, P3, R6, R20, RZ ;  /* 0x0000001406067210 */ /* 0x000fe20007f7e0ff */
        /* <DEDUP_REMOVED lines=11> */
[----:B------:R-:W-:-:S02]  /*1c5d0*/  IMAD.X R28, R28, 0x1, R0, P3 ;  /* 0x000000011c1c7824 */ /* 0x000fc400018e0600 */
[----:B------:R-:W-:Y:S02]  /*1c5e0*/  STL [R1+0x6c0], R13 ;  /* 0x0006c00d01007387 */ /* 0x000fe40000100800 */
[----:B------:R-:W-:Y:S01]  /*1c5f0*/  STL [R1+0x694], R17 ;  /* 0x0006941101007387 */ /* 0x000fe20000100800 */
[----:B------:R-:W-:Y:S01]  /*1c600*/  IADD3 R3, P3, R3, R20, RZ ;  /* 0x0000001403037210 */ /* 0x000fe20007f7e0ff */
[----:B------:R-:W-:Y:S01]  /*1c610*/  STL [R1+0x6b8], R12 ;  /* 0x0006b80c01007387 */ /* 0x000fe20000100800 */
[----:B------:R-:W-:Y:S02]  /*1c620*/  STL [R1+0x68c], R16 ;  /* 0x00068c1001007387 */ /* 0x000fe40000100800 */
[----:B------:R-:W-:Y:S02]  /*1c630*/  STL [R1+0x6b0], R28 ;  /* 0x0006b01c01007387 */ /* 0x000fe40000100800 */
[----:B------:R0:W-:Y:S01]  /*1c640*/  STL [R1+0xb14], R20 ;  /* 0x000b141401007387 */ /* 0x0001e20000100800 */
[----:B------:R-:W-:Y:S04]  /*1c650*/  STL [R1+0x684], R3 ;  /* 0x0006840301007387 */ /* 0x000fe80000100800 */
[----:B0-----:R-:W2:Y:S01]  /*1c660*/  LDL.LU R20, [R1+0x6a0] ;  /* 0x0006a00001147983 */ /* 0x001ea20000300800 */
[----:B------:R-:W-:Y:S02]  /*1c670*/  STL [R1+0x6a8], R2 ;  /* 0x0006a80201007387 */ /* 0x000fe40000100800 */
[----:B------:R-:W3:Y:S02]  /*1c680*/  LDL.LU R5, [R1+0x690] ;  /* 0x0006900001057983 */ /* 0x000ee40000300800 */
[----:B------:R-:W-:Y:S01]  /*1c690*/  STL [R1+0x67c], R29 ;  /* 0x00067c1d01007387 */ /* 0x000fe20000100800 */
[----:B---3--:R0:W-:Y:S04]  /*1c6a0*/  STL [R1+0xb08], R5 ;  /* 0x000b080501007387 */ /* 0x0081e80000100800 */
[----:B0-----:R-:W3:Y:S04]  /*1c6b0*/  LDL.LU R5, [R1+0x66c] ;  /* 0x00066c0001057983 */ /* 0x001ee80000300800 */
[----:B---3--:R0:W-:Y:S04]  /*1c6c0*/  STL [R1+0xb0c], R5 ;  /* 0x000b0c0501007387 */ /* 0x0081e80000100800 */
[----:B0-----:R-:W3:Y:S01]  /*1c6d0*/  LDL.LU R5, [R1+0x698] ;  /* 0x0006980001057983 */ /* 0x001ee20000300800 */
[----:B--2---:R-:W-:-:S03]  /*1c6e0*/  IMAD.X R20, R20, 0x1, R0, P5 ;  /* 0x0000000114147824 */ /* 0x004fc600028e0600 */
        /* <DEDUP_REMOVED lines=30> */
[----:B--2---:R-:W-:-:S05]  /*1c8d0*/  IADD3 R5, P5, R5, R20, RZ ;  /* 0x0000001405057210 */ /* 0x004fca0007fbe0ff */
[----:B------:R0:W-:Y:S04]  /*1c8e0*/  STL [R1+0x674], R5 ;  /* 0x0006740501007387 */ /* 0x0001e80000100800 */
[----:B0-----:R-:W2:Y:S02]  /*1c8f0*/  LDL.LU R5, [R1+0xb10] ;  /* 0x000b100001057983 */ /* 0x001ea40000300800 */
[----:B--2---:R-:W-:-:S05]  /*1c900*/  IMAD.X R5, R5, 0x1, R0, P6 ;  /* 0x0000000105057824 */ /* 0x004fca00030e0600 */
[----:B------:R0:W-:Y:S04]  /*1c910*/  STL [R1+0x698], R5 ;  /* 0x0006980501007387 */ /* 0x0001e80000100800 */
[----:B0-----:R-:W2:Y:S02]  /*1c920*/  LDL.LU R5, [R1+0xb0c] ;  /* 0x000b0c0001057983 */ /* 0x001ea40000300800 */
[----:B--2---:R-:W-:-:S05]  /*1c930*/  IADD3 R5, P6, R5, R20, RZ ;  /* 0x0000001405057210 */ /* 0x004fca0007fde0ff */
[----:B------:R0:W-:Y:S04]  /*1c940*/  STL [R1+0x66c], R5 ;  /* 0x00066c0501007387 */ /* 0x0001e80000100800 */
[----:B0-----:R-:W2:Y:S01]  /*1c950*/  LDL.LU R5, [R1+0xb08] ;  /* 0x000b080001057983 */ /* 0x001ea20000300800 */
[--C-:B----4-:R-:W-:Y:S01]  /*1c960*/  IMAD.X R24, R24, 0x1, R0.reuse, P2 ;  /* 0x0000000118187824 */ /* 0x110fe200010e0600 */
        /* <DEDUP_REMOVED lines=18> */
[----:B------:R-:W-:Y:S01]  /*1ca90*/  IADD3 R28, P6, R28, R20, RZ ;  /* 0x000000141c1c7210 */ /* 0x000fe20007fde0ff */
[----:B------:R-:W-:-:S02]  /*1caa0*/  IMAD.X R29, R29, 0x1, R0, P2 ;  /* 0x000000011d1d7824 */ /* 0x000fc400010e0600 */
[----:B--2---:R-:W-:Y:S01]  /*1cab0*/  IMAD.X R5, R5, 0x1, R0, P1 ;  /* 0x0000000105057824 */ /* 0x004fe200008e0600 */
[----:B---3--:R-:W-:-:S04]  /*1cac0*/  IADD3 R4, P1, R4, R20, RZ ;  /* 0x0000001404047210 */ /* 0x008fc80007f3e0ff */
[----:B------:R-:W-:Y:S01]  /*1cad0*/  STL [R1+0x690], R5 ;  /* 0x0006900501007387 */ /* 0x000fe20000100800 */
[----:B------:R-:W-:Y:S02]  /*1cae0*/  STL [R1+0x664], R4 ;  /* 0x0006640401007387 */ /* 0x000fe40000100800 */
[----:B------:R-:W-:Y:S02]  /*1caf0*/  STL [R1+0x688], R24 ;  /* 0x0006881801007387 */ /* 0x000fe40000100800 */
[----:B------:R-:W-:Y:S01]  /*1cb00*/  STL [R1+0x65c], R25 ;  /* 0x00065c1901007387 */ /* 0x000fe20000100800 */
[----:B------:R-:W-:Y:S01]  /*1cb10*/  STL [R1+0x680], R26 ;  /* 0x0006801a01007387 */ /* 0x000fe20000100800 */
[----:B------:R-:W-:Y:S02]  /*1cb20*/  STL [R1+0x654], R27 ;  /* 0x0006541b01007387 */ /* 0x000fe40000100800 */
        /* <DEDUP_REMOVED lines=17> */
[----:B------:R-:W-:-:S02]  /*1cc40*/  IMAD.X R3, R3, 0x1, R0, P1 ;  /* 0x0000000103037824 */ /* 0x000fc400008e0600 */
[----:B------:R-:W-:Y:S01]  /*1cc50*/  STL [R1+0x614], R12 ;  /* 0x0006140c01007387 */ /* 0x000fe20000100800 */
[-C--:B------:R-:W-:Y:S01]  /*1cc60*/  IADD3 R2, P1, R2, R20.reuse, RZ ;  /* 0x0000001402027210 */ /* 0x080fe20007f3e0ff */
[----:B------:R-:W-:Y:S01]  /*1cc70*/  STL [R1+0x638], R16 ;  /* 0x0006381001007387 */ /* 0x000fe20000100800 */
[----:B------:R-:W-:Y:S02]  /*1cc80*/  STL [R1+0x60c], R28 ;  /* 0x00060c1c01007387 */ /* 0x000fe40000100800 */
[----:B------:R0:W-:Y:S02]  /*1cc90*/  STL [R1+0xb04], R0 ;  /* 0x000b040001007387 */ /* 0x0001e40000100800 */
[----:B------:R-:W-:Y:S01]  /*1cca0*/  STL [R1+0x630], R3 ;  /* 0x0006300301007387 */ /* 0x000fe20000100800 */
        /* <DEDUP_REMOVED lines=8> */
[----:B--2---:R-:W-:-:S03]  /*1cd30*/  IADD3 R0, P2, R0, R20, RZ ;  /* 0x0000001400007210 */ /* 0x004fc60007f5e0ff */
        /* <DEDUP_REMOVED lines=557> */
[----:B------:R-:W-:Y:S01]  /*1f010*/  IADD3 R23, P6, R23, UR8, RZ ;  /* 0x0000000817177c10 */ /* 0x000fe2000ffde0ff */
[--C-:B------:R-:W-:Y:S01]  /*1f020*/  IMAD.X R18, R18, 0x1, R0.reuse, P1 ;  /* 0x0000000112127824 */ /* 0x100fe200008e0600 */
[----:B------:R-:W-:Y:S01]  /*1f030*/  IADD3 R13, P1, R13, UR8, RZ ;  /* 0x000000080d0d7c10 */ /* 0x000fe2000ff3e0ff */
[--C-:B------:R-:W-:Y:S01]  /*1f040*/  IMAD.X R17, R17, 0x1, R0.reuse, P2 ;  /* 0x0000000111117824 */ /* 0x100fe200010e0600 */
[----:B------:R-:W-:Y:S01]  /*1f050*/  IADD3 R12, P2, R12, UR8, RZ ;  /* 0x000000080c0c7c10 */ /* 0x000fe2000ff5e0ff */
[--C-:B------:R-:W-:Y:S01]  /*1f060*/  IMAD.X R16, R16, 0x1, R0.reuse, P3 ;  /* 0x0000000110107824 */ /* 0x100fe200018e0600 */
[----:B------:R-:W-:Y:S01]  /*1f070*/  IADD3 R28, P3, R28, UR8, RZ ;  /* 0x000000081c1c7c10 */ /* 0x000fe2000ff7e0ff */
[----:B--2---:R-:W-:Y:S01]  /*1f080*/  IMAD.X R5, R5, 0x1, R0, P4 ;  /* 0x0000000105057824 */ /* 0x004fe200020e0600 */
[----:B---3--:R-:W-:-:S04]  /*1f090*/  IADD3 R4, P4, R4, R20, RZ ;  /* 0x0000001404047210 */ /* 0x008fc80007f9e0ff */
[----:B------:R0:W-:Y:S01]  /*1f0a0*/  STL [R1+0x3a8], R5 ;  /* 0x0003a80501007387 */ /* 0x0001e20000100800 */
        /* <DEDUP_REMOVED lines=25> */
[----:B0-----:R-:W2:Y:S02]  /*1f240*/  LDL.LU R5, [R1+0x8e8] ;  /* 0x0008e80001057983 */ /* 0x001ea40000300800 */
[----:B------:R-:W-:Y:S01]  /*1f250*/  IMAD.X R3, R3, 0x1, R0, P4 ;  /* 0x0000000103037824 */ /* 0x000fe200020e0600 */
[----:B------:R-:W-:-:S04]  /*1f260*/  IADD3 R2, P4, R2, UR8, RZ ;  /* 0x0000000802027c10 */ /* 0x000fc8000ff9e0ff */
[----:B------:R-:W-:Y:S01]  /*1f270*/  STL [R1+0x348], R3 ;  /* 0x0003480301007387 */ /* 0x000fe20000100800 */
[----:B------:R-:W-:-:S03]  /*1f280*/  IMAD.X R29, R29, 0x1, R0, P5 ;  /* 0x000000011d1d7824 */ /* 0x000fc600028e0600 */
[----:B--2---:R0:W-:Y:S01]  /*1f290*/  STL [R1+0xaa4], R5 ;  /* 0x000aa40501007387 */ /* 0x0041e20000100800 */
[----:B------:R1:W-:Y:S03]  /*1f2a0*/  STL [R1+0x8f0], R2 ;  /* 0x0008f00201007387 */ /* 0x0003e60000100800 */
[----:B0-----:R-:W2:Y:S01]  /*1f2b0*/  LDL.LU R5, [R1+0x8ec] ;  /* 0x0008ec0001057983 */ /* 0x001ea20000300800 */
[----:B------:R0:W-:Y:S02]  /*1f2c0*/  STL [R1+0x340], R29 ;  /* 0x0003401d01007387 */ /* 0x0001e40000100800 */
[----:B------:R-:W3:Y:S02]  /*1f2d0*/  LDL.LU R4, [R1+0x74c] ;  /* 0x00074c0001047983 */ /* 0x000ee40000300800 */
[----:B------:R-:W4:Y:S01]  /*1f2e0*/  LDL.LU R24, [R1+0x8e4] ;  /* 0x0008e40001187983 */ /* 0x000f220000300800 */
[----:B------:R-:W3:Y:S01]  /*1f2f0*/  LDL.LU R25, [R1+0x748] ;  /* 0x0007480001197983 */ /* 0x000ee20000300800 */
[----:B------:R-:W3:Y:S02]  /*1f300*/  LDL.LU R26, [R1+0x8dc] ;  /* 0x0008dc00011a7983 */ /* 0x000ee40000300800 */
[----:B------:R-:W3:Y:S02]  /*1f310*/  LDL.LU R27, [R1+0x744] ;  /* 0x00074400011b7983 */ /* 0x000ee40000300800 */
[----:B------:R-:W3:Y:S01]  /*1f320*/  LDL.LU R14, [R1+0x8d4] ;  /* 0x0008d400010e7983 */ /* 0x000ee20000300800 */
        /* <DEDUP_REMOVED lines=17> */
[----:B------:R-:W4:Y:S02]  /*1f440*/  LDL.LU R28, [R1+0x88c] ;  /* 0x00088c00011c7983 */ /* 0x000f240000300800 */
[----:B------:R-:W4:Y:S02]  /*1f450*/  LDL.LU R3, [R1+0x8b0] ;  /* 0x0008b00001037983 */ /* 0x000f240000300800 */
[----:B-1----:R-:W4:Y:S01]  /*1f460*/  LDL.LU R2, [R1+0x884] ;  /* 0x0008840001027983 */ /* 0x002f220000300800 */
[----:B0-----:R-:W4:Y:S01]  /*1f470*/  LDL.LU R29, [R1+0x8a8] ;  /* 0x0008a800011d7983 */ /* 0x001f220000300800 */
[----:B------:R0:W-:Y:S03]  /*1f480*/  STL [R1+0xa88], R0 ;  /* 0x000a880001007387 */ /* 0x0001e60000100800 */
[----:B0-----:R-:W4:Y:S01]  /*1f490*/  LDL.LU R0, [R1+0x33c] ;  /* 0x00033c0001007983 */ /* 0x001f220000300800 */
[----:B--2---:R-:W-:-:S05]  /*1f4a0*/  IADD3 R5, P5, R5, UR8, RZ ;  /* 0x0000000805057c10 */ /* 0x004fca000ffbe0ff */
[----:B------:R0:W-:Y:S04]  /*1f4b0*/  STL [R1+0x8ec], R5 ;  /* 0x0008ec0501007387 */ /* 0x0001e80000100800 */
[----:B0-----:R-:W2:Y:S01]  /*1f4c0*/  LDL.LU R5, [R1+0xaa4] ;  /* 0x000aa40001057983 */ /* 0x001ea20000300800 */
[----:B---3--:R-:W-:Y:S01]  /*1f4d0*/  IADD3.X R4, R4, UR5, RZ, P1, !PT ;  /* 0x0000000504047c10 */ /* 0x008fe20008ffe4ff */
[----:B----4-:R-:W-:Y:S01]  /*1f4e0*/  IADD3 R24, P1, R24, UR8, RZ ;  /* 0x0000000818187c10 */ /* 0x010fe2000ff3e0ff */
[----:B------:R-:W-:Y:S01]  /*1f4f0*/  IADD3.X R25, R25, UR5, RZ, P2, !PT ;  /* 0x0000000519197c10 */ /* 0x000fe200097fe4ff */
[----:B------:R-:W-:Y:S01]  /*1f500*/  IADD3 R26, P2, R26, UR8, RZ ;  /* 0x000000081a1a7c10 */ /* 0x000fe2000ff5e0ff */
[----:B------:R-:W-:Y:S01]  /*1f510*/  IADD3.X R27, R27, UR5, RZ, P3, !PT ;  /* 0x000000051b1b7c10 */ /* 0x000fe20009ffe4ff */
[----:B------:R-:W-:Y:S01]  /*1f520*/  IADD3 R14, P3, R14, UR8, RZ ;  /* 0x000000080e0e7c10 */ /* 0x000fe2000ff7e0ff */
[----:B------:R-:W-:Y:S01]  /*1f530*/  IADD3.X R15, R15, UR5, RZ, P4, !PT ;  /* 0x000000050f0f7c10 */ /* 0x000fe2000a7fe4ff */
[----:B------:R-:W-:Y:S01]  /*1f540*/  IADD3 R8, P4, R8, UR8, RZ ;  /* 0x0000000808087c10 */ /* 0x000fe2000ff9e0ff */
[----:B------:R-:W-:Y:S01]  /*1f550*/  IADD3.X R9, R9, UR5, RZ, P5, !PT ;  /* 0x0000000509097c10 */ /* 0x000fe2000affe4ff */
[----:B------:R-:W-:Y:S01]  /*1f560*/  IADD3 R10, P5, R10, UR8, RZ ;  /* 0x000000080a0a7c10 */ /* 0x000fe2000ffbe0ff */
[----:B------:R-:W-:-:S05]  /*1f570*/  IADD3.X R0, R0, UR5, RZ, P6, !PT ;  /* 0x0000000500007c10 */ /* 0x000fca000b7fe4ff */
[----:B------:R0:W-:Y:S01]  /*1f580*/  STL [R1+0x33c], R0 ;  /* 0x00033c0001007387 */ /* 0x0001e20000100800 */
        /* <DEDUP_REMOVED lines=10> */
[----:B--2---:R-:W-:-:S05]  /*1f630*/  IADD3 R5, P6, R5, UR8, RZ ;  /* 0x0000000805057c10 */ /* 0x004fca000ffde0ff */
[----:B------:R-:W-:Y:S01]  /*1f640*/  STL [R1+0x8e8], R5 ;  /* 0x0008e80501007387 */ /* 0x000fe20000100800 */
[----:B------:R-:W-:Y:S02]  /*1f650*/  STL [R1+0x74c], R4 ;  /* 0x00074c0401007387 */ /* 0x000fe40000100800 */
[----:B------:R-:W-:Y:S02]  /*1f660*/  STL [R1+0x8e4], R24 ;  /* 0x0008e41801007387 */ /* 0x000fe40000100800 */
[----:B------:R-:W-:Y:S01]  /*1f670*/  STL [R1+0x748], R25 ;  /* 0x0007481901007387 */ /* 0x000fe20000100800 */
[----:B------:R-:W-:Y:S01]  /*1f680*/  STL [R1+0x8dc], R26 ;  /* 0x0008dc1a01007387 */ /* 0x000fe20000100800 */
[----:B------:R-:W-:Y:S02]  /*1f690*/  STL [R1+0x744], R27 ;  /* 0x0007441b01007387 */ /* 0x000fe40000100800 */
[----:B------:R-:W-:Y:S01]  /*1f6a0*/  STL [R1+0x8d4], R14 ;  /* 0x0008d40e01007387 */ /* 0x000fe20000100800 */
[----:B------:R-:W-:Y:S01]  /*1f6b0*/  IADD3.X R11, R11, UR5, RZ, P6, !PT ;  /* 0x000000050b0b7c10 */ /* 0x000fe2000b7fe4ff */
[----:B------:R-:W-:Y:S01]  /*1f6c0*/  STL [R1+0x740], R15 ;  /* 0x0007400f01007387 */ /* 0x000fe20000100800 */
[----:B------:R-:W-:Y:S01]  /*1f6d0*/  IADD3 R6, P6, R6, UR8, RZ ;  /* 0x0000000806067c10 */ /* 0x000fe2000ffde0ff */
        /* <DEDUP_REMOVED lines=11> */
[----:B------:R-:W-:Y:S01]  /*1f790*/  IADD3.X R16, R16, UR5, RZ, P6, !PT ;  /* 0x0000000510107c10 */ /* 0x000fe2000b7fe4ff */
[----:B------:R-:W-:Y:S01]  /*1f7a0*/  STL [R1+0x8c8], R18 ;  /* 0x0008c81201007387 */ /* 0x000fe20000100800 */
[----:B------:R-:W-:Y:S01]  /*1f7b0*/  IADD3 R28, P6, R28, UR8, RZ ;  /* 0x000000081c1c7c10 */ /* 0x000fe2000ffde0ff */
[----:B------:R-:W-:Y:S01]  /*1f7c0*/  STL [R1+0x89c], R13 ;  /* 0x00089c0d01007387 */ /* 0x000fe20000100800 */
[----:B------:R-:W-:Y:S02]  /*1f7d0*/  STL [R1+0x8c0], R17 ;  /* 0x0008c01101007387 */ /* 0x000fe40000100800 */
[----:B------:R-:W-:Y:S02]  /*1f7e0*/  STL [R1+0x894], R12 ;  /* 0x0008940c01007387 */ /* 0x000fe40000100800 */
[----:B------:R-:W-:Y:S01]  /*1f7f0*/  STL [R1+0x8b8], R16 ;  /* 0x0008b81001007387 */ /* 0x000fe20000100800 */
[----:B------:R-:W-:Y:S01]  /*1f800*/  STL [R1+0x88c], R28 ;  /* 0x00088c1c01007387 */ /* 0x000fe20000100800 */
[----:B0-----:R-:W2:Y:S01]  /*1f810*/  LDL.LU R0, [R1+0x874] ;  /* 0x0008740001007983 */ /* 0x001ea20000300800 */
[----:B------:R-:W-:Y:S01]  /*1f820*/  IADD3.X R3, R3, UR5, RZ, P1, !PT ;  /* 0x0000000503037c10 */ /* 0x000fe20008ffe4ff */
[----:B------:R-:W-:-:S04]  /*1f830*/  IADD3 R2, P1, R2, UR8, RZ ;  /* 0x0000000802027c10 */ /* 0x000fc8000ff3e0ff */
[----:B------:R-:W-:Y:S04]  /*1f840*/  STL [R1+0x8b0], R3 ;  /* 0x0008b00301007387 */ /* 0x000fe80000100800 */
[----:B--2---:R0:W-:Y:S01]  /*1f850*/  STL [R1+0xa9c], R0 ;  /* 0x000a9c0001007387 */ /* 0x0041e20000100800 */
[----:B------:R-:W-:Y:S03]  /*1f860*/  STL [R1+0x884], R2 ;  /* 0x0008840201007387 */ /* 0x000fe60000100800 */
[----:B0-----:R-:W2:Y:S01]  /*1f870*/  LDL.LU R0, [R1+0x8a0] ;  /* 0x0008a00001007983 */ /* 0x001ea20000300800 */
[----:B------:R-:W-:-:S05]  /*1f880*/  IADD3.X R29, R29, UR5, RZ, P2, !PT ;  /* 0x000000051d1d7c10 */ /* 0x000fca00097fe4ff */
[----:B------:R-:W-:Y:S04]  /*1f890*/  STL [R1+0x8a8], R29 ;  /* 0x0008a81d01007387 */ /* 0x000fe80000100800 */
[----:B--2---:R0:W-:Y:S04]  /*1f8a0*/  STL [R1+0xaa0], R0 ;  /* 0x000aa00001007387 */ /* 0x0041e80000100800 */
[----:B0-----:R-:W2:Y:S01]  /*1f8b0*/  LDL.LU R0, [R1+0x87c] ;  /* 0x00087c0001007983 */ /* 0x001ea20000300800 */
[----:B------:R-:W3:Y:S02]  /*1f8c0*/  LDL.LU R5, [R1+0x898] ;  /* 0x0008980001057983 */ /* 0x000ee40000300800 */
[----:B------:R-:W4:Y:S02]  /*1f8d0*/  LDL.LU R4, [R1+0x86c] ;  /* 0x00086c0001047983 */ /* 0x000f240000300800 */
        /* <DEDUP_REMOVED lines=26> */
[----:B--2---:R-:W-:-:S05]  /*1fa80*/  IADD3 R0, P2, R0, UR8, RZ ;  /* 0x0000000800007c10 */ /* 0x004fca000ff5e0ff */
[----:B------:R0:W-:Y:S04]  /*1fa90*/  STL [R1+0x87c], R0 ;  /* 0x00087c0001007387 */ /* 0x0001e80000100800 */
[----:B0-----:R-:W2:Y:S02]  /*1faa0*/  LDL.LU R0, [R1+0xaa0] ;  /* 0x000aa00001007983 */ /* 0x001ea40000300800 */
[----:B--2---:R-:W-:-:S05]  /*1fab0*/  IADD3.X R0, R0, UR5, RZ, P3, !PT ;  /* 0x0000000500007c10 */ /* 0x004fca0009ffe4ff */
        /* <DEDUP_REMOVED lines=22> */
[----:B------:R-:W-:-:S02]  /*1fc20*/  IADD3.X R28, R28, UR5, RZ, P4, !PT ;  /* 0x000000051c1c7c10 */ /* 0x000fc4000a7fe4ff */
[----:B--2---:R-:W-:-:S05]  /*1fc30*/  IADD3 R0, P3, R0, UR8, RZ ;  /* 0x0000000800007c10 */ /* 0x004fca000ff7e0ff */
[----:B------:R0:W-:Y:S01]  /*1fc40*/  STL [R1+0x874], R0 ;  /* 0x0008740001007387 */ /* 0x0001e20000100800 */
        /* <DEDUP_REMOVED lines=28> */
[----:B------:R-:W-:Y:S02]  /*1fe10*/  STL [R1+0x838], R28 ;  /* 0x0008381c01007387 */ /* 0x000fe40000100800 */
[----:B0-----:R-:W2:Y:S01]  /*1fe20*/  LDL.LU R0, [R1+0x820] ;  /* 0x0008200001007983 */ /* 0x001ea20000300800 */
[----:B------:R-:W-:-:S02]  /*1fe30*/  IADD3 R3, P4, R3, UR8, RZ ;  /* 0x0000000803037c10 */ /* 0x000fc4000ff9e0ff */
[----:B------:R-:W-:-:S03]  /*1fe40*/  IADD3.X R2, R2, UR5, RZ, P5, !PT ;  /* 0x0000000502027c10 */ /* 0x000fc6000affe4ff */
[----:B------:R-:W-:Y:S04]  /*1fe50*/  STL [R1+0x80c], R3 ;  /* 0x00080c0301007387 */ /* 0x000fe80000100800 */
[----:B--2---:R0:W-:Y:S01]  /*1fe60*/  STL [R1+0xa94], R0 ;  /* 0x000a940001007387 */ /* 0x0041e20000100800 */
[----:B------:R-:W-:Y:S03]  /*1fe70*/  STL [R1+0x830], R2 ;  /* 0x0008300201007387 */ /* 0x000fe60000100800 */
[----:B0-----:R-:W2:Y:S01]  /*1fe80*/  LDL.LU R0, [R1+0x7fc] ;  /* 0x0007fc0001007983 */ /* 0x001ea20000300800 */
[----:B------:R-:W-:-:S05]  /*1fe90*/  IADD3 R29, P5, R29, UR8, RZ ;  /* 0x000000081d1d7c10 */ /* 0x000fca000ffbe0ff */
        /* <DEDUP_REMOVED lines=31> */
[----:B--2---:R-:W-:-:S05]  /*20090*/  IADD3.X R0, R0, UR5, RZ, P6, !PT ;  /* 0x0000000500007c10 */ /* 0x004fca000b7fe4ff */
[----:B------:R0:W-:Y:S04]  /*200a0*/  STL [R1+0x828], R0 ;  /* 0x0008280001007387 */ /* 0x0001e80000100800 */
[----:B0-----:R-:W2:Y:S02]  /*200b0*/  LDL.LU R0, [R1+0xa98] ;  /* 0x000a980001007983 */ /* 0x001ea40000300800 */
[----:B--2---:R-:W-:-:S05]  /*200c0*/  IADD3 R0, P6, R0, UR8, RZ ;  /* 0x0000000800007c10 */ /* 0x004fca000ffde0ff */
[----:B------:R0:W-:Y:S04]  /*200d0*/  STL [R1+0x7fc], R0 ;  /* 0x0007fc0001007387 */ /* 0x0001e80000100800 */
[----:B0-----:R-:W2:Y:S01]  /*200e0*/  LDL.LU R0, [R1+0xa94] ;  /* 0x000a940001007983 */ /* 0x001ea20000300800 */
[----:B----4-:R-:W-:Y:S01]  /*200f0*/  IADD3.X R4, R4, UR5, RZ, P2, !PT ;  /* 0x0000000504047c10 */ /* 0x010fe200097fe4ff */
[----:B---3--:R-:W-:Y:S01]  /*20100*/  IADD3 R24, P2, R24, UR8, RZ ;  /* 0x0000000818187c10 */ /* 0x008fe2000ff5e0ff */
        /* <DEDUP_REMOVED lines=18> */
[----:B--2---:R-:W-:Y:S01]  /*20230*/  IADD3.X R0, R0, UR5, RZ, P1, !PT ;  /* 0x0000000500007c10 */ /* 0x004fe20008ffe4ff */
[----:B------:R-:W-:-:S04]  /*20240*/  IADD3 R5, P1, R5, UR8, RZ ;  /* 0x0000000805057c10 */ /* 0x000fc8000ff3e0ff */
[----:B------:R0:W-:Y:S01]  /*20250*/  STL [R1+0x820], R0 ;  /* 0x0008200001007387 */ /* 0x0001e20000100800 */
[----:B------:R-:W-:Y:S02]  /*20260*/  STL [R1+0x7f4], R5 ;  /* 0x0007f40501007387 */ /* 0x000fe40000100800 */
[----:B------:R-:W-:Y:S02]  /*20270*/  STL [R1+0x818], R4 ;  /* 0x0008180401007387 */ /* 0x000fe40000100800 */
[----:B------:R-:W-:Y:S01]  /*20280*/  STL [R1+0x7ec], R24 ;  /* 0x0007ec1801007387 */ /* 0x000fe20000100800 */
[----:B------:R-:W-:Y:S01]  /*20290*/  STL [R1+0x810], R25 ;  /* 0x0008101901007387 */ /* 0x000fe20000100800 */
[----:B------:R-:W-:Y:S02]  /*202a0*/  STL [R1+0x7e4], R26 ;  /* 0x0007e41a01007387 */ /* 0x000fe40000100800 */
        /* <DEDUP_REMOVED lines=90> */
[----:B------:R-:W-:Y:S02]  /*20850*/  IADD3.X R20, R20, UR5, RZ, P6, !PT ;  /* 0x0000000514147c10 */ /* 0x000fe4000b7fe4ff */
[----:B------:R-:W-:Y:S02]  /*20860*/  IADD3.X R21, R21, UR5, RZ, P1, !PT ;  /* 0x0000000515157c10 */ /* 0x000fe40008ffe4ff */
[----:B------:R-:W-:Y:S02]  /*20870*/  IADD3.X R23, R23, UR5, RZ, P3, !PT ;  /* 0x0000000517177c10 */ /* 0x000fe40009ffe4ff */
[----:B------:R-:W-:Y:S02]  /*20880*/  IADD3.X R22, R22, UR5, RZ, P2, !PT ;  /* 0x0000000516167c10 */ /* 0x000fe400097fe4ff */
[----:B--2---:R-:W-:-:S05]  /*20890*/  IADD3 R0, P4, R0, UR8, RZ ;  /* 0x0000000800007c10 */ /* 0x004fca000ff9e0ff */
[----:B------:R0:W-:Y:S04]  /*208a0*/  STL [R1+0x77c], R0 ;  /* 0x00077c0001007387 */ /* 0x0001e80000100800 */
[----:B0-----:R0:W5:Y:S01]  /*208b0*/  LDL.LU R0, [R1+0xa88] ;  /* 0x000a880001007983 */ /* 0x0011620000300800 */
[----:B------:R1:W-:Y:S03]  /*208c0*/  STL [R1+0x7a0], R4 ;  /* 0x0007a00401007387 */ /* 0x0003e60000100800 */
[----:B-1----:R0:W5:Y:S01]  /*208d0*/  LDL.LU R4, [R1+0xa84] ;  /* 0x000a840001047983 */ /* 0x0021620000300800 */
[----:B------:R1:W-:Y:S03]  /*208e0*/  STL [R1+0x774], R5 ;  /* 0x0007740501007387 */ /* 0x0003e60000100800 */
[----:B-1----:R0:W5:Y:S01]  /*208f0*/  LDL.LU R5, [R1+0xa80] ;  /* 0x000a800001057983 */ /* 0x0021620000300800 */
[----:B------:R1:W-:Y:S03]  /*20900*/  STL [R1+0x798], R19 ;  /* 0x0007981301007387 */ /* 0x0003e60000100800 */
[----:B-1----:R0:W5:Y:S01]  /*20910*/  LDL.LU R19, [R1+0xa7c] ;  /* 0x000a7c0001137983 */ /* 0x0021620000300800 */
[----:B------:R1:W-:Y:S01]  /*20920*/  STL [R1+0x904], R18 ;  /* 0x0009041201007387 */ /* 0x0003e20000100800 */
[----:B------:R-:W-:-:S02]  /*20930*/  IADD3.X R3, R3, UR5, RZ, P4, !PT ;  /* 0x0000000503037c10 */ /* 0x000fc4000a7fe4ff */
[----:B-1----:R0:W5:Y:S01]  /*20940*/  LDL.LU R18, [R1+0xa78] ;  /* 0x000a780001127983 */ /* 0x0021620000300800 */
[----:B------:R1:W-:Y:S01]  /*20950*/  STL [R1+0x790], R17 ;  /* 0x0007901101007387 */ /* 0x0003e20000100800 */
[----:B------:R-:W-:Y:S02]  /*20960*/  IADD3 R29, P4, R29, UR8, RZ ;  /* 0x000000081d1d7c10 */ /* 0x000fe4000ff9e0ff */
[----:B-1----:R0:W5:Y:S01]  /*20970*/  LDL.LU R17, [R1+0xa74] ;  /* 0x000a740001117983 */ /* 0x0021620000300800 */
[----:B------:R1:W-:Y:S03]  /*20980*/  STL [R1+0x90c], R13 ;  /* 0x00090c0d01007387 */ /* 0x0003e60000100800 */
[----:B-1----:R0:W5:Y:S01]  /*20990*/  LDL.LU R13, [R1+0xa70] ;  /* 0x000a7000010d7983 */ /* 0x0021620000300800 */
        /* <DEDUP_REMOVED lines=9> */
[----:B------:R1:W-:Y:S03]  /*20a30*/  STL [R1+0x778], R3 ;  /* 0x0007780301007387 */ /* 0x0003e60000100800 */
[----:B-1----:R0:W5:Y:S01]  /*20a40*/  LDL.LU R3, [R1+0xa5c] ;  /* 0x000a5c0001037983 */ /* 0x0021620000300800 */
[----:B------:R1:W-:Y:S02]  /*20a50*/  STL [R1+0x92c], R29 ;  /* 0x00092c1d01007387 */ /* 0x0003e40000100800 */
[----:B------:R0:W-:Y:S02]  /*20a60*/  STL [R1+0x770], R24 ;  /* 0x0007701801007387 */ /* 0x0001e40000100800 */
[----:B------:R0:W-:Y:S01]  /*20a70*/  STL [R1+0x928], R25 ;  /* 0x0009281901007387 */ /* 0x0001e20000100800 */
[----:B------:R0:W-:Y:S01]  /*20a80*/  STL [R1+0x76c], R26 ;  /* 0x00076c1a01007387 */ /* 0x0001e20000100800 */
[----:B------:R0:W-:Y:S02]  /*20a90*/  STL [R1+0x924], R27 ;  /* 0x0009241b01007387 */ /* 0x0001e40000100800 */
[----:B------:R0:W-:Y:S02]  /*20aa0*/  STL [R1+0x768], R14 ;  /* 0x0007680e01007387 */ /* 0x0001e40000100800 */
[----:B------:R0:W-:Y:S01]  /*20ab0*/  STL [R1+0x920], R15 ;  /* 0x0009200f01007387 */ /* 0x0001e20000100800 */
[----:B------:R0:W-:Y:S04]  /*20ac0*/  STL [R1+0x764], R8 ;  /* 0x0007640801007387 */ /* 0x0001e80000100800 */
[----:B-1----:R-:W1:Y:S01]  /*20ad0*/  S2R R29, SR_TID.X ;  /* 0x00000000001d7919 */ /* 0x002e620000002100 */
[----:B------:R0:W-:Y:S02]  /*20ae0*/  STL [R1+0x91c], R9 ;  /* 0x00091c0901007387 */ /* 0x0001e40000100800 */
[----:B------:R0:W-:Y:S02]  /*20af0*/  STL [R1+0x760], R10 ;  /* 0x0007600a01007387 */ /* 0x0001e40000100800 */
[----:B------:R0:W-:Y:S01]  /*20b00*/  STL [R1+0x918], R11 ;  /* 0x0009180b01007387 */ /* 0x0001e20000100800 */
[----:B------:R0:W-:Y:S01]  /*20b10*/  STL [R1+0x75c], R6 ;  /* 0x00075c0601007387 */ /* 0x0001e20000100800 */
[----:B------:R0:W-:Y:S02]  /*20b20*/  STL [R1+0x758], R7 ;  /* 0x0007580701007387 */ /* 0x0001e40000100800 */
[----:B------:R0:W-:Y:S02]  /*20b30*/  STL [R1+0x754], R20 ;  /* 0x0007541401007387 */ /* 0x0001e40000100800 */
[----:B------:R0:W-:Y:S01]  /*20b40*/  STL [R1+0x910], R23 ;  /* 0x0009101701007387 */ /* 0x0001e20000100800 */
[----:B------:R0:W-:Y:S01]  /*20b50*/  STL [R1+0x900], R21 ;  /* 0x0009001501007387 */ /* 0x0001e20000100800 */
[----:B------:R0:W-:Y:S01]  /*20b60*/  STL [R1+0x908], R22 ;  /* 0x0009081601007387 */ /* 0x0001e20000100800 */
[----:B-1----:R-:W-:-:S05]  /*20b70*/  LOP3.LUT R29, R29, 0x7f, RZ, 0xc0, !PT ;  /* 0x0000007f1d1d7812 */ /* 0x002fca00078ec0ff */
[----:B------:R-:W-:Y:S01]  /*20b80*/  IMAD.SHL.U32 R29, R29, 0x2, RZ ;  /* 0x000000021d1d7824 */ /* 0x000fe200078e00ff */
[----:B0-----:R-:W-:Y:S01]  /*20b90*/  @!P0 CALL.REL.NOINC `(.L_x_2) ;  /* 0x0000001000008944 */ /* 0x001fe20003c00000 */
[----:B------:R-:W-:Y:S05]  /*20ba0*/  BRA `(.L_x_3) ;  /* 0xfffeab2000007947 */ /* 0x000fea000383ffff */
.L_x_2:
[----:B------:R-:W2:Y:S04]  /*20bb0*/  LDL.LU R7, [R1+0xd8] ;  /* 0x0000d80001077983 */ /* 0x000ea80000300800 */
[----:B--2---:R0:W-:Y:S04]  /*20bc0*/  STL [R1+0xaa8], R7 ;  /* 0x000aa80701007387 */ /* 0x0041e80000100800 */
[----:B0-----:R-:W2:Y:S04]  /*20bd0*/  LDL.LU R7, [R1+0x130] ;  /* 0x0001300001077983 */ /* 0x001ea80000300800 */
        /* <DEDUP_REMOVED lines=13> */
[----:B------:R-:W2:Y:S01]  /*20cb0*/  LDL.LU R6, [R1+0xf8] ;  /* 0x0000f80001067983 */ /* 0x000ea20000300800 */
[----:B0----5:R-:W-:-:S03]  /*20cc0*/  IMAD.MOV.U32 R7, RZ, RZ, R5 ;  /* 0x000000ffff077224 */ /* 0x021fc600078e0005 */
        /* <DEDUP_REMOVED lines=18> */
[----:B0-----:R-:W-:-:S03]  /*20df0*/  IMAD.MOV.U32 R6, RZ, RZ, R4 ;  /* 0x000000ffff067224 */ /* 0x001fc600078e0004 */
[----:B--2---:R0:W-:Y:S04]  /*20e00*/  STL [R1+0xaa0], R5 ;  /* 0x000aa00501007387 */ /* 0x0041e80000100800 */
[----:B0-----:R-:W2:Y:S04]  /*20e10*/  LDL.LU R5, [R1+0xfc] ;  /* 0x0000fc0001057983 */ /* 0x001ea80000300800 */
[----:B------:R-:W3:Y:S04]  /*20e20*/  LDL.LU R4, [R1+0x118] ;  /* 0x0001180001047983 */ /* 0x000ee80000300800 */
[----:B---3--:R0:W-:Y:S04]  /*20e30*/  STL [R1+0xa9c], R4 ;  /* 0x000a9c0401007387 */ /* 0x0081e80000100800 */
[----:B0-----:R-:W3:Y:S04]  /*20e40*/  LDL.LU R4, [R1+0x10c] ;  /* 0x00010c0001047983 */ /* 0x001ee80000300800 */
[----:B------:R-:W4:Y:S04]  /*20e50*/  LDL.LU R11, [R1+0xd0] ;  /* 0x0000d000010b7983 */ /* 0x000f280000300800 */
[----:B----4-:R0:W-:Y:S04]  /*20e60*/  STL [R1+0xa98], R11 ;  /* 0x000a980b01007387 */ /* 0x0101e80000100800 */
[----:B0-----:R-:W4:Y:S04]  /*20e70*/  LDL.LU R11, [R1+0x11c] ;  /* 0x00011c00010b7983 */ /* 0x001f280000300800 */
[----:B------:R-:W2:Y:S04]  /*20e80*/  LDL.LU R10, [R1+0xf0] ;  /* 0x0000f000010a7983 */ /* 0x000ea80000300800 */
[----:B--2---:R0:W-:Y:S04]  /*20e90*/  STL [R1+0xa94], R10 ;  /* 0x000a940a01007387 */ /* 0x0041e80000100800 */
[----:B0-----:R-:W2:Y:S04]  /*20ea0*/  LDL.LU R10, [R1+0xd4] ;  /* 0x0000d400010a7983 */ /* 0x001ea80000300800 */
        /* <DEDUP_REMOVED lines=9> */
[----:B------:R0:W-:Y:S04]  /*20f40*/  STL [R1+0xa80], R13 ;  /* 0x000a800d01007387 */ /* 0x0001e80000100800 */
[----:B0-----:R-:W2:Y:S04]  /*20f50*/  LDL.LU R13, [R1+0x15c] ;  /* 0x00015c00010d7983 */ /* 0x001ea80000300800 */
[----:B--2---:R0:W-:Y:S04]  /*20f60*/  STL [R1+0xa84], R13 ;  /* 0x000a840d01007387 */ /* 0x0041e80000100800 */
        /* <DEDUP_REMOVED lines=14> */
[----:B------:R-:W-:-:S03]  /*21050*/  F2FP.BF16.PACK_AB R7, R6, R7 ;  /* 0x000000070607723e */ /* 0x000fc600000010ff */
[----:B--2---:R0:W-:Y:S04]  /*21060*/  STL [R1+0xa68], R28 ;  /* 0x000a681c01007387 */ /* 0x0041e80000100800 */
[----:B0-----:R-:W2:Y:S04]  /*21070*/  LDL.LU R28, [R1+0x174] ;  /* 0x00017400011c7983 */ /* 0x001ea80000300800 */
[----:B------:R-:W2:Y:S04]  /*21080*/  LDL.LU R23, [R1+0x188] ;  /* 0x0001880001177983 */ /* 0x000ea80000300800 */
[----:B------:R0:W-:Y:S04]  /*21090*/  STL [R1+0xa60], R2 ;  /* 0x000a600201007387 */ /* 0x0001e80000100800 */
[----:B0-----:R-:W2:Y:S04]  /*210a0*/  LDL.LU R2, [R1+0x19c] ;  /* 0x00019c0001027983 */ /* 0x001ea80000300800 */
[----:B------:R-:W2:Y:S04]  /*210b0*/  LDL.LU R22, [R1+0x198] ;  /* 0x0001980001167983 */ /* 0x000ea80000300800 */
[----:B------:R0:W-:Y:S04]  /*210c0*/  STL [R1+0xa5c], R3 ;  /* 0x000a5c0301007387 */ /* 0x0001e80000100800 */
[----:B0-----:R-:W2:Y:S04]  /*210d0*/  LDL.LU R3, [R1+0x1ac] ;  /* 0x0001ac0001037983 */ /* 0x001ea80000300800 */
[----:B------:R-:W2:Y:S04]  /*210e0*/  LDL.LU R21, [R1+0x1a8] ;  /* 0x0001a80001157983 */ /* 0x000ea80000300800 */
        /* <DEDUP_REMOVED lines=8> */
[----:B------:R0:W-:Y:S04]  /*21170*/  STL [R1+0x1c], R7 ;  /* 0x00001c0701007387 */ /* 0x0001e80000100800 */
[----:B0-----:R-:W2:Y:S02]  /*21180*/  LDL.LU R7, [R1+0xae0] ;  /* 0x000ae00001077983 */ /* 0x001ea40000300800 */
[----:B--2---:R-:W-:-:S02]  /*21190*/  F2FP.BF16.PACK_AB R7, R6, R7 ;  /* 0x000000070607723e */ /* 0x004fc400000010ff */
        /* <DEDUP_REMOVED lines=25> */
[----:B------:R0:W-:Y:S04]  /*21330*/  STL [R1], R7 ;  /* 0x0000000701007387 */ /* 0x0001e80000100800 */
[----:B0-----:R-:W2:Y:S02]  /*21340*/  LDL.LU R7, [R1+0xaa8] ;  /* 0x000aa80001077983 */ /* 0x001ea40000300800 */
[----:B--2---:R-:W-:-:S02]  /*21350*/  F2FP.BF16.PACK_AB R7, R6, R7 ;  /* 0x000000070607723e */ /* 0x004fc400000010ff */
[----:B------:R-:W2:Y:S02]  /*21360*/  LDL.LU R6, [R1+0xaa4] ;  /* 0x000aa40001067983 */ /* 0x000ea40000300800 */
[----:B--2---:R-:W-:Y:S02]  /*21370*/  F2FP.BF16.PACK_AB R6, R5, R6 ;  /* 0x000000060506723e */ /* 0x004fe400000010ff */
[----:B------:R-:W3:Y:S02]  /*21380*/  LDL.LU R5, [R1+0xaa0] ;  /* 0x000aa00001057983 */ /* 0x000ee40000300800 */
[----:B---3--:R-:W-:Y:S02]  /*21390*/  F2FP.BF16.PACK_AB R5, R4, R5 ;  /* 0x000000050405723e */ /* 0x008fe400000010ff */
[----:B------:R-:W4:Y:S02]  /*213a0*/  LDL.LU R4, [R1+0xa9c] ;  /* 0x000a9c0001047983 */ /* 0x000f240000300800 */
[----:B----4-:R-:W-:-:S02]  /*213b0*/  F2FP.BF16.PACK_AB R4, R11, R4 ;  /* 0x000000040b04723e */ /* 0x010fc400000010ff */
[----:B------:R-:W2:Y:S02]  /*213c0*/  LDL.LU R11, [R1+0xa98] ;  /* 0x000a9800010b7983 */ /* 0x000ea40000300800 */
[----:B--2---:R-:W-:Y:S02]  /*213d0*/  F2FP.BF16.PACK_AB R11, R10, R11 ;  /* 0x0000000b0a0b723e */ /* 0x004fe400000010ff */
[----:B------:R-:W2:Y:S02]  /*213e0*/  LDL.LU R10, [R1+0xa94] ;  /* 0x000a9400010a7983 */ /* 0x000ea40000300800 */
[----:B--2---:R-:W-:Y:S02]  /*213f0*/  F2FP.BF16.PACK_AB R10, R9, R10 ;  /* 0x0000000a090a723e */ /* 0x004fe400000010ff */
[----:B------:R-:W2:Y:S02]  /*21400*/  LDL.LU R9, [R1+0xa90] ;  /* 0x000a900001097983 */ /* 0x000ea40000300800 */
[----:B--2---:R-:W-:-:S02]  /*21410*/  F2FP.BF16.PACK_AB R9, R8, R9 ;  /* 0x000000090809723e */ /* 0x004fc400000010ff */
        /* <DEDUP_REMOVED lines=18> */
[----:B------:R-:W2:Y:S01]  /*21540*/  LDL.LU R28, [R1+0xa68] ;  /* 0x000a6800011c7983 */ /* 0x000ea20000300800 */
[----:B------:R-:W-:Y:S02]  /*21550*/  F2FP.BF16.PACK_AB R22, R2, R22 ;  /* 0x000000160216723e */ /* 0x000fe400000010ff */
[----:B------:R-:W-:Y:S02]  /*21560*/  F2FP.BF16.PACK_AB R21, R3, R21 ;  /* 0x000000150315723e */ /* 0x000fe400000010ff */
[----:B--2---:R-:W-:Y:S02]  /*21570*/  F2FP.BF16.PACK_AB R23, R28, R23 ;  /* 0x000000171c17723e */ /* 0x004fe400000010ff */
[----:B------:R-:W2:Y:S04]  /*21580*/  LDL.LU R28, [R1+0xa64] ;  /* 0x000a6400011c7983 */ /* 0x000ea80000300800 */
[----:B------:R-:W3:Y:S04]  /*21590*/  LDL.LU R2, [R1+0xa60] ;  /* 0x000a600001027983 */ /* 0x000ee80000300800 */
[----:B------:R-:W3:Y:S01]  /*215a0*/  LDL.LU R3, [R1+0xa5c] ;  /* 0x000a5c0001037983 */ /* 0x000ee20000300800 */
[----:B------:R-:W-:-:S02]  /*215b0*/  F2FP.BF16.PACK_AB R26, R24, R26 ;  /* 0x0000001a181a723e */ /* 0x000fc400000010ff */
[----:B------:R-:W-:Y:S02]  /*215c0*/  F2FP.BF16.PACK_AB R20, R29, R20 ;  /* 0x000000141d14723e */ /* 0x000fe400000010ff */
[----:B------:R-:W-:Y:S02]  /*215d0*/  F2FP.BF16.PACK_AB R27, R0, R27 ;  /* 0x0000001b001b723e */ /* 0x000fe400000010ff */
[----:B--2---:R-:W-:Y:S02]  /*215e0*/  F2FP.BF16.PACK_AB R25, R25, R28 ;  /* 0x0000001c1919723e */ /* 0x004fe400000010ff */
[----:B---3--:R-:W-:Y:S02]  /*215f0*/  F2FP.BF16.PACK_AB R24, R3, R2 ;  /* 0x000000020318723e */ /* 0x008fe400000010ff */
.L_x_1:
[----:B------:R-:W1:Y:S04]  /*21600*/  S2R R29, SR_TID.X ;  /* 0x00000000001d7919 */ /* 0x000e680000002100 */
[----:B------:R-:W-:Y:S01]  /*21610*/  BAR.SYNC.DEFER_BLOCKING 0x0 ;  /* 0x0000000000007b1d */ /* 0x000fe20000010000 */
[----:B01----:R-:W-:-:S02]  /*21620*/  IMAD.SHL.U32 R0, R29, 0x200, RZ ;  /* 0x000002001d007824 */ /* 0x003fc400078e00ff */
[C---:B------:R-:W-:Y:S02]  /*21630*/  IMAD.SHL.U32 R2, R29.reuse, 0x20, RZ ;  /* 0x000000201d027824 */ /* 0x040fe400078e00ff */
[----:B------:R-:W-:Y:S01]  /*21640*/  IMAD.SHL.U32 R28, R29, 0x4, RZ ;  /* 0x000000041d1c7824 */ /* 0x000fe200078e00ff */
[----:B------:R-:W-:-:S04]  /*21650*/  LOP3.LUT R0, R0, 0x3000, RZ, 0xc0, !PT ;  /* 0x0000300000007812 */ /* 0x000fc800078ec0ff */
[----:B------:R-:W-:Y:S02]  /*21660*/  LOP3.LUT R0, R0, 0x60, R2, 0xf8, !PT ;  /* 0x0000006000007812 */ /* 0x000fe400078ef802 */
[----:B------:R-:W2:Y:S01]  /*21670*/  LDL.LU R2, [R1+0x95c] ;  /* 0x00095c0001027983 */ /* 0x000ea20000300800 */
[C---:B------:R-:W-:Y:S01]  /*21680*/  IMAD.SHL.U32 R3, R29.reuse, 0x800, RZ ;  /* 0x000008001d037824 */ /* 0x040fe200078e00ff */
[----:B------:R-:W-:Y:S02]  /*21690*/  LOP3.LUT R0, R0, 0x170, R28, 0x78, !PT ;  /* 0x0000017000007812 */ /* 0x000fe400078e781c */
[----:B------:R-:W3:Y:S01]  /*216a0*/  LDL.LU R28, [R1+0x958] ;  /* 0x00095800011c7983 */ /* 0x000ee20000300800 */
[----:B------:R-:W-:Y:S02]  /*216b0*/  LOP3.LUT R29, R29, 0x7f, RZ, 0xc0, !PT ;  /* 0x0000007f1d1d7812 */ /* 0x000fe400078ec0ff */
[----:B------:R-:W-:-:S05]  /*216c0*/  LOP3.LUT R3, R3, 0x3000, RZ, 0xc0, !PT ;  /* 0x0000300003037812 */ /* 0x000fca00078ec0ff */
[----:B------:R-:W-:Y:S02]  /*216d0*/  IMAD R3, R29, 0x10, R3 ;  /* 0x000000101d037824 */ /* 0x000fe400078e0203 */
[----:B--2---:R-:W-:-:S05]  /*216e0*/  IMAD.IADD R0, R0, 0x1, R2 ;  /* 0x0000000100007824 */ /* 0x004fca00078e0202 */
[----:B------:R0:W-:Y:S04]  /*216f0*/  STS.128 [R0+0x80], R20 ;  /* 0x0000801400007388 */ /* 0x0001e80000000c00 */
[----:B------:R1:W-:Y:S04]  /*21700*/  STS.128 [R0+0x200], R16 ;  /* 0x0002001000007388 */ /* 0x0003e80000000c00 */
[----:B0-----:R-:W2:Y:S04]  /*21710*/  LDL.LU R20, [R1+0x10] ;  /* 0x0000100001147983 */ /* 0x001ea80000300800 */
[----:B------:R-:W2:Y:S04]  /*21720*/  LDL.LU R21, [R1+0x14] ;  /* 0x0000140001157983 */ /* 0x000ea80000300800 */
[----:B------:R-:W2:Y:S04]  /*21730*/  LDL.LU R22, [R1+0x18] ;  /* 0x0000180001167983 */ /* 0x000ea80000300800 */
[----:B------:R-:W2:Y:S04]  /*21740*/  LDL.LU R23, [R1+0x1c] ;  /* 0x00001c0001177983 */ /* 0x000ea80000300800 */
[----:B-1----:R-:W4:Y:S04]  /*21750*/  LDL.LU R16, [R1] ;  /* 0x0000000001107983 */ /* 0x002f280000300800 */
[----:B------:R-:W4:Y:S04]  /*21760*/  LDL.LU R17, [R1+0x4] ;  /* 0x0000040001117983 */ /* 0x000f280000300800 */
[----:B------:R-:W4:Y:S04]  /*21770*/  LDL.LU R18, [R1+0x8] ;  /* 0x0000080001127983 */ /* 0x000f280000300800 */
[----:B------:R-:W4:Y:S04]  /*21780*/  LDL.LU R19, [R1+0xc] ;  /* 0x00000c0001137983 */ /* 0x000f280000300800 */
[----:B------:R-:W-:Y:S04]  /*21790*/  STS.128 [R0], R24 ;  /* 0x0000001800007388 */ /* 0x000fe80000000c00 */
[----:B------:R-:W-:Y:S04]  /*217a0*/  STS.128 [R0+0x280], R12 ;  /* 0x0002800c00007388 */ /* 0x000fe80000000c00 */
[----:B------:R0:W-:Y:S04]  /*217b0*/  STS.128 [R0+0x400], R8 ;  /* 0x0004000800007388 */ /* 0x0001e80000000c00 */
[----:B------:R-:W-:Y:S04]  /*217c0*/  STS.128 [R0+0x480], R4 ;  /* 0x0004800400007388 */ /* 0x000fe80000000c00 */
[----:B0-----:R-:W5:Y:S04]  /*217d0*/  LDL.LU R8, [R1+0x338] ;  /* 0x0003380001087983 */ /* 0x001f680000300800 */
[----:B--2---:R-:W-:Y:S04]  /*217e0*/  STS.128 [R0+0x680], R20 ;  /* 0x0006801400007388 */ /* 0x004fe80000000c00 */
[----:B----4-:R-:W-:Y:S04]  /*217f0*/  STS.128 [R0+0x600], R16 ;  /* 0x0006001000007388 */ /* 0x010fe80000000c00 */
[----:B------:R-:W-:Y:S06]  /*21800*/  BAR.SYNC.DEFER_BLOCKING 0x0 ;  /* 0x0000000000007b1d */ /* 0x000fec0000010000 */
[----:B------:R-:W0:Y:S04]  /*21810*/  LDS.128 R4, [R3] ;  /* 0x0000000003047984 */ /* 0x000e280000000c00 */
[----:B0-----:R-:W-:Y:S04]  /*21820*/  STL [R1+0x14], R5 ;  /* 0x0000140501007387 */ /* 0x001fe80000100800 */
[----:B------:R-:W-:Y:S04]  /*21830*/  STL.64 [R1+0x18], R6 ;  /* 0x0000180601007387 */ /* 0x000fe80000100a00 */
[----:B------:R-:W2:Y:S04]  /*21840*/  LDL.LU R17, [R1+0x96c] ;  /* 0x00096c0001117983 */ /* 0x000ea80000300800 */
[----:B------:R-:W4:Y:S04]  /*21850*/  LDL.LU R14, [R1+0x968] ;  /* 0x00096800010e7983 */ /* 0x000f280000300800 */
[----:B------:R-:W2:Y:S04]  /*21860*/  LDL.LU R16, [R1+0x964] ;  /* 0x0009640001107983 */ /* 0x000ea80000300800 */
[----:B------:R-:W2:Y:S01]  /*21870*/  LDL.LU R15, [R1+0x960] ;  /* 0x00096000010f7983 */ /* 0x000ea20000300800 */
[C---:B---3--:R-:W-:Y:S01]  /*21880*/  IMAD R2, R28.reuse, c[0x0][0x194], RZ ;  /* 0x000065001c027a24 */ /* 0x048fe200078e02ff */
[----:B------:R-:W-:Y:S01]  /*21890*/  ISETP.GE.AND P0, PT, R28, c[0x0][0x178], PT ;  /* 0x00005e001c007a0c */ /* 0x000fe20003f06270 */
[----:B-----5:R-:W-:-:S03]  /*218a0*/  IMAD R13, R8, c[0x0][0x198], RZ ;  /* 0x00006600080d7a24 */ /* 0x020fc600078e02ff */
[----:B------:R-:W-:Y:S02]  /*218b0*/  LEA R0, P1, R2, c[0x0][0x170], 0x1 ;  /* 0x00005c0002007a11 */ /* 0x000fe400078208ff */
[----:B------:R-:W-:Y:S02]  /*218c0*/  ISETP.LT.AND P2, PT, R8, c[0x0][0x17c], !P0 ;  /* 0x00005f0008007a0c */ /* 0x000fe40004741270 */
[----:B------:R-:W-:Y:S02]  /*218d0*/  LEA.HI.X.SX32 R2, R2, c[0x0][0x174], 0x1, P1 ;  /* 0x00005d0002027a11 */ /* 0x000fe400008f0eff */
[----:B------:R-:W-:Y:S02]  /*218e0*/  LOP3.LUT R22, R3, 0x20, RZ, 0x3c, !PT ;  /* 0x0000002003167812 */ /* 0x000fe400078e3cff */
[----:B------:R-:W-:Y:S01]  /*218f0*/  LEA R12, P3, R13, R0, 0x1 ;  /* 0x000000000d0c7211 */ /* 0x000fe200078608ff */
[----:B------:R-:W-:Y:S01]  /*21900*/  IMAD.MOV.U32 R19, RZ, RZ, R4 ;  /* 0x000000ffff137224 */ /* 0x000fe200078e0004 */
[C---:B------:R-:W-:Y:S01]  /*21910*/  LOP3.LUT R23, R3.reuse, 0x40, RZ, 0x3c, !PT ;  /* 0x0000004003177812 */ /* 0x040fe200078e3cff */
[----:B------:R-:W0:Y:S01]  /*21920*/  LDS.128 R4, [R22] ;  /* 0x0000000016047984 */ /* 0x000e220000000c00 */
[----:B------:R-:W-:-:S03]  /*21930*/  LOP3.LUT R28, R3, 0x60, RZ, 0x3c, !PT ;  /* 0x00000060031c7812 */ /* 0x000fc600078e3cff */
[----:B------:R-:W1:Y:S04]  /*21940*/  LDS.128 R8, [R23] ;  /* 0x0000000017087984 */ /* 0x000e680000000c00 */
[----:B0-----:R-:W-:Y:S04]  /*21950*/  STL [R1+0xa60], R6 ;  /* 0x000a600601007387 */ /* 0x001fe80000100800 */
[----:B------:R0:W-:Y:S04]  /*21960*/  STL [R1+0xa5c], R7 ;  /* 0x000a5c0701007387 */ /* 0x0001e80000100800 */
[----:B0-----:R-:W3:Y:S04]  /*21970*/  LDL.LU R7, [R1+0x970] ;  /* 0x0009700001077983 */ /* 0x001ee80000300800 */
[----:B------:R-:W5:Y:S04]  /*21980*/  LDL.LU R6, [R1+0x974] ;  /* 0x0009740001067983 */ /* 0x000f680000300800 */
[----:B-1----:R-:W-:Y:S01]  /*21990*/  STL.64 [R1+0xa68], R10 ;  /* 0x000a680a01007387 */ /* 0x002fe20000100a00 */
[----:B----4-:R-:W-:-:S02]  /*219a0*/  ISETP.LT.AND P1, PT, R14, c[0x0][0x17c], !P0 ;  /* 0x00005f000e007a0c */ /* 0x010fc40004721270 */
[C---:B------:R-:W-:Y:S02]  /*219b0*/  IADD3 R14, R13.reuse, c[0x0][0x198], RZ ;  /* 0x000066000d0e7a10 */ /* 0x040fe40007ffe0ff */
[----:B------:R-:W-:Y:S02]  /*219c0*/  LEA.HI.X.SX32 R13, R13, R2, 0x1, P3 ;  /* 0x000000020d0d7211 */ /* 0x000fe400018f0eff */
[----:B--2---:R-:W-:Y:S02]  /*219d0*/  ISETP.LT.AND P4, PT, R16, c[0x0][0x17c], !P0 ;  /* 0x00005f0010007a0c */ /* 0x004fe40004781270 */
[----:B------:R-:W-:Y:S01]  /*219e0*/  LEA R16, P5, R14, R0, 0x1 ;  /* 0x000000000e107211 */ /* 0x000fe200078a08ff */
[----:B------:R-:W-:Y:S01]  /*219f0*/  @P2 STG.E.U16 [R12.64], R19 ;  /* 0x000000130c002986 */ /* 0x000fe2000c101506 */
[----:B------:R-:W-:Y:S02]  /*21a00*/  ISETP.LT.AND P6, PT, R17, c[0x0][0x17c], !P0 ;  /* 0x00005f0011007a0c */ /* 0x000fe400047c1270 */
[----:B------:R-:W-:-:S02]  /*21a10*/  ISETP.LT.AND P3, PT, R15, c[0x0][0x17c], !P0 ;  /* 0x00005f000f007a0c */ /* 0x000fc40004761270 */
[C---:B------:R-:W-:Y:S02]  /*21a20*/  IADD3 R18, R14.reuse, c[0x0][0x198], RZ ;  /* 0x000066000e127a10 */ /* 0x040fe40007ffe0ff */
[----:B------:R-:W-:Y:S02]  /*21a30*/  LEA.HI.X.SX32 R17, R14, R2, 0x1, P5 ;  /* 0x000000020e117211 */ /* 0x000fe400028f0eff */
[----:B------:R-:W0:Y:S04]  /*21a40*/  LDS.128 R12, [R28] ;  /* 0x000000001c0c7984 */ /* 0x000e280000000c00 */
[----:B0-----:R0:W-:Y:S04]  /*21a50*/  STL.64 [R1+0xa70], R14 ;  /* 0x000a700e01007387 */ /* 0x0011e80000100a00 */
[----:B------:R-:W2:Y:S01]  /*21a60*/  LDL.LU R25, [R1+0x978] ;  /* 0x0009780001197983 */ /* 0x000ea20000300800 */
[----:B------:R-:W-:-:S05]  /*21a70*/  PRMT R24, R19, 0x7632, R24 ;  /* 0x0000763213187816 */ /* 0x000fca0000000018 */
[----:B------:R-:W-:Y:S01]  /*21a80*/  @P6 STG.E.U16 [R16.64], R24 ;  /* 0x0000001810006986 */ /* 0x000fe2000c101506 */
[----:B------:R-:W-:-:S04]  /*21a90*/  LEA R20, P2, R18, R0, 0x1 ;  /* 0x0000000012147211 */ /* 0x000fc800078408ff */
[----:B------:R-:W-:Y:S02]  /*21aa0*/  LEA.HI.X.SX32 R21, R18, R2, 0x1, P2 ;  /* 0x0000000212157211 */ /* 0x000fe400010f0eff */
[----:B-----5:R-:W-:Y:S01]  /*21ab0*/  ISETP.LT.AND P2, PT, R6, c[0x0][0x17c], !P0 ;  /* 0x00005f0006007a0c */ /* 0x020fe20004741270 */
[----:B--2---:R-:W-:Y:S04]  /*21ac0*/  STL [R1+0xa80], R25 ;  /* 0x000a801901007387 */ /* 0x004fe80000100800 */
[----:B------:R-:W1:Y:S04]  /*21ad0*/  LDS.128 R24, [R3+0x800] ;  /* 0x0008000003187984 */ /* 0x000e680000000c00 */
[----:B0-----:R-:W2:Y:S04]  /*21ae0*/  LDL.LU R14, [R1+0x97c] ;  /* 0x00097c00010e7983 */ /* 0x001ea80000300800 */
[----:B------:R-:W4:Y:S01]  /*21af0*/  LDL.LU R11, [R1+0x980] ;  /* 0x00098000010b7983 */ /* 0x000f220000300800 */
[----:B-1----:R-:W-:-:S03]  /*21b00*/  IMAD.MOV.U32 R6, RZ, RZ, R25 ;  /* 0x000000ffff067224 */ /* 0x002fc600078e0019 */
[----:B------:R-:W-:Y:S04]  /*21b10*/  STL [R1+0xc], R27 ;  /* 0x00000c1b01007387 */ /* 0x000fe80000100800 */
[----:B------:R-:W5:Y:S04]  /*21b20*/  LDL.LU R25, [R1+0xa80] ;  /* 0x000a800001197983 */ /* 0x000f680000300800 */
[----:B------:R-:W2:Y:S01]  /*21b30*/  LDL.LU R10, [R1+0x984] ;  /* 0x00098400010a7983 */ /* 0x000ea20000300800 */
[----:B------:R-:W-:-:S04]  /*21b40*/  IADD3 R19, R18, c[0x0][0x198], RZ ;  /* 0x0000660012137a10 */ /* 0x000fc80007ffe0ff */
[C---:B------:R-:W-:Y:S02]  /*21b50*/  LEA R18, P6, R19.reuse, R0, 0x1 ;  /* 0x0000000013127211 */ /* 0x040fe400078c08ff */
[----:B------:R-:W-:Y:S02]  /*21b60*/  IADD3 R17, R19, c[0x0][0x198], RZ ;  /* 0x0000660013117a10 */ /* 0x000fe40007ffe0ff */
[----:B---3--:R-:W-:Y:S01]  /*21b70*/  ISETP.LT.AND P5, PT, R7, c[0x0][0x17c], !P0 ;  /* 0x00005f0007007a0c */ /* 0x008fe200047a1270 */
[----:B------:R-:W-:Y:S01]  /*21b80*/  IMAD.MOV.U32 R7, RZ, RZ, R26 ;  /* 0x000000ffff077224 */ /* 0x000fe200078e001a */
[----:B------:R-:W-:Y:S01]  /*21b90*/  LEA.HI.X.SX32 R19, R19, R2, 0x1, P6 ;  /* 0x0000000213137211 */ /* 0x000fe200030f0eff */
[----:B------:R0:W-:Y:S01]  /*21ba0*/  @P1 STG.E.U16 [R20.64], R4 ;  /* 0x0000000414001986 */ /* 0x0001e2000c101506 */
[C---:B------:R-:W-:Y:S02]  /*21bb0*/  LEA R16, P6, R17.reuse, R0, 0x1 ;  /* 0x0000000011107211 */ /* 0x040fe400078c08ff */
[----:B------:R-:W-:Y:S01]  /*21bc0*/  PRMT R3, R4, 0x7632, R3 ;  /* 0x0000763204037816 */ /* 0x000fe20000000003 */
[----:B------:R1:W-:Y:S01]  /*21bd0*/  STL.64 [R1+0xa78], R6 ;  /* 0x000a780601007387 */ /* 0x0003e20000100a00 */
[----:B0-----:R-:W-:-:S02]  /*21be0*/  IADD3 R4, R17, c[0x0][0x198], RZ ;  /* 0x0000660011047a10 */ /* 0x001fc40007ffe0ff */
[----:B------:R-:W-:Y:S01]  /*21bf0*/  LEA.HI.X.SX32 R17, R17, R2, 0x1, P6 ;  /* 0x0000000211117211 */ /* 0x000fe200030f0eff */
[----:B-1----:R-:W3:Y:S01]  /*21c00*/  LDL.LU R6, [R1+0x988] ;  /* 0x0009880001067983 */ /* 0x002ee20000300800 */
[----:B------:R-:W-:-:S03]  /*21c10*/  LEA R20, P6, R4, R0, 0x1 ;  /* 0x0000000004147211 */ /* 0x000fc600078c08ff */
[----:B------:R-:W-:Y:S01]  /*21c20*/  @P4 STG.E.U16 [R18.64], R3 ;  /* 0x0000000312004986 */ /* 0x000fe2000c101506 */
[----:B------:R-:W-:-:S03]  /*21c30*/  LEA.HI.X.SX32 R21, R4, R2, 0x1, P6 ;  /* 0x0000000204157211 */ /* 0x000fc600030f0eff */
[----:B------:R0:W-:Y:S01]  /*21c40*/  @P3 STG.E.U16 [R16.64], R8 ;  /* 0x0000000810003986 */ /* 0x0001e2000c101506 */
[----:B------:R-:W-:-:S03]  /*21c50*/  IMAD.MOV.U32 R15, RZ, RZ, R24 ;  /* 0x000000ffff0f7224 */ /* 0x000fc600078e0018 */
[----:B------:R-:W1:Y:S01]  /*21c60*/  LDS.128 R16, [R22+0x800] ;  /* 0x0008000016107984 */ /* 0x000e620000000c00 */
[----:B0-----:R-:W-:-:S05]  /*21c70*/  PRMT R8, R8, 0x7632, R8 ;  /* 0x0000763208087816 */ /* 0x001fca0000000008 */
[----:B------:R0:W-:Y:S01]  /*21c80*/  @P5 STG.E.U16 [R20.64], R8 ;  /* 0x0000000814005986 */ /* 0x0001e2000c101506 */
[----:B------:R-:W-:-:S03]  /*21c90*/  IADD3 R3, R4, c[0x0][0x198], RZ ;  /* 0x0000660004037a10 */ /* 0x000fc60007ffe0ff */
[----:B------:R-:W0:Y:S01]  /*21ca0*/  LDS.128 R20, [R23+0x800] ;  /* 0x0008000017147984 */ /* 0x000e220000000c00 */
[----:B----4-:R-:W-:-:S03]  /*21cb0*/  ISETP.LT.AND P3, PT, R11, c[0x0][0x17c], !P0 ;  /* 0x00005f000b007a0c */ /* 0x010fc60004761270 */
[----:B------:R-:W4:Y:S01]  /*21cc0*/  LDL.LU R11, [R1+0x98c] ;  /* 0x00098c00010b7983 */ /* 0x000f220000300800 */
[----:B--2---:R-:W-:-:S03]  /*21cd0*/  ISETP.LT.AND P5, PT, R10, c[0x0][0x17c], !P0 ;  /* 0x00005f000a007a0c */ /* 0x004fc600047a1270 */
[----:B------:R-:W2:Y:S01]  /*21ce0*/  LDL.LU R10, [R1+0x990] ;  /* 0x00099000010a7983 */ /* 0x000ea20000300800 */
[C---:B------:R-:W-:Y:S02]  /*21cf0*/  LEA R26, P6, R3.reuse, R0, 0x1 ;  /* 0x00000000031a7211 */ /* 0x040fe400078c08ff */
[----:B------:R-:W-:Y:S02]  /*21d00*/  ISETP.LT.AND P4, PT, R14, c[0x0][0x17c], !P0 ;  /* 0x00005f000e007a0c */ /* 0x000fe40004781270 */
[C---:B------:R-:W-:Y:S01]  /*21d10*/  IADD3 R4, R3.reuse, c[0x0][0x198], RZ ;  /* 0x0000660003047a10 */ /* 0x040fe20007ffe0ff */
[----:B------:R-:W2:Y:S01]  /*21d20*/  LDL.LU R14, [R1+0x994] ;  /* 0x00099400010e7983 */ /* 0x000ea20000300800 */
[----:B------:R-:W-:Y:S02]  /*21d30*/  LEA.HI.X.SX32 R27, R3, R2, 0x1, P6 ;  /* 0x00000002031b7211 */ /* 0x000fe400030f0eff */
[----:B-----5:R-:W-:Y:S02]  /*21d40*/  ISETP.LT.AND P1, PT, R25, c[0x0][0x17c], !P0 ;  /* 0x00005f0019007a0c */ /* 0x020fe40004721270 */
[----:B------:R-:W-:-:S02]  /*21d50*/  LEA R24, P6, R4, R0, 0x1 ;  /* 0x0000000004187211 */ /* 0x000fc400078c08ff */
[C---:B------:R-:W-:Y:S01]  /*21d60*/  IADD3 R3, R4.reuse, c[0x0][0x198], RZ ;  /* 0x0000660004037a10 */ /* 0x040fe20007ffe0ff */
[----:B------:R-:W-:Y:S01]  /*21d70*/  @P2 STG.E.U16 [R26.64], R12 ;  /* 0x0000000c1a002986 */ /* 0x000fe2000c101506 */
[----:B------:R-:W-:Y:S02]  /*21d80*/  LEA.HI.X.SX32 R25, R4, R2, 0x1, P6 ;  /* 0x0000000204197211 */ /* 0x000fe400030f0eff */
[----:B0-----:R-:W-:Y:S02]  /*21d90*/  PRMT R8, R12, 0x7632, R8 ;  /* 0x000076320c087816 */ /* 0x001fe40000000008 */
[----:B---3--:R-:W-:Y:S02]  /*21da0*/  ISETP.LT.AND P2, PT, R6, c[0x0][0x17c], !P0 ;  /* 0x00005f0006007a0c */ /* 0x008fe40004741270 */
[C---:B------:R-:W-:Y:S01]  /*21db0*/  LEA R6, P6, R3.reuse, R0, 0x1 ;  /* 0x0000000003067211 */ /* 0x040fe200078c08ff */
[----:B------:R-:W-:Y:S03]  /*21dc0*/  @P1 STG.E.U16 [R24.64], R8 ;  /* 0x0000000818001986 */ /* 0x000fe6000c101506 */
[----:B------:R-:W-:Y:S01]  /*21dd0*/  LEA.HI.X.SX32 R7, R3, R2, 0x1, P6 ;  /* 0x0000000203077211 */ /* 0x000fe200030f0eff */
[----:B------:R0:W3:Y:S04]  /*21de0*/  LDS.128 R24, [R28+0x800] ;  /* 0x000800001c187984 */ /* 0x0000e80000000c00 */
[----:B------:R5:W-:Y:S01]  /*21df0*/  @P4 STG.E.U16 [R6.64], R15 ;  /* 0x0000000f06004986 */ /* 0x000be2000c101506 */
[----:B----4-:R-:W-:-:S03]  /*21e00*/  ISETP.LT.AND P1, PT, R11, c[0x0][0x17c], !P0 ;  /* 0x00005f000b007a0c */ /* 0x010fc60004721270 */
[----:B------:R-:W4:Y:S01]  /*21e10*/  LDL.LU R11, [R1+0x998] ;  /* 0x00099800010b7983 */ /* 0x000f220000300800 */
[----:B--2---:R-:W-:-:S03]  /*21e20*/  ISETP.LT.AND P4, PT, R10, c[0x0][0x17c], !P0 ;  /* 0x00005f000a007a0c */ /* 0x004fc60004781270 */
[----:B------:R-:W2:Y:S01]  /*21e30*/  LDL.LU R10, [R1+0x99c] ;  /* 0x00099c00010a7983 */ /* 0x000ea20000300800 */
[----:B------:R-:W-:-:S04]  /*21e40*/  IADD3 R4, R3, c[0x0][0x198], RZ ;  /* 0x0000660003047a10 */ /* 0x000fc80007ffe0ff */
[C---:B0-----:R-:W-:Y:S02]  /*21e50*/  LEA R28, P6, R4.reuse, R0, 0x1 ;  /* 0x00000000041c7211 */ /* 0x041fe400078c08ff */
[C---:B------:R-:W-:Y:S02]  /*21e60*/  IADD3 R8, R4.reuse, c[0x0][0x198], RZ ;  /* 0x0000660004087a10 */ /* 0x040fe40007ffe0ff */
[----:B------:R-:W-:Y:S02]  /*21e70*/  LEA.HI.X.SX32 R29, R4, R2, 0x1, P6 ;  /* 0x00000002041d7211 */ /* 0x000fe400030f0eff */
[----:B------:R-:W-:-:S05]  /*21e80*/  PRMT R4, R15, 0x7632, R4 ;  /* 0x000076320f047816 */ /* 0x000fca0000000004 */
[----:B------:R0:W-:Y:S01]  /*21e90*/  @P3 STG.E.U16 [R28.64], R4 ;  /* 0x000000041c003986 */ /* 0x0001e2000c101506 */
[----:B------:R-:W-:-:S03]  /*21ea0*/  ISETP.LT.AND P3, PT, R14, c[0x0][0x17c], !P0 ;  /* 0x00005f000e007a0c */ /* 0x000fc60004761270 */
[----:B------:R-:W3:Y:S01]  /*21eb0*/  LDL.LU R14, [R1+0x9a0] ;  /* 0x0009a000010e7983 */ /* 0x000ee20000300800 */
[C---:B-----5:R-:W-:Y:S02]  /*21ec0*/  LEA R6, P6, R8.reuse, R0, 0x1 ;  /* 0x0000000008067211 */ /* 0x060fe400078c08ff */
[C---:B------:R-:W-:Y:S02]  /*21ed0*/  IADD3 R3, R8.reuse, c[0x0][0x198], RZ ;  /* 0x0000660008037a10 */ /* 0x040fe40007ffe0ff */
[----:B------:R-:W-:Y:S02]  /*21ee0*/  LEA.HI.X.SX32 R7, R8, R2, 0x1, P6 ;  /* 0x0000000208077211 */ /* 0x000fe400030f0eff */
[----:B0-----:R-:W-:-:S03]  /*21ef0*/  LEA R28, P6, R3, R0, 0x1 ;  /* 0x00000000031c7211 */ /* 0x001fc600078c08ff */
[----:B-1----:R0:W-:Y:S01]  /*21f00*/  @P5 STG.E.U16 [R6.64], R16 ;  /* 0x0000001006005986 */ /* 0x0021e2000c101506 */
[----:B------:R-:W-:Y:S02]  /*21f10*/  LEA.HI.X.SX32 R29, R3, R2, 0x1, P6 ;  /* 0x00000002031d7211 */ /* 0x000fe400030f0eff */
[----:B0-----:R-:W-:-:S05]  /*21f20*/  PRMT R16, R16, 0x7632, R16 ;  /* 0x0000763210107816 */ /* 0x001fca0000000010 */
[----:B------:R0:W-:Y:S01]  /*21f30*/  @P2 STG.E.U16 [R28.64], R16 ;  /* 0x000000101c002986 */ /* 0x0001e2000c101506 */
[----:B----4-:R-:W-:-:S03]  /*21f40*/  ISETP.LT.AND P5, PT, R11, c[0x0][0x17c], !P0 ;  /* 0x00005f000b007a0c */ /* 0x010fc600047a1270 */
[----:B------:R-:W4:Y:S04]  /*21f50*/  LDL.LU R11, [R1+0x9a4] ;  /* 0x0009a400010b7983 */ /* 0x000f280000300800 */
[----:B0-----:R-:W5:Y:S01]  /*21f60*/  LDL.LU R16, [R1+0x14] ;  /* 0x0000140001107983 */ /* 0x001f620000300800 */
[----:B--2---:R-:W-:-:S03]  /*21f70*/  ISETP.LT.AND P2, PT, R10, c[0x0][0x17c], !P0 ;  /* 0x00005f000a007a0c */ /* 0x004fc60004741270 */
[----:B------:R-:W2:Y:S01]  /*21f80*/  LDL.LU R10, [R1+0x9a8] ;  /* 0x0009a800010a7983 */ /* 0x000ea20000300800 */
[----:B------:R-:W-:-:S04]  /*21f90*/  IADD3 R4, R3, c[0x0][0x198], RZ ;  /* 0x0000660003047a10 */ /* 0x000fc80007ffe0ff */
[----:B------:R-:W-:-:S04]  /*21fa0*/  LEA R6, P6, R4, R0, 0x1 ;  /* 0x0000000004067211 */ /* 0x000fc800078c08ff */
[C---:B------:R-:W-:Y:S02]  /*21fb0*/  LEA.HI.X.SX32 R7, R4.reuse, R2, 0x1, P6 ;  /* 0x0000000204077211 */ /* 0x040fe400030f0eff */
[----:B------:R-:W-:-:S03]  /*21fc0*/  IADD3 R3, R4, c[0x0][0x198], RZ ;  /* 0x0000660004037a10 */ /* 0x000fc60007ffe0ff */
[----:B------:R0:W-:Y:S01]  /*21fd0*/  @P1 STG.E.U16 [R6.64], R20 ;  /* 0x0000001406001986 */ /* 0x0001e2000c101506 */
[C---:B------:R-:W-:Y:S02]  /*21fe0*/  LEA R28, P6, R3.reuse, R0, 0x1 ;  /* 0x00000000031c7211 */ /* 0x040fe400078c08ff */
[----:B---3--:R-:W-:Y:S02]  /*21ff0*/  ISETP.LT.AND P1, PT, R14, c[0x0][0x17c], !P0 ;  /* 0x00005f000e007a0c */ /* 0x008fe40004721270 */
[----:B------:R-:W3:Y:S01]  /*22000*/  LDL.LU R14, [R1+0x9ac] ;  /* 0x0009ac00010e7983 */ /* 0x000ee20000300800 */
[C---:B------:R-:W-:Y:S02]  /*22010*/  IADD3 R4, R3.reuse, c[0x0][0x198], RZ ;  /* 0x0000660003047a10 */ /* 0x040fe40007ffe0ff */
[----:B------:R-:W-:Y:S02]  /*22020*/  LEA.HI.X.SX32 R29, R3, R2, 0x1, P6 ;  /* 0x00000002031d7211 */ /* 0x000fe400030f0eff */
[----:B0-----:R-:W-:-:S02]  /*22030*/  PRMT R20, R20, 0x7632, R20 ;  /* 0x0000763214147816 */ /* 0x001fc40000000014 */
[C---:B------:R-:W-:Y:S02]  /*22040*/  LEA R6, P6, R4.reuse, R0, 0x1 ;  /* 0x0000000004067211 */ /* 0x040fe400078c08ff */
[C---:B------:R-:W-:Y:S01]  /*22050*/  IADD3 R3, R4.reuse, c[0x0][0x198], RZ ;  /* 0x0000660004037a10 */ /* 0x040fe20007ffe0ff */
[----:B------:R0:W-:Y:S01]  /*22060*/  @P4 STG.E.U16 [R28.64], R20 ;  /* 0x000000141c004986 */ /* 0x0001e2000c101506 */
[----:B------:R-:W-:Y:S02]  /*22070*/  LEA.HI.X.SX32 R7, R4, R2, 0x1, P6 ;  /* 0x0000000204077211 */ /* 0x000fe400030f0eff */
[----:B------:R-:W-:-:S03]  /*22080*/  IADD3 R4, R3, c[0x0][0x198], RZ ;  /* 0x0000660003047a10 */ /* 0x000fc60007ffe0ff */
[----:B------:R1:W-:Y:S01]  /*22090*/  @P3 STG.E.U16 [R6.64], R24 ;  /* 0x0000001806003986 */ /* 0x0003e2000c101506 */
[----:B0-----:R-:W-:-:S04]  /*220a0*/  LEA R28, P6, R3, R0, 0x1 ;  /* 0x00000000031c7211 */ /* 0x001fc800078c08ff */
[----:B------:R-:W-:Y:S02]  /*220b0*/  LEA.HI.X.SX32 R29, R3, R2, 0x1, P6 ;  /* 0x00000002031d7211 */ /* 0x000fe400030f0eff */
[----:B-1----:R-:W-:Y:S02]  /*220c0*/  LEA R6, P6, R4, R0, 0x1 ;  /* 0x0000000004067211 */ /* 0x002fe400078c08ff */
[----:B------:R-:W-:Y:S02]  /*220d0*/  PRMT R24, R24, 0x7632, R24 ;  /* 0x0000763218187816 */ /* 0x000fe40000000018 */
[----:B------:R-:W-:-:S03]  /*220e0*/  LEA.HI.X.SX32 R7, R4, R2, 0x1, P6 ;  /* 0x0000000204077211 */ /* 0x000fc600030f0eff */
[----:B------:R0:W-:Y:S02]  /*220f0*/  @P5 STG.E.U16 [R28.64], R24 ;  /* 0x000000181c005986 */ /* 0x0001e4000c101506 */
[----:B0-----:R-:W-:Y:S02]  /*22100*/  IMAD.MOV.U32 R28, RZ, RZ, R6 ;  /* 0x000000ffff1c7224 */ /* 0x001fe400078e0006 */
[----:B------:R-:W-:Y:S01]  /*22110*/  IMAD.MOV.U32 R29, RZ, RZ, R7 ;  /* 0x000000ffff1d7224 */ /* 0x000fe200078e0007 */
[----:B----4-:R-:W-:Y:S02]  /*22120*/  ISETP.LT.AND P4, PT, R11, c[0x0][0x17c], !P0 ;  /* 0x00005f000b007a0c */ /* 0x010fe40004781270 */
[----:B------:R-:W4:Y:S01]  /*22130*/  LDL.LU R11, [R1+0x9b0] ;  /* 0x0009b000010b7983 */ /* 0x000f220000300800 */
[----:B-----5:R-:W-:-:S03]  /*22140*/  PRMT R8, R16, 0x7632, R8 ;  /* 0x0000763210087816 */ /* 0x020fc60000000008 */
[----:B------:R0:W-:Y:S01]  /*22150*/  @P2 STG.E.U16 [R28.64], R16 ;  /* 0x000000101c002986 */ /* 0x0001e2000c101506 */
[----:B--2---:R-:W-:-:S03]  /*22160*/  ISETP.LT.AND P3, PT, R10, c[0x0][0x17c], !P0 ;  /* 0x00005f000a007a0c */ /* 0x004fc60004761270 */
[----:B------:R-:W2:Y:S04]  /*22170*/  LDL.LU R10, [R1+0x9b4] ;  /* 0x0009b400010a7983 */ /* 0x000ea80000300800 */
[----:B------:R-:W5:Y:S04]  /*22180*/  LDL.LU.64 R6, [R1+0xa78] ;  /* 0x000a780001067983 */ /* 0x000f680000300a00 */
[----:B------:R-:W5:Y:S04]  /*22190*/  LDL.LU R24, [R1+0x9b8] ;  /* 0x0009b80001187983 */ /* 0x000f680000300800 */
[----:B0-----:R-:W5:Y:S01]  /*221a0*/  LDL.LU R16, [R1+0x9bc] ;  /* 0x0009bc0001107983 */ /* 0x001f620000300800 */
[----:B------:R-:W-:-:S02]  /*221b0*/  IADD3 R3, R4, c[0x0][0x198], RZ ;  /* 0x0000660004037a10 */ /* 0x000fc40007ffe0ff */
[----:B---3--:R-:W-:Y:S02]  /*221c0*/  ISETP.LT.AND P5, PT, R14, c[0x0][0x17c], !P0 ;  /* 0x00005f000e007a0c */ /* 0x008fe400047a1270 */
[----:B------:R-:W-:-:S04]  /*221d0*/  LEA R14, P6, R3, R0, 0x1 ;  /* 0x00000000030e7211 */ /* 0x000fc800078c08ff */
[C---:B------:R-:W-:Y:S02]  /*221e0*/  LEA.HI.X.SX32 R15, R3.reuse, R2, 0x1, P6 ;  /* 0x00000002030f7211 */ /* 0x040fe400030f0eff */
[----:B------:R-:W-:-:S03]  /*221f0*/  IADD3 R4, R3, c[0x0][0x198], RZ ;  /* 0x0000660003047a10 */ /* 0x000fc60007ffe0ff */
[----:B------:R0:W-:Y:S01]  /*22200*/  @P1 STG.E.U16 [R14.64], R8 ;  /* 0x000000080e001986 */ /* 0x0001e2000c101506 */
[C---:B------:R-:W-:Y:S02]  /*22210*/  LEA R28, P6, R4.reuse, R0, 0x1 ;  /* 0x00000000041c7211 */ /* 0x040fe400078c08ff */
[C---:B------:R-:W-:Y:S01]  /*22220*/  IADD3 R3, R4.reuse, c[0x0][0x198], RZ ;  /* 0x0000660004037a10 */ /* 0x040fe20007ffe0ff */
[----:B0-----:R-:W3:Y:S04]  /*22230*/  LDL.LU.64 R14, [R1+0xa70] ;  /* 0x000a7000010e7983 */ /* 0x001ee80000300a00 */
[----:B------:R-:W3:Y:S01]  /*22240*/  LDL.LU R20, [R1+0x9c0] ;  /* 0x0009c00001147983 */ /* 0x000ee20000300800 */
[----:B------:R-:W-:Y:S02]  /*22250*/  LEA.HI.X.SX32 R29, R4, R2, 0x1, P6 ;  /* 0x00000002041d7211 */ /* 0x000fe400030f0eff */
[----:B------:R-:W-:-:S03]  /*22260*/  PRMT R12, R5, 0x7632, R12 ;  /* 0x00007632050c7816 */ /* 0x000fc6000000000c */
[----:B------:R-:W-:Y:S01]  /*22270*/  @P4 STG.E.U16 [R28.64], R5 ;  /* 0x000000051c004986 */ /* 0x000fe2000c101506 */
[----:B----4-:R-:W-:Y:S02]  /*22280*/  ISETP.LT.AND P2, PT, R11, c[0x0][0x17c], !P0 ;  /* 0x00005f000b007a0c */ /* 0x010fe40004741270 */
[----:B--2---:R-:W-:Y:S02]  /*22290*/  ISETP.LT.AND P1, PT, R10, c[0x0][0x17c], !P0 ;  /* 0x00005f000a007a0c */ /* 0x004fe40004721270 */
[----:B------:R-:W-:-:S04]  /*222a0*/  LEA R10, P6, R3, R0, 0x1 ;  /* 0x00000000030a7211 */ /* 0x000fc800078c08ff */
[----:B------:R-:W-:Y:S02]  /*222b0*/  LEA.HI.X.SX32 R11, R3, R2, 0x1, P6 ;  /* 0x00000002030b7211 */ /* 0x000fe400030f0eff */
[----:B-----5:R-:W-:Y:S02]  /*222c0*/  ISETP.LT.AND P4, PT, R24, c[0x0][0x17c], !P0 ;  /* 0x00005f0018007a0c */ /* 0x020fe40004781270 */
[----:B------:R-:W2:Y:S04]  /*222d0*/  LDL.LU R24, [R1+0x9c4] ;  /* 0x0009c40001187983 */ /* 0x000ea80000300800 */
[----:B------:R0:W-:Y:S01]  /*222e0*/  @P3 STG.E.U16 [R10.64], R12 ;  /* 0x0000000c0a003986 */ /* 0x0001e2000c101506 */
[----:B------:R-:W-:-:S03]  /*222f0*/  ISETP.LT.AND P3, PT, R16, c[0x0][0x17c], !P0 ;  /* 0x00005f0010007a0c */ /* 0x000fc60004761270 */
[----:B0-----:R-:W4:Y:S04]  /*22300*/  LDL.LU.64 R10, [R1+0xa68] ;  /* 0x000a6800010a7983 */ /* 0x001f280000300a00 */
[----:B------:R-:W5:Y:S01]  /*22310*/  LDL.LU R16, [R1+0x9c8] ;  /* 0x0009c80001107983 */ /* 0x000f620000300800 */
[----:B------:R-:W-:-:S04]  /*22320*/  IADD3 R8, R3, c[0x0][0x198], RZ ;  /* 0x0000660003087a10 */ /* 0x000fc80007ffe0ff */
[----:B------:R-:W-:-:S04]  /*22330*/  LEA R4, P6, R8, R0, 0x1 ;  /* 0x0000000008047211 */ /* 0x000fc800078c08ff */
[C---:B------:R-:W-:Y:S02]  /*22340*/  LEA.HI.X.SX32 R5, R8.reuse, R2, 0x1, P6 ;  /* 0x0000000208057211 */ /* 0x040fe400030f0eff */
[----:B------:R-:W-:-:S03]  /*22350*/  IADD3 R3, R8, c[0x0][0x198], RZ ;  /* 0x0000660008037a10 */ /* 0x000fc60007ffe0ff */
[----:B------:R0:W-:Y:S01]  /*22360*/  @P5 STG.E.U16 [R4.64], R9 ;  /* 0x0000000904005986 */ /* 0x0001e2000c101506 */
[----:B---3--:R-:W-:-:S03]  /*22370*/  ISETP.LT.AND P5, PT, R20, c[0x0][0x17c], !P0 ;  /* 0x00005f0014007a0c */ /* 0x008fc600047a1270 */
[----:B------:R-:W3:Y:S01]  /*22380*/  LDL.LU R20, [R1+0x9cc] ;  /* 0x0009cc0001147983 */ /* 0x000ee20000300800 */
[C---:B------:R-:W-:Y:S02]  /*22390*/  LEA R28, P6, R3.reuse, R0, 0x1 ;  /* 0x00000000031c7211 */ /* 0x040fe400078c08ff */
[C---:B------:R-:W-:Y:S02]  /*223a0*/  IADD3 R8, R3.reuse, c[0x0][0x198], RZ ;  /* 0x0000660003087a10 */ /* 0x040fe40007ffe0ff */
[----:B------:R-:W-:Y:S02]  /*223b0*/  LEA.HI.X.SX32 R29, R3, R2, 0x1, P6 ;  /* 0x00000002031d7211 */ /* 0x000fe400030f0eff */
[C---:B0-----:R-:W-:Y:S02]  /*223c0*/  LEA R4, P6, R8.reuse, R0, 0x1 ;  /* 0x0000000008047211 */ /* 0x041fe400078c08ff */
[----:B------:R-:W-:Y:S02]  /*223d0*/  PRMT R9, R9, 0x7632, R9 ;  /* 0x0000763209097816 */ /* 0x000fe40000000009 */
[----:B------:R-:W-:-:S03]  /*223e0*/  LEA.HI.X.SX32 R5, R8, R2, 0x1, P6 ;  /* 0x0000000208057211 */ /* 0x000fc600030f0eff */
[----:B------:R0:W-:Y:S04]  /*223f0*/  @P2 STG.E.U16 [R28.64], R9 ;  /* 0x000000091c002986 */ /* 0x0001e8000c101506 */
[----:B------:R1:W-:Y:S01]  /*22400*/  @P1 STG.E.U16 [R4.64], R13 ;  /* 0x0000000d04001986 */ /* 0x0003e2000c101506 */
[----:B--2---:R-:W-:-:S03]  /*22410*/  ISETP.LT.AND P2, PT, R24, c[0x0][0x17c], !P0 ;  /* 0x00005f0018007a0c */ /* 0x004fc60004741270 */
[----:B------:R-:W2:Y:S01]  /*22420*/  LDL.LU R24, [R1+0x9d0] ;  /* 0x0009d00001187983 */ /* 0x000ea20000300800 */
[----:B-----5:R-:W-:-:S03]  /*22430*/  ISETP.LT.AND P1, PT, R16, c[0x0][0x17c], !P0 ;  /* 0x00005f0010007a0c */ /* 0x020fc60004721270 */
[----:B------:R-:W5:Y:S01]  /*22440*/  LDL.LU R16, [R1+0x9d4] ;  /* 0x0009d40001107983 */ /* 0x000f620000300800 */
[----:B------:R-:W-:-:S04]  /*22450*/  IADD3 R3, R8, c[0x0][0x198], RZ ;  /* 0x0000660008037a10 */ /* 0x000fc80007ffe0ff */
[C---:B------:R-:W-:Y:S02]  /*22460*/  LEA R8, P6, R3.reuse, R0, 0x1 ;  /* 0x0000000003087211 */ /* 0x040fe400078c08ff */
[C---:B------:R-:W-:Y:S02]  /*22470*/  IADD3 R12, R3.reuse, c[0x0][0x198], RZ ;  /* 0x00006600030c7a10 */ /* 0x040fe40007ffe0ff */
[----:B0-----:R-:W-:Y:S02]  /*22480*/  LEA.HI.X.SX32 R9, R3, R2, 0x1, P6 ;  /* 0x0000000203097211 */ /* 0x001fe400030f0eff */
[----:B------:R-:W-:-:S05]  /*22490*/  PRMT R3, R13, 0x7632, R3 ;  /* 0x000076320d037816 */ /* 0x000fca0000000003 */
[----:B------:R0:W-:Y:S01]  /*224a0*/  @P4 STG.E.U16 [R8.64], R3 ;  /* 0x0000000308004986 */ /* 0x0001e2000c101506 */
[----:B---3--:R-:W-:-:S03]  /*224b0*/  ISETP.LT.AND P4, PT, R20, c[0x0][0x17c], !P0 ;  /* 0x00005f0014007a0c */ /* 0x008fc60004781270 */
[----:B------:R-:W3:Y:S01]  /*224c0*/  LDL.LU R20, [R1+0x9dc] ;  /* 0x0009dc0001147983 */ /* 0x000ee20000300800 */
[C---:B-1----:R-:W-:Y:S02]  /*224d0*/  LEA R4, P6, R12.reuse, R0, 0x1 ;  /* 0x000000000c047211 */ /* 0x042fe400078c08ff */
[C---:B------:R-:W-:Y:S02]  /*224e0*/  IADD3 R13, R12.reuse, c[0x0][0x198], RZ ;  /* 0x000066000c0d7a10 */ /* 0x040fe40007ffe0ff */
[----:B------:R-:W-:Y:S02]  /*224f0*/  LEA.HI.X.SX32 R5, R12, R2, 0x1, P6 ;  /* 0x000000020c057211 */ /* 0x000fe400030f0eff */
[C---:B------:R-:W-:Y:S02]  /*22500*/  LEA R12, P6, R13.reuse, R0, 0x1 ;  /* 0x000000000d0c7211 */ /* 0x040fe400078c08ff */
[C---:B0-----:R-:W-:Y:S01]  /*22510*/  IADD3 R3, R13.reuse, c[0x0][0x198], RZ ;  /* 0x000066000d037a10 */ /* 0x041fe20007ffe0ff */
[----:B------:R0:W-:Y:S01]  /*22520*/  @P3 STG.E.U16 [R4.64], R6 ;  /* 0x0000000604003986 */ /* 0x0001e2000c101506 */
[----:B------:R-:W-:-:S02]  /*22530*/  LEA.HI.X.SX32 R13, R13, R2, 0x1, P6 ;  /* 0x000000020d0d7211 */ /* 0x000fc400030f0eff */
[----:B0-----:R-:W-:Y:S02]  /*22540*/  PRMT R4, R6, 0x7632, R4 ;  /* 0x0000763206047816 */ /* 0x001fe40000000004 */
[----:B------:R-:W4:Y:S04]  /*22550*/  LDL.LU R6, [R1+0xa60] ;  /* 0x000a600001067983 */ /* 0x000f280000300800 */
[----:B------:R0:W-:Y:S04]  /*22560*/  @P5 STG.E.U16 [R12.64], R4 ;  /* 0x000000040c005986 */ /* 0x0001e8000c101506 */
[----:B------:R-:W4:Y:S01]  /*22570*/  LDL.LU R28, [R1+0x9d8] ;  /* 0x0009d800011c7983 */ /* 0x000f220000300800 */
[----:B-----5:R-:W-:-:S03]  /*22580*/  ISETP.LT.AND P5, PT, R16, c[0x0][0x17c], !P0 ;  /* 0x00005f0010007a0c */ /* 0x020fc600047a1270 */
[----:B------:R-:W5:Y:S01]  /*22590*/  LDL.LU R16, [R1+0x9e8] ;  /* 0x0009e80001107983 */ /* 0x000f620000300800 */
[C---:B------:R-:W-:Y:S02]  /*225a0*/  LEA R8, P6, R3.reuse, R0, 0x1 ;  /* 0x0000000003087211 */ /* 0x040fe400078c08ff */
[C---:B------:R-:W-:Y:S02]  /*225b0*/  IADD3 R5, R3.reuse, c[0x0][0x198], RZ ;  /* 0x0000660003057a10 */ /* 0x040fe40007ffe0ff */
[----:B------:R-:W-:Y:S02]  /*225c0*/  LEA.HI.X.SX32 R9, R3, R2, 0x1, P6 ;  /* 0x0000000203097211 */ /* 0x000fe400030f0eff */
[C---:B0-----:R-:W-:Y:S02]  /*225d0*/  LEA R4, P6, R5.reuse, R0, 0x1 ;  /* 0x0000000005047211 */ /* 0x041fe400078c08ff */
[C---:B------:R-:W-:Y:S01]  /*225e0*/  IADD3 R3, R5.reuse, c[0x0][0x198], RZ ;  /* 0x0000660005037a10 */ /* 0x040fe20007ffe0ff */
[----:B------:R0:W-:Y:S01]  /*225f0*/  @P2 STG.E.U16 [R8.64], R17 ;  /* 0x0000001108002986 */ /* 0x0001e2000c101506 */
[----:B------:R-:W-:-:S02]  /*22600*/  LEA.HI.X.SX32 R5, R5, R2, 0x1, P6 ;  /* 0x0000000205057211 */ /* 0x000fc400030f0eff */
[----:B--2---:R-:W-:Y:S02]  /*22610*/  ISETP.LT.AND P3, PT, R24, c[0x0][0x17c], !P0 ;  /* 0x00005f0018007a0c */ /* 0x004fe40004761270 */
[----:B------:R-:W2:Y:S01]  /*22620*/  LDL.LU R24, [R1+0x9e4] ;  /* 0x0009e40001187983 */ /* 0x000ea20000300800 */
[----:B---3--:R-:W-:-:S03]  /*22630*/  ISETP.LT.AND P2, PT, R20, c[0x0][0x17c], !P0 ;  /* 0x00005f0014007a0c */ /* 0x008fc60004741270 */
[----:B------:R-:W3:Y:S01]  /*22640*/  LDL.LU R20, [R1+0x18] ;  /* 0x0000180001147983 */ /* 0x000ee20000300800 */
[----:B0-----:R-:W-:-:S05]  /*22650*/  PRMT R17, R17, 0x7632, R17 ;  /* 0x0000763211117816 */ /* 0x001fca0000000011 */
[----:B------:R0:W-:Y:S01]  /*22660*/  @P1 STG.E.U16 [R4.64], R17 ;  /* 0x0000001104001986 */ /* 0x0001e2000c101506 */
[----:B------:R-:W-:-:S03]  /*22670*/  LEA R8, P6, R3, R0, 0x1 ;  /* 0x0000000003087211 */ /* 0x000fc600078c08ff */
[----:B0-----:R-:W3:Y:S01]  /*22680*/  LDL.LU R17, [R1+0x9f4] ;  /* 0x0009f40001117983 */ /* 0x001ee20000300800 */
[----:B------:R-:W-:-:S05]  /*22690*/  LEA.HI.X.SX32 R9, R3, R2, 0x1, P6 ;  /* 0x0000000203097211 */ /* 0x000fca00030f0eff */
[----:B------:R0:W-:Y:S01]  /*226a0*/  @P4 STG.E.U16 [R8.64], R21 ;  /* 0x0000001508004986 */ /* 0x0001e2000c101506 */
[----:B-----5:R-:W-:-:S03]  /*226b0*/  ISETP.LT.AND P4, PT, R16, c[0x0][0x17c], !P0 ;  /* 0x00005f0010007a0c */ /* 0x020fc60004781270 */
[----:B------:R-:W5:Y:S01]  /*226c0*/  LDL.LU R16, [R1+0x9f0] ;  /* 0x0009f00001107983 */ /* 0x000f620000300800 */
[----:B------:R-:W-:-:S04]  /*226d0*/  IADD3 R12, R3, c[0x0][0x198], RZ ;  /* 0x00006600030c7a10 */ /* 0x000fc80007ffe0ff */
[C---:B------:R-:W-:Y:S02]  /*226e0*/  LEA R4, P6, R12.reuse, R0, 0x1 ;  /* 0x000000000c047211 */ /* 0x040fe400078c08ff */
[C---:B------:R-:W-:Y:S02]  /*226f0*/  IADD3 R3, R12.reuse, c[0x0][0x198], RZ ;  /* 0x000066000c037a10 */ /* 0x040fe40007ffe0ff */
[----:B------:R-:W-:Y:S02]  /*22700*/  LEA.HI.X.SX32 R5, R12, R2, 0x1, P6 ;  /* 0x000000020c057211 */ /* 0x000fe400030f0eff */
[----:B0-----:R-:W-:Y:S02]  /*22710*/  LEA R8, P6, R3, R0, 0x1 ;  /* 0x0000000003087211 */ /* 0x001fe400078c08ff */
[----:B------:R-:W-:Y:S02]  /*22720*/  PRMT R21, R21, 0x7632, R21 ;  /* 0x0000763215157816 */ /* 0x000fe40000000015 */
[----:B------:R-:W-:-:S02]  /*22730*/  LEA.HI.X.SX32 R9, R3, R2, 0x1, P6 ;  /* 0x0000000203097211 */ /* 0x000fc400030f0eff */
[----:B----4-:R-:W-:Y:S01]  /*22740*/  ISETP.LT.AND P1, PT, R28, c[0x0][0x17c], !P0 ;  /* 0x00005f001c007a0c */ /* 0x010fe20004721270 */
[----:B------:R0:W-:Y:S01]  /*22750*/  @P3 STG.E.U16 [R4.64], R21 ;  /* 0x0000001504003986 */ /* 0x0001e2000c101506 */
[----:B--2---:R-:W-:-:S03]  /*22760*/  ISETP.LT.AND P3, PT, R24, c[0x0][0x17c], !P0 ;  /* 0x00005f0018007a0c */ /* 0x004fc60004761270 */
[----:B------:R-:W2:Y:S04]  /*22770*/  LDL.LU R28, [R1+0x9fc] ;  /* 0x0009fc00011c7983 */ /* 0x000ea80000300800 */
[----:B------:R1:W-:Y:S04]  /*22780*/  @P5 STG.E.U16 [R8.64], R25 ;  /* 0x0000001908005986 */ /* 0x0003e8000c101506 */
[----:B------:R-:W4:Y:S01]  /*22790*/  LDL.LU R24, [R1+0x9f8] ;  /* 0x0009f80001187983 */ /* 0x000f220000300800 */
[----:B------:R-:W-:Y:S02]  /*227a0*/  IADD3 R12, R3, c[0x0][0x198], RZ ;  /* 0x00006600030c7a10 */ /* 0x000fe40007ffe0ff */
[----:B---3--:R-:W-:-:S02]  /*227b0*/  ISETP.LT.AND P5, PT, R17, c[0x0][0x17c], !P0 ;  /* 0x00005f0011007a0c */ /* 0x008fc400047a1270 */
[----:B------:R-:W3:Y:S01]  /*227c0*/  LDL.LU R17, [R1+0xa04] ;  /* 0x000a040001117983 */ /* 0x000ee20000300800 */
[C---:B0-----:R-:W-:Y:S02]  /*227d0*/  LEA R4, P6, R12.reuse, R0, 0x1 ;  /* 0x000000000c047211 */ /* 0x041fe400078c08ff */
[----:B-1----:R-:W-:Y:S01]  /*227e0*/  PRMT R25, R25, 0x7632, R25 ;  /* 0x0000763219197816 */ /* 0x002fe20000000019 */
[----:B------:R-:W2:Y:S01]  /*227f0*/  LDL.LU R21, [R1+0xa00] ;  /* 0x000a000001157983 */ /* 0x000ea20000300800 */
        /* <DEDUP_REMOVED lines=8> */
[C---:B0-----:R-:W-:Y:S02]  /*22880*/  LEA R4, P6, R12.reuse, R0, 0x1 ;  /* 0x000000000c047211 */ /* 0x041fe400078c08ff */
[C---:B------:R-:W-:Y:S02]  /*22890*/  IADD3 R3, R12.reuse, c[0x0][0x198], RZ ;  /* 0x000066000c037a10 */ /* 0x040fe40007ffe0ff */
[----:B------:R-:W-:-:S02]  /*228a0*/  LEA.HI.X.SX32 R5, R12, R2, 0x1, P6 ;  /* 0x000000020c057211 */ /* 0x000fc400030f0eff */
[----:B------:R-:W-:Y:S01]  /*228b0*/  PRMT R13, R20, 0x7632, R13 ;  /* 0x00007632140d7816 */ /* 0x000fe2000000000d */
[----:B------:R0:W-:Y:S04]  /*228c0*/  @P1 STG.E.U16 [R8.64], R20 ;  /* 0x0000001408001986 */ /* 0x0001e8000c101506 */
[----:B------:R1:W-:Y:S01]  /*228d0*/  @P4 STG.E.U16 [R4.64], R13 ;  /* 0x0000000d04004986 */ /* 0x0003e2000c101506 */
[----:B0-----:R-:W-:-:S03]  /*228e0*/  LEA R8, P6, R3, R0, 0x1 ;  /* 0x0000000003087211 */ /* 0x001fc600078c08ff */
[----:B------:R-:W4:Y:S04]  /*228f0*/  LDL.LU R20, [R1+0xa08] ;  /* 0x000a080001147983 */ /* 0x000f280000300800 */
[----:B-1----:R-:W4:Y:S01]  /*22900*/  LDL.LU R13, [R1+0xa14] ;  /* 0x000a1400010d7983 */ /* 0x002f220000300800 */
        /* <DEDUP_REMOVED lines=13> */
[----:B-----5:R-:W-:-:S03]  /*229e0*/  ISETP.LT.AND P2, PT, R16, c[0x0][0x17c], !P0 ;  /* 0x00005f0010007a0c */ /* 0x020fc60004741270 */
[----:B------:R-:W5:Y:S01]  /*229f0*/  LDL.LU R16, [R1+0xa1c] ;  /* 0x000a1c0001107983 */ /* 0x000f620000300800 */
[----:B------:R-:W-:Y:S02]  /*22a00*/  IADD3 R6, R3, c[0x0][0x198], RZ ;  /* 0x0000660003067a10 */ /* 0x000fe40007ffe0ff */
[----:B--2---:R-:W-:Y:S02]  /*22a10*/  ISETP.LT.AND P1, PT, R28, c[0x0][0x17c], !P0 ;  /* 0x00005f001c007a0c */ /* 0x004fe40004721270 */
[----:B0-----:R-:W-:Y:S02]  /*22a20*/  LEA R4, P6, R6, R0, 0x1 ;  /* 0x0000000006047211 */ /* 0x001fe400078c08ff */
[----:B----4-:R-:W-:Y:S02]  /*22a30*/  ISETP.LT.AND P4, PT, R24, c[0x0][0x17c], !P0 ;  /* 0x00005f0018007a0c */ /* 0x010fe40004781270 */
[C---:B------:R-:W-:Y:S02]  /*22a40*/  IADD3 R3, R6.reuse, c[0x0][0x198], RZ ;  /* 0x0000660006037a10 */ /* 0x040fe40007ffe0ff */
[----:B------:R-:W-:-:S02]  /*22a50*/  LEA.HI.X.SX32 R5, R6, R2, 0x1, P6 ;  /* 0x0000000206057211 */ /* 0x000fc400030f0eff */
[C---:B-1----:R-:W-:Y:S02]  /*22a60*/  LEA R8, P6, R3.reuse, R0, 0x1 ;  /* 0x0000000003087211 */ /* 0x042fe400078c08ff */
[----:B------:R-:W-:Y:S02]  /*22a70*/  PRMT R10, R10, 0x7632, R10 ;  /* 0x000076320a0a7816 */ /* 0x000fe4000000000a */
[C---:B------:R-:W-:Y:S02]  /*22a80*/  LEA.HI.X.SX32 R9, R3.reuse, R2, 0x1, P6 ;  /* 0x0000000203097211 */ /* 0x040fe400030f0eff */
[----:B------:R-:W-:Y:S01]  /*22a90*/  IADD3 R6, R3, c[0x0][0x198], RZ ;  /* 0x0000660003067a10 */ /* 0x000fe20007ffe0ff */
[----:B------:R0:W-:Y:S01]  /*22aa0*/  @P1 STG.E.U16 [R4.64], R10 ;  /* 0x0000000a04001986 */ /* 0x0001e2000c101506 */
[----:B------:R-:W-:-:S03]  /*22ab0*/  ISETP.LT.AND P5, PT, R21, c[0x0][0x17c], !P0 ;  /* 0x00005f0015007a0c */ /* 0x000fc600047a1270 */
[----:B------:R-:W2:Y:S04]  /*22ac0*/  LDL.LU R21, [R1+0xa18] ;  /* 0x000a180001157983 */ /* 0x000ea80000300800 */
[----:B------:R1:W-:Y:S01]  /*22ad0*/  @P4 STG.E.U16 [R8.64], R14 ;  /* 0x0000000e08004986 */ /* 0x0003e2000c101506 */
[----:B------:R-:W-:Y:S02]  /*22ae0*/  ISETP.LT.AND P1, PT, R20, c[0x0][0x17c], !P0 ;  /* 0x00005f0014007a0c */ /* 0x000fe40004721270 */
[----:B0-----:R-:W-:Y:S01]  /*22af0*/  LEA R4, P6, R6, R0, 0x1 ;  /* 0x0000000006047211 */ /* 0x001fe200078c08ff */
[----:B------:R-:W4:Y:S01]  /*22b00*/  LDL.LU R20, [R1+0xa24] ;  /* 0x000a240001147983 */ /* 0x000f220000300800 */
[----:B------:R-:W-:-:S03]  /*22b10*/  ISETP.LT.AND P4, PT, R13, c[0x0][0x17c], !P0 ;  /* 0x00005f000d007a0c */ /* 0x000fc60004781270 */
[----:B------:R-:W2:Y:S01]  /*22b20*/  LDL.LU R13, [R1+0xa20] ;  /* 0x000a2000010d7983 */ /* 0x000ea20000300800 */
[----:B------:R-:W-:Y:S02]  /*22b30*/  LEA.HI.X.SX32 R5, R6, R2, 0x1, P6 ;  /* 0x0000000206057211 */ /* 0x000fe400030f0eff */
[----:B-1----:R-:W-:-:S05]  /*22b40*/  PRMT R14, R14, 0x7632, R14 ;  /* 0x000076320e0e7816 */ /* 0x002fca000000000e */
[----:B------:R-:W-:Y:S01]  /*22b50*/  @P3 STG.E.U16 [R4.64], R14 ;  /* 0x0000000e04003986 */ /* 0x000fe2000c101506 */
[----:B---3--:R-:W-:-:S03]  /*22b60*/  ISETP.LT.AND P3, PT, R17, c[0x0][0x17c], !P0 ;  /* 0x00005f0011007a0c */ /* 0x008fc60004761270 */
[----:B------:R-:W3:Y:S01]  /*22b70*/  LDL.LU R17, [R1+0xa2c] ;  /* 0x000a2c0001117983 */ /* 0x000ee20000300800 */
[----:B------:R-:W-:-:S04]  /*22b80*/  IADD3 R3, R6, c[0x0][0x198], RZ ;  /* 0x0000660006037a10 */ /* 0x000fc80007ffe0ff */
[----:B------:R-:W-:-:S04]  /*22b90*/  LEA R8, P6, R3, R0, 0x1 ;  /* 0x0000000003087211 */ /* 0x000fc800078c08ff */
[----:B------:R-:W-:Y:S02]  /*22ba0*/  LEA.HI.X.SX32 R9, R3, R2, 0x1, P6 ;  /* 0x0000000203097211 */ /* 0x000fe400030f0eff */
[----:B------:R-:W-:-:S03]  /*22bb0*/  PRMT R10, R7, 0x7632, R10 ;  /* 0x00007632070a7816 */ /* 0x000fc6000000000a */
[----:B------:R0:W-:Y:S04]  /*22bc0*/  @P5 STG.E.U16 [R8.64], R7 ;  /* 0x0000000708005986 */ /* 0x0001e8000c101506 */
[----:B0-----:R-:W3:Y:S01]  /*22bd0*/  LDL.LU R7, [R1+0xa5c] ;  /* 0x000a5c0001077983 */ /* 0x001ee20000300800 */
[----:B-----5:R-:W-:-:S03]  /*22be0*/  ISETP.LT.AND P5, PT, R16, c[0x0][0x17c], !P0 ;  /* 0x00005f0010007a0c */ /* 0x020fc600047a1270 */
[----:B------:R-:W5:Y:S04]  /*22bf0*/  LDL.LU R16, [R1+0xa28] ;  /* 0x000a280001107983 */ /* 0x000f680000300800 */
[----:B------:R-:W5:Y:S01]  /*22c00*/  LDL.LU R14, [R1+0xa30] ;  /* 0x000a3000010e7983 */ /* 0x000f620000300800 */
[----:B------:R-:W-:-:S04]  /*22c10*/  IADD3 R6, R3, c[0x0][0x198], RZ ;  /* 0x0000660003067a10 */ /* 0x000fc80007ffe0ff */
[C---:B------:R-:W-:Y:S02]  /*22c20*/  LEA R4, P6, R6.reuse, R0, 0x1 ;  /* 0x0000000006047211 */ /* 0x040fe400078c08ff */
[C---:B------:R-:W-:Y:S02]  /*22c30*/  IADD3 R3, R6.reuse, c[0x0][0x198], RZ ;  /* 0x0000660006037a10 */ /* 0x040fe40007ffe0ff */
[----:B------:R-:W-:Y:S02]  /*22c40*/  LEA.HI.X.SX32 R5, R6, R2, 0x1, P6 ;  /* 0x0000000206057211 */ /* 0x000fe400030f0eff */
[C---:B------:R-:W-:Y:S02]  /*22c50*/  LEA R8, P6, R3.reuse, R0, 0x1 ;  /* 0x0000000003087211 */ /* 0x040fe400078c08ff */
[C---:B------:R-:W-:Y:S01]  /*22c60*/  IADD3 R6, R3.reuse, c[0x0][0x198], RZ ;  /* 0x0000660003067a10 */ /* 0x040fe20007ffe0ff */
[----:B------:R0:W-:Y:S01]  /*22c70*/  @P2 STG.E.U16 [R4.64], R10 ;  /* 0x0000000a04002986 */ /* 0x0001e2000c101506 */
[----:B------:R-:W-:-:S02]  /*22c80*/  LEA.HI.X.SX32 R9, R3, R2, 0x1, P6 ;  /* 0x0000000203097211 */ /* 0x000fc400030f0eff */
[----:B------:R-:W-:-:S03]  /*22c90*/  IADD3 R3, R6, c[0x0][0x198], RZ ;  /* 0x0000660006037a10 */ /* 0x000fc60007ffe0ff */
[----:B------:R1:W-:Y:S01]  /*22ca0*/  @P1 STG.E.U16 [R8.64], R18 ;  /* 0x0000001208001986 */ /* 0x0003e2000c101506 */
[----:B0-----:R-:W-:-:S03]  /*22cb0*/  LEA R4, P6, R6, R0, 0x1 ;  /* 0x0000000006047211 */ /* 0x001fc600078c08ff */
[----:B------:R-:W5:Y:S01]  /*22cc0*/  LDL.LU R10, [R1+0xa34] ;  /* 0x000a3400010a7983 */ /* 0x000f620000300800 */
[----:B------:R-:W-:-:S03]  /*22cd0*/  LEA.HI.X.SX32 R5, R6, R2, 0x1, P6 ;  /* 0x0000000206057211 */ /* 0x000fc600030f0eff */
[----:B------:R-:W5:Y:S01]  /*22ce0*/  LDL.LU R24, [R1+0x1c] ;  /* 0x00001c0001187983 */ /* 0x000f620000300800 */
[----:B-1----:R-:W-:Y:S02]  /*22cf0*/  PRMT R18, R18, 0x7632, R18 ;  /* 0x0000763212127816 */ /* 0x002fe40000000012 */
[----:B------:R-:W-:-:S03]  /*22d00*/  LEA R8, P6, R3, R0, 0x1 ;  /* 0x0000000003087211 */ /* 0x000fc600078c08ff */
[----:B------:R0:W-:Y:S01]  /*22d10*/  @P4 STG.E.U16 [R4.64], R18 ;  /* 0x0000001204004986 */ /* 0x0001e2000c101506 */
[----:B--2---:R-:W-:-:S03]  /*22d20*/  ISETP.LT.AND P4, PT, R13, c[0x0][0x17c], !P0 ;  /* 0x00005f000d007a0c */ /* 0x004fc60004781270 */
[----:B------:R-:W2:Y:S01]  /*22d30*/  LDL.LU R13, [R1+0xa3c] ;  /* 0x000a3c00010d7983 */ /* 0x000ea20000300800 */
[----:B------:R-:W-:Y:S02]  /*22d40*/  LEA.HI.X.SX32 R9, R3, R2, 0x1, P6 ;  /* 0x0000000203097211 */ /* 0x000fe400030f0eff */
[----:B----4-:R-:W-:-:S03]  /*22d50*/  ISETP.LT.AND P1, PT, R20, c[0x0][0x17c], !P0 ;  /* 0x00005f0014007a0c */ /* 0x010fc60004721270 */
[----:B------:R1:W-:Y:S01]  /*22d60*/  @P3 STG.E.U16 [R8.64], R22 ;  /* 0x0000001608003986 */ /* 0x0003e2000c101506 */
[----:B---3--:R-:W-:Y:S02]  /*22d70*/  ISETP.LT.AND P3, PT, R17, c[0x0][0x17c], !P0 ;  /* 0x00005f0011007a0c */ /* 0x008fe40004761270 */
[----:B------:R-:W-:Y:S01]  /*22d80*/  IADD3 R6, R3, c[0x0][0x198], RZ ;  /* 0x0000660003067a10 */ /* 0x000fe20007ffe0ff */
[----:B------:R-:W3:Y:S04]  /*22d90*/  LDL.LU R17, [R1+0xa40] ;  /* 0x000a400001117983 */ /* 0x000ee80000300800 */
[----:B------:R-:W4:Y:S01]  /*22da0*/  LDL.LU R20, [R1+0xa48] ;  /* 0x000a480001147983 */ /* 0x000f220000300800 */
[C---:B0-----:R-:W-:Y:S02]  /*22db0*/  LEA R4, P6, R6.reuse, R0, 0x1 ;  /* 0x0000000006047211 */ /* 0x041fe400078c08ff */
[----:B------:R-:W-:Y:S01]  /*22dc0*/  ISETP.LT.AND P2, PT, R21, c[0x0][0x17c], !P0 ;  /* 0x00005f0015007a0c */ /* 0x000fe20004741270 */
[----:B------:R-:W4:Y:S01]  /*22dd0*/  LDL.LU R18, [R1+0xa4c] ;  /* 0x000a4c0001127983 */ /* 0x000f220000300800 */
[----:B------:R-:W-:-:S02]  /*22de0*/  IADD3 R3, R6, c[0x0][0x198], RZ ;  /* 0x0000660006037a10 */ /* 0x000fc40007ffe0ff */
[----:B------:R-:W-:Y:S02]  /*22df0*/  LEA.HI.X.SX32 R5, R6, R2, 0x1, P6 ;  /* 0x0000000206057211 */ /* 0x000fe400030f0eff */
[C---:B-1----:R-:W-:Y:S02]  /*22e00*/  LEA R8, P6, R3.reuse, R0, 0x1 ;  /* 0x0000000003087211 */ /* 0x042fe400078c08ff */
[----:B------:R-:W-:Y:S02]  /*22e10*/  PRMT R22, R22, 0x7632, R22 ;  /* 0x0000763216167816 */ /* 0x000fe40000000016 */
[----:B------:R-:W-:-:S03]  /*22e20*/  LEA.HI.X.SX32 R9, R3, R2, 0x1, P6 ;  /* 0x0000000203097211 */ /* 0x000fc600030f0eff */
[----:B------:R-:W-:Y:S04]  /*22e30*/  @P5 STG.E.U16 [R4.64], R22 ;  /* 0x0000001604005986 */ /* 0x000fe8000c101506 */
[----:B------:R0:W-:Y:S01]  /*22e40*/  @P2 STG.E.U16 [R8.64], R26 ;  /* 0x0000001a08002986 */ /* 0x0001e2000c101506 */
[----:B-----5:R-:W-:-:S03]  /*22e50*/  ISETP.LT.AND P5, PT, R16, c[0x0][0x17c], !P0 ;  /* 0x00005f0010007a0c */ /* 0x020fc600047a1270 */
[----:B------:R-:W5:Y:S01]  /*22e60*/  LDL.LU R16, [R1+0xa54] ;  /* 0x000a540001107983 */ /* 0x000f620000300800 */
[----:B------:R-:W-:-:S03]  /*22e70*/  ISETP.LT.AND P2, PT, R14, c[0x0][0x17c], !P0 ;  /* 0x00005f000e007a0c */ /* 0x000fc60004741270 */
[----:B------:R-:W5:Y:S01]  /*22e80*/  LDL.LU R14, [R1+0xa58] ;  /* 0x000a5800010e7983 */ /* 0x000f620000300800 */
[----:B------:R-:W-:Y:S02]  /*22e90*/  IADD3 R6, R3, c[0x0][0x198], RZ ;  /* 0x0000660003067a10 */ /* 0x000fe40007ffe0ff */
[----:B0-----:R-:W-:Y:S01]  /*22ea0*/  PRMT R26, R26, 0x7632, R26 ;  /* 0x000076321a1a7816 */ /* 0x001fe2000000001a */
[----:B------:R-:W5:Y:S01]  /*22eb0*/  LDL.LU R22, [R1+0xa50] ;  /* 0x000a500001167983 */ /* 0x000f620000300800 */
[C---:B------:R-:W-:Y:S02]  /*22ec0*/  LEA R4, P6, R6.reuse, R0, 0x1 ;  /* 0x0000000006047211 */ /* 0x040fe400078c08ff */
[C---:B------:R-:W-:Y:S01]  /*22ed0*/  IADD3 R3, R6.reuse, c[0x0][0x198], RZ ;  /* 0x0000660006037a10 */ /* 0x040fe20007ffe0ff */
[----:B------:R-:W5:Y:S01]  /*22ee0*/  LDL.LU R21, [R1+0xa44] ;  /* 0x000a440001157983 */ /* 0x000f620000300800 */
[----:B------:R-:W-:Y:S02]  /*22ef0*/  LEA.HI.X.SX32 R5, R6, R2, 0x1, P6 ;  /* 0x0000000206057211 */ /* 0x000fe400030f0eff */
[----:B------:R-:W-:-:S02]  /*22f00*/  LEA R8, P6, R3, R0, 0x1 ;  /* 0x0000000003087211 */ /* 0x000fc400078c08ff */
[C---:B------:R-:W-:Y:S01]  /*22f10*/  IADD3 R6, R3.reuse, c[0x0][0x198], RZ ;  /* 0x0000660003067a10 */ /* 0x040fe20007ffe0ff */
[----:B------:R0:W-:Y:S01]  /*22f20*/  @P1 STG.E.U16 [R4.64], R26 ;  /* 0x0000001a04001986 */ /* 0x0001e2000c101506 */
[----:B------:R-:W-:Y:S02]  /*22f30*/  LEA.HI.X.SX32 R9, R3, R2, 0x1, P6 ;  /* 0x0000000203097211 */ /* 0x000fe400030f0eff */
[----:B------:R-:W-:Y:S02]  /*22f40*/  ISETP.LT.AND P1, PT, R10, c[0x0][0x17c], !P0 ;  /* 0x00005f000a007a0c */ /* 0x000fe40004721270 */
[C---:B0-----:R-:W-:Y:S02]  /*22f50*/  LEA R4, P6, R6.reuse, R0, 0x1 ;  /* 0x0000000006047211 */ /* 0x041fe400078c08ff */
[----:B------:R-:W-:Y:S01]  /*22f60*/  IADD3 R10, R6, c[0x0][0x198], RZ ;  /* 0x00006600060a7a10 */ /* 0x000fe20007ffe0ff */
[----:B------:R0:W-:Y:S01]  /*22f70*/  @P4 STG.E.U16 [R8.64], R24 ;  /* 0x0000001808004986 */ /* 0x0001e2000c101506 */
[----:B------:R-:W-:-:S02]  /*22f80*/  PRMT R3, R24, 0x7632, R3 ;  /* 0x0000763218037816 */ /* 0x000fc40000000003 */
[----:B------:R-:W-:Y:S02]  /*22f90*/  LEA.HI.X.SX32 R5, R6, R2, 0x1, P6 ;  /* 0x0000000206057211 */ /* 0x000fe400030f0eff */
[----:B--2---:R-:W-:Y:S02]  /*22fa0*/  ISETP.LT.AND P4, PT, R13, c[0x0][0x17c], !P0 ;  /* 0x00005f000d007a0c */ /* 0x004fe40004781270 */
[C---:B------:R-:W-:Y:S02]  /*22fb0*/  IADD3 R13, R10.reuse, c[0x0][0x198], RZ ;  /* 0x000066000a0d7a10 */ /* 0x040fe40007ffe0ff */
[C---:B0-----:R-:W-:Y:S01]  /*22fc0*/  LEA R8, P6, R10.reuse, R0, 0x1 ;  /* 0x000000000a087211 */ /* 0x041fe200078c08ff */
[----:B------:R0:W-:Y:S03]  /*22fd0*/  @P3 STG.E.U16 [R4.64], R3 ;  /* 0x0000000304003986 */ /* 0x0001e6000c101506 */
[----:B------:R-:W-:-:S02]  /*22fe0*/  LEA.HI.X.SX32 R9, R10, R2, 0x1, P6 ;  /* 0x000000020a097211 */ /* 0x000fc400030f0eff */
[----:B---3--:R-:W-:Y:S02]  /*22ff0*/  ISETP.LT.AND P3, PT, R17, c[0x0][0x17c], !P0 ;  /* 0x00005f0011007a0c */ /* 0x008fe40004761270 */
[C---:B------:R-:W-:Y:S02]  /*23000*/  IADD3 R17, R13.reuse, c[0x0][0x198], RZ ;  /* 0x000066000d117a10 */ /* 0x040fe40007ffe0ff */
[----:B0-----:R-:W-:-:S04]  /*23010*/  LEA R4, P6, R13, R0, 0x1 ;  /* 0x000000000d047211 */ /* 0x001fc800078c08ff */
[----:B------:R-:W-:Y:S02]  /*23020*/  LEA.HI.X.SX32 R5, R13, R2, 0x1, P6 ;  /* 0x000000020d057211 */ /* 0x000fe400030f0eff */
[----:B----4-:R-:W-:Y:S02]  /*23030*/  ISETP.LT.AND P6, PT, R20, c[0x0][0x17c], !P0 ;  /* 0x00005f0014007a0c */ /* 0x010fe400047c1270 */
[----:B------:R-:W2:Y:S01]  /*23040*/  LDL.LU R20, [R1+0xc] ;  /* 0x00000c0001147983 */ /* 0x000ea20000300800 */
[----:B------:R-:W-:-:S03]  /*23050*/  PRMT R10, R7, 0x7632, R10 ;  /* 0x00007632070a7816 */ /* 0x000fc6000000000a */
[----:B------:R0:W-:Y:S01]  /*23060*/  @P5 STG.E.U16 [R8.64], R7 ;  /* 0x0000000708005986 */ /* 0x0001e2000c101506 */
[C---:B------:R-:W-:Y:S02]  /*23070*/  LEA R6, P5, R17.reuse, R0, 0x1 ;  /* 0x0000000011067211 */ /* 0x040fe400078a08ff */
[----:B------:R-:W-:Y:S01]  /*23080*/  IADD3 R13, R17, c[0x0][0x198], RZ ;  /* 0x00006600110d7a10 */ /* 0x000fe20007ffe0ff */
[----:B------:R1:W-:Y:S03]  /*23090*/  @P2 STG.E.U16 [R4.64], R10 ;  /* 0x0000000a04002986 */ /* 0x0003e6000c101506 */
[----:B------:R-:W-:Y:S02]  /*230a0*/  IADD3 R3, R13, c[0x0][0x198], RZ ;  /* 0x000066000d037a10 */ /* 0x000fe40007ffe0ff */
[----:B0-----:R-:W-:Y:S02]  /*230b0*/  LEA.HI.X.SX32 R7, R17, R2, 0x1, P5 ;  /* 0x0000000211077211 */ /* 0x001fe400028f0eff */
[----:B-1----:R-:W-:-:S03]  /*230c0*/  LEA R4, P5, R13, R0, 0x1 ;  /* 0x000000000d047211 */ /* 0x002fc600078a08ff */
[----:B------:R0:W-:Y:S01]  /*230d0*/  @P1 STG.E.U16 [R6.64], R11 ;  /* 0x0000000b06001986 */ /* 0x0001e2000c101506 */
[----:B------:R-:W-:Y:S02]  /*230e0*/  LEA.HI.X.SX32 R5, R13, R2, 0x1, P5 ;  /* 0x000000020d057211 */ /* 0x000fe400028f0eff */
[----:B------:R-:W-:Y:S02]  /*230f0*/  ISETP.LT.AND P2, PT, R18, c[0x0][0x17c], !P0 ;  /* 0x00005f0012007a0c */ /* 0x000fe40004741270 */
[----:B0-----:R-:W-:-:S04]  /*23100*/  LEA R6, P5, R3, R0, 0x1 ;  /* 0x0000000003067211 */ /* 0x001fc800078a08ff */
[----:B------:R-:W-:Y:S02]  /*23110*/  LEA.HI.X.SX32 R7, R3, R2, 0x1, P5 ;  /* 0x0000000203077211 */ /* 0x000fe400028f0eff */
[----:B-----5:R-:W-:Y:S02]  /*23120*/  ISETP.LT.AND P1, PT, R16, c[0x0][0x17c], !P0 ;  /* 0x00005f0010007a0c */ /* 0x020fe40004721270 */
[----:B------:R-:W-:Y:S02]  /*23130*/  ISETP.LT.AND P5, PT, R14, c[0x0][0x17c], !P0 ;  /* 0x00005f000e007a0c */ /* 0x000fe400047a1270 */
[----:B------:R-:W3:Y:S04]  /*23140*/  LDL.LU R14, [R1+0xa38] ;  /* 0x000a3800010e7983 */ /* 0x000ee80000300800 */
[----:B------:R-:W4:Y:S04]  /*23150*/  LDL.LU R18, [R1+0x9ec] ;  /* 0x0009ec0001127983 */ /* 0x000f280000300800 */
[----:B------:R-:W5:Y:S01]  /*23160*/  LDL.LU R16, [R1+0x9e0] ;  /* 0x0009e00001107983 */ /* 0x000f620000300800 */
[----:B------:R-:W-:-:S02]  /*23170*/  PRMT R12, R11, 0x7632, R12 ;  /* 0x000076320b0c7816 */ /* 0x000fc4000000000c */
[----:B------:R-:W-:-:S03]  /*23180*/  IADD3 R9, R3, c[0x0][0x198], RZ ;  /* 0x0000660003097a10 */ /* 0x000fc60007ffe0ff */
[----:B------:R0:W-:Y:S01]  /*23190*/  @P4 STG.E.U16 [R4.64], R12 ;  /* 0x0000000c04004986 */ /* 0x0001e2000c101506 */
[C---:B------:R-:W-:Y:S02]  /*231a0*/  LEA R8, P4, R9.reuse, R0, 0x1 ;  /* 0x0000000009087211 */ /* 0x040fe400078808ff */
[C---:B------:R-:W-:Y:S02]  /*231b0*/  IADD3 R3, R9.reuse, c[0x0][0x198], RZ ;  /* 0x0000660009037a10 */ /* 0x040fe40007ffe0ff */
[----:B------:R-:W-:Y:S02]  /*231c0*/  LEA.HI.X.SX32 R9, R9, R2, 0x1, P4 ;  /* 0x0000000209097211 */ /* 0x000fe400020f0eff */
[----:B------:R-:W-:Y:S01]  /*231d0*/  IADD3 R13, R3, c[0x0][0x198], RZ ;  /* 0x00006600030d7a10 */ /* 0x000fe20007ffe0ff */
[----:B------:R-:W-:Y:S01]  /*231e0*/  @P3 STG.E.U16 [R6.64], R15 ;  /* 0x0000000f06003986 */ /* 0x000fe2000c101506 */
[----:B0-----:R-:W-:Y:S02]  /*231f0*/  PRMT R5, R15, 0x7632, R5 ;  /* 0x000076320f057816 */ /* 0x001fe40000000005 */
[----:B------:R-:W-:-:S02]  /*23200*/  LEA R10, P3, R3, R0, 0x1 ;  /* 0x00000000030a7211 */ /* 0x000fc400078608ff */
[C---:B------:R-:W-:Y:S01]  /*23210*/  IADD3 R17, R13.reuse, c[0x0][0x198], RZ ;  /* 0x000066000d117a10 */ /* 0x040fe20007ffe0ff */
[----:B------:R0:W-:Y:S01]  /*23220*/  @P6 STG.E.U16 [R8.64], R5 ;  /* 0x0000000508006986 */ /* 0x0001e2000c101506 */
[----:B------:R-:W-:Y:S02]  /*23230*/  LEA R4, P6, R13, R0, 0x1 ;  /* 0x000000000d047211 */ /* 0x000fe400078c08ff */
[-C--:B------:R-:W-:Y:S02]  /*23240*/  LEA.HI.X.SX32 R11, R3, R2.reuse, 0x1, P3 ;  /* 0x00000002030b7211 */ /* 0x080fe400018f0eff */
[----:B------:R-:W-:Y:S02]  /*23250*/  IADD3 R3, R17, c[0x0][0x198], RZ ;  /* 0x0000660011037a10 */ /* 0x000fe40007ffe0ff */
[----:B0-----:R-:W-:Y:S02]  /*23260*/  LEA.HI.X.SX32 R5, R13, R2, 0x1, P6 ;  /* 0x000000020d057211 */ /* 0x001fe400030f0eff */
[----:B------:R-:W-:-:S04]  /*23270*/  IADD3 R13, R3, c[0x0][0x198], RZ ;  /* 0x00006600030d7a10 */ /* 0x000fc80007ffe0ff */
[----:B------:R-:W-:Y:S02]  /*23280*/  IADD3 R15, R13, c[0x0][0x198], RZ ;  /* 0x000066000d0f7a10 */ /* 0x000fe40007ffe0ff */
[----:B--2---:R-:W-:Y:S01]  /*23290*/  PRMT R7, R20, 0x7632, R7 ;  /* 0x0000763214077816 */ /* 0x004fe20000000007 */
[----:B------:R-:W-:Y:S04]  /*232a0*/  @P2 STG.E.U16 [R10.64], R20 ;  /* 0x000000140a002986 */ /* 0x000fe8000c101506 */
[----:B------:R0:W-:Y:S01]  /*232b0*/  @P1 STG.E.U16 [R4.64], R7 ;  /* 0x0000000704001986 */ /* 0x0001e2000c101506 */
[-C--:B------:R-:W-:Y:S02]  /*232c0*/  LEA R6, P1, R17, R0.reuse, 0x1 ;  /* 0x0000000011067211 */ /* 0x080fe400078208ff */
[----:B------:R-:W-:-:S02]  /*232d0*/  LEA R12, P6, R13, R0, 0x1 ;  /* 0x000000000d0c7211 */ /* 0x000fc400078c08ff */
[----:B------:R-:W-:Y:S02]  /*232e0*/  LEA R8, P2, R3, R0, 0x1 ;  /* 0x0000000003087211 */ /* 0x000fe400078408ff */
[-C--:B0-----:R-:W-:Y:S02]  /*232f0*/  LEA.HI.X.SX32 R7, R17, R2.reuse, 0x1, P1 ;  /* 0x0000000211077211 */ /* 0x081fe400008f0eff */
[----:B------:R-:W-:Y:S02]  /*23300*/  IADD3 R17, R15, c[0x0][0x198], RZ ;  /* 0x000066000f117a10 */ /* 0x000fe40007ffe0ff */
[----:B------:R-:W-:Y:S02]  /*23310*/  LEA.HI.X.SX32 R13, R13, R2, 0x1, P6 ;  /* 0x000000020d0d7211 */ /* 0x000fe400030f0eff */
[----:B------:R-:W-:Y:S02]  /*23320*/  LEA R4, P1, R17, R0, 0x1 ;  /* 0x0000000011047211 */ /* 0x000fe400078208ff */
[----:B------:R-:W-:-:S02]  /*23330*/  ISETP.LT.AND P4, PT, R22, c[0x0][0x17c], !P0 ;  /* 0x00005f0016007a0c */ /* 0x000fc40004781270 */
[----:B------:R-:W-:Y:S02]  /*23340*/  LEA.HI.X.SX32 R9, R3, R2, 0x1, P2 ;  /* 0x0000000203097211 */ /* 0x000fe400010f0eff */
[----:B------:R-:W-:Y:S02]  /*23350*/  LEA R10, P6, R15, R0, 0x1 ;  /* 0x000000000f0a7211 */ /* 0x000fe400078c08ff */
[----:B------:R-:W-:Y:S02]  /*23360*/  ISETP.LT.AND P3, PT, R21, c[0x0][0x17c], !P0 ;  /* 0x00005f0015007a0c */ /* 0x000fe40004761270 */
[C---:B------:R-:W-:Y:S02]  /*23370*/  IADD3 R3, R17.reuse, c[0x0][0x198], RZ ;  /* 0x0000660011037a10 */ /* 0x040fe40007ffe0ff */
[-C--:B------:R-:W-:Y:S02]  /*23380*/  LEA.HI.X.SX32 R5, R17, R2.reuse, 0x1, P1 ;  /* 0x0000000211057211 */ /* 0x080fe400008f0eff */
[----:B------:R-:W-:Y:S01]  /*23390*/  LEA.HI.X.SX32 R11, R15, R2, 0x1, P6 ;  /* 0x000000020f0b7211 */ /* 0x000fe200030f0eff */
[----:B------:R0:W-:Y:S01]  /*233a0*/  @P5 STG.E.U16 [R6.64], R19 ;  /* 0x0000001306005986 */ /* 0x0001e2000c101506 */
[----:B---3--:R-:W-:-:S02]  /*233b0*/  ISETP.LT.AND P2, PT, R14, c[0x0][0x17c], !P0 ;  /* 0x00005f000e007a0c */ /* 0x008fc40004741270 */
[----:B------:R-:W-:Y:S02]  /*233c0*/  LEA R14, P6, R3, R0, 0x1 ;  /* 0x00000000030e7211 */ /* 0x000fe400078c08ff */
[----:B----4-:R-:W-:Y:S02]  /*233d0*/  ISETP.LT.AND P1, PT, R18, c[0x0][0x17c], !P0 ;  /* 0x00005f0012007a0c */ /* 0x010fe40004721270 */
[----:B-----5:R-:W-:Y:S02]  /*233e0*/  ISETP.LT.AND P0, PT, R16, c[0x0][0x17c], !P0 ;  /* 0x00005f0010007a0c */ /* 0x020fe40004701270 */
[----:B------:R-:W-:Y:S02]  /*233f0*/  PRMT R0, R19, 0x7632, R0 ;  /* 0x0000763213007816 */ /* 0x000fe40000000000 */
[----:B------:R-:W-:Y:S02]  /*23400*/  LEA.HI.X.SX32 R15, R3, R2, 0x1, P6 ;  /* 0x00000002030f7211 */ /* 0x000fe400030f0eff */
[----:B------:R-:W-:Y:S01]  /*23410*/  PRMT R2, R23, 0x7632, R2 ;  /* 0x0000763217027816 */ /* 0x000fe20000000002 */
[----:B------:R0:W-:Y:S04]  /*23420*/  @P4 STG.E.U16 [R8.64], R0 ;  /* 0x0000000008004986 */ /* 0x0001e8000c101506 */
[----:B------:R0:W-:Y:S04]  /*23430*/  @P3 STG.E.U16 [R12.64], R23 ;  /* 0x000000170c003986 */ /* 0x0001e8000c101506 */
[----:B------:R0:W-:Y:S04]  /*23440*/  @P2 STG.E.U16 [R10.64], R2 ;  /* 0x000000020a002986 */ /* 0x0001e8000c101506 */
[----:B------:R0:W-:Y:S01]  /*23450*/  @P1 STG.E.U16 [R4.64], R27 ;  /* 0x0000001b04001986 */ /* 0x0001e2000c101506 */
[----:B------:R-:W-:Y:S05]  /*23460*/  @!P0 EXIT ;  /* 0x000000000000894d */ /* 0x000fea0003800000 */
[----:B0-----:R-:W-:-:S05]  /*23470*/  PRMT R7, R27, 0x7632, R7 ;  /* 0x000076321b077816 */ /* 0x001fca0000000007 */
[----:B------:R-:W-:Y:S01]  /*23480*/  STG.E.U16 [R14.64], R7 ;  /* 0x000000070e007986 */ /* 0x000fe2000c101506 */
[----:B------:R-:W-:Y:S05]  /*23490*/  EXIT ;  /* 0x000000000000794d */ /* 0x000fea0003800000 */
.L_x_4:
[----:B------:R-:W-:-:S00]  /*234a0*/  BRA `(.L_x_4) ;  /* 0xfffffff000007947 */ /* 0x000fc0000383ffff */
[----:B------:R-:W-:-:S00]  /*234b0*/  NOP ;  /* 0x0000000000007918 */ /* 0x000fc00000000000 */
        /* <DEDUP_REMOVED lines=12> */
.L_x_5:


//--------------------- .nv.shared.matmul_kernel  --------------------------
	.section	.nv.shared.matmul_kernel,"aw",@nobits
	.sectionflags	@""
	.align	16
